//
// Generated by NVIDIA NVVM Compiler
//
// Compiler Build ID: CL-36424714
// Cuda compilation tools, release 13.0, V13.0.88
// Based on NVVM 20.0.0
//

.version 9.0
.target sm_100
.address_size 64

	// .globl	_Z19populate_sorted_arrPK14key_value_pairP12sorted_entryi
// _ZZN3cub18CUB_300001_SM_10006detail10merge_sort30DeviceMergeSortBlockSortKernelINS2_10policy_hubIN6thrust24THRUST_300001_SM_1000_NS10device_ptrI14key_value_pairEEE9Policy600ES9_PNS0_8NullTypeES9_SD_j13KeyComparatorS8_SC_EEvbT0_T1_T2_T3_T4_PT6_PT7_T5_NS1_7vsmem_tEE19static_temp_storage has been demoted
// _ZZN3cub18CUB_300001_SM_10006detail10merge_sort26DeviceMergeSortMergeKernelINS2_10policy_hubIN6thrust24THRUST_300001_SM_1000_NS10device_ptrI14key_value_pairEEE9Policy600ES9_PNS0_8NullTypeES9_SD_j13KeyComparatorS8_SC_EEvbT2_T3_T4_PT6_PT7_T5_PSH_SH_NS1_7vsmem_tEE19static_temp_storage has been demoted
// _ZZN3cub18CUB_300001_SM_10006detail10merge_sort30DeviceMergeSortBlockSortKernelINS2_10policy_hubIN6thrust24THRUST_300001_SM_1000_NS10device_ptrI14key_value_pairEEE9Policy600ES9_PNS0_8NullTypeES9_SD_m13KeyComparatorS8_SC_EEvbT0_T1_T2_T3_T4_PT6_PT7_T5_NS1_7vsmem_tEE19static_temp_storage has been demoted
// _ZZN3cub18CUB_300001_SM_10006detail10merge_sort26DeviceMergeSortMergeKernelINS2_10policy_hubIN6thrust24THRUST_300001_SM_1000_NS10device_ptrI14key_value_pairEEE9Policy600ES9_PNS0_8NullTypeES9_SD_m13KeyComparatorS8_SC_EEvbT2_T3_T4_PT6_PT7_T5_PSH_SH_NS1_7vsmem_tEE19static_temp_storage has been demoted
.global .align 1 .b8 _ZN34_INTERNAL_cd6a8025_4_k_cu_d775cb954cuda3std3__45__cpo5beginE[1];
.global .align 1 .b8 _ZN34_INTERNAL_cd6a8025_4_k_cu_d775cb954cuda3std3__45__cpo3endE[1];
.global .align 1 .b8 _ZN34_INTERNAL_cd6a8025_4_k_cu_d775cb954cuda3std3__45__cpo6cbeginE[1];
.global .align 1 .b8 _ZN34_INTERNAL_cd6a8025_4_k_cu_d775cb954cuda3std3__45__cpo4cendE[1];
.global .align 1 .b8 _ZN34_INTERNAL_cd6a8025_4_k_cu_d775cb954cuda3std3__45__cpo6rbeginE[1];
.global .align 1 .b8 _ZN34_INTERNAL_cd6a8025_4_k_cu_d775cb954cuda3std3__45__cpo4rendE[1];
.global .align 1 .b8 _ZN34_INTERNAL_cd6a8025_4_k_cu_d775cb954cuda3std3__45__cpo7crbeginE[1];
.global .align 1 .b8 _ZN34_INTERNAL_cd6a8025_4_k_cu_d775cb954cuda3std3__45__cpo5crendE[1];
.global .align 1 .b8 _ZN34_INTERNAL_cd6a8025_4_k_cu_d775cb954cuda3std3__436_GLOBAL__N__cd6a8025_4_k_cu_d775cb956ignoreE[1];
.global .align 1 .b8 _ZN34_INTERNAL_cd6a8025_4_k_cu_d775cb954cuda3std3__419piecewise_constructE[1];
.global .align 1 .b8 _ZN34_INTERNAL_cd6a8025_4_k_cu_d775cb954cuda3std3__48in_placeE[1];
.global .align 1 .b8 _ZN34_INTERNAL_cd6a8025_4_k_cu_d775cb954cuda3std3__420unreachable_sentinelE[1];
.global .align 1 .b8 _ZN34_INTERNAL_cd6a8025_4_k_cu_d775cb954cuda3std3__47nulloptE[1];
.global .align 1 .b8 _ZN34_INTERNAL_cd6a8025_4_k_cu_d775cb954cuda3std3__48unexpectE[1];
.global .align 1 .b8 _ZN34_INTERNAL_cd6a8025_4_k_cu_d775cb954cuda3std6ranges3__45__cpo4swapE[1];
.global .align 1 .b8 _ZN34_INTERNAL_cd6a8025_4_k_cu_d775cb954cuda3std6ranges3__45__cpo9iter_moveE[1];
.global .align 1 .b8 _ZN34_INTERNAL_cd6a8025_4_k_cu_d775cb954cuda3std6ranges3__45__cpo5beginE[1];
.global .align 1 .b8 _ZN34_INTERNAL_cd6a8025_4_k_cu_d775cb954cuda3std6ranges3__45__cpo3endE[1];
.global .align 1 .b8 _ZN34_INTERNAL_cd6a8025_4_k_cu_d775cb954cuda3std6ranges3__45__cpo6cbeginE[1];
.global .align 1 .b8 _ZN34_INTERNAL_cd6a8025_4_k_cu_d775cb954cuda3std6ranges3__45__cpo4cendE[1];
.global .align 1 .b8 _ZN34_INTERNAL_cd6a8025_4_k_cu_d775cb954cuda3std6ranges3__45__cpo7advanceE[1];
.global .align 1 .b8 _ZN34_INTERNAL_cd6a8025_4_k_cu_d775cb954cuda3std6ranges3__45__cpo9iter_swapE[1];
.global .align 1 .b8 _ZN34_INTERNAL_cd6a8025_4_k_cu_d775cb954cuda3std6ranges3__45__cpo4nextE[1];
.global .align 1 .b8 _ZN34_INTERNAL_cd6a8025_4_k_cu_d775cb954cuda3std6ranges3__45__cpo4prevE[1];
.global .align 1 .b8 _ZN34_INTERNAL_cd6a8025_4_k_cu_d775cb954cuda3std6ranges3__45__cpo4dataE[1];
.global .align 1 .b8 _ZN34_INTERNAL_cd6a8025_4_k_cu_d775cb954cuda3std6ranges3__45__cpo5cdataE[1];
.global .align 1 .b8 _ZN34_INTERNAL_cd6a8025_4_k_cu_d775cb954cuda3std6ranges3__45__cpo4sizeE[1];
.global .align 1 .b8 _ZN34_INTERNAL_cd6a8025_4_k_cu_d775cb954cuda3std6ranges3__45__cpo5ssizeE[1];
.global .align 1 .b8 _ZN34_INTERNAL_cd6a8025_4_k_cu_d775cb954cuda3std6ranges3__45__cpo8distanceE[1];
.global .align 1 .b8 _ZN34_INTERNAL_cd6a8025_4_k_cu_d775cb956thrust24THRUST_300001_SM_1000_NS8cuda_cub3parE[1];
.global .align 1 .b8 _ZN34_INTERNAL_cd6a8025_4_k_cu_d775cb956thrust24THRUST_300001_SM_1000_NS8cuda_cub10par_nosyncE[1];
.global .align 1 .b8 _ZN34_INTERNAL_cd6a8025_4_k_cu_d775cb956thrust24THRUST_300001_SM_1000_NS6system6detail10sequential3seqE[1];
.global .align 1 .b8 _ZN34_INTERNAL_cd6a8025_4_k_cu_d775cb956thrust24THRUST_300001_SM_1000_NS6system3cpp3parE[1];
.global .align 1 .b8 _ZN34_INTERNAL_cd6a8025_4_k_cu_d775cb956thrust24THRUST_300001_SM_1000_NS12placeholders2_1E[1];
.global .align 1 .b8 _ZN34_INTERNAL_cd6a8025_4_k_cu_d775cb956thrust24THRUST_300001_SM_1000_NS12placeholders2_2E[1];
.global .align 1 .b8 _ZN34_INTERNAL_cd6a8025_4_k_cu_d775cb956thrust24THRUST_300001_SM_1000_NS12placeholders2_3E[1];
.global .align 1 .b8 _ZN34_INTERNAL_cd6a8025_4_k_cu_d775cb956thrust24THRUST_300001_SM_1000_NS12placeholders2_4E[1];
.global .align 1 .b8 _ZN34_INTERNAL_cd6a8025_4_k_cu_d775cb956thrust24THRUST_300001_SM_1000_NS12placeholders2_5E[1];
.global .align 1 .b8 _ZN34_INTERNAL_cd6a8025_4_k_cu_d775cb956thrust24THRUST_300001_SM_1000_NS12placeholders2_6E[1];
.global .align 1 .b8 _ZN34_INTERNAL_cd6a8025_4_k_cu_d775cb956thrust24THRUST_300001_SM_1000_NS12placeholders2_7E[1];
.global .align 1 .b8 _ZN34_INTERNAL_cd6a8025_4_k_cu_d775cb956thrust24THRUST_300001_SM_1000_NS12placeholders2_8E[1];
.global .align 1 .b8 _ZN34_INTERNAL_cd6a8025_4_k_cu_d775cb956thrust24THRUST_300001_SM_1000_NS12placeholders2_9E[1];
.global .align 1 .b8 _ZN34_INTERNAL_cd6a8025_4_k_cu_d775cb956thrust24THRUST_300001_SM_1000_NS12placeholders3_10E[1];
.global .align 1 .b8 _ZN34_INTERNAL_cd6a8025_4_k_cu_d775cb956thrust24THRUST_300001_SM_1000_NS3seqE[1];
.global .align 1 .b8 _ZN34_INTERNAL_cd6a8025_4_k_cu_d775cb956thrust24THRUST_300001_SM_1000_NS6deviceE[1];

.visible .entry _Z19populate_sorted_arrPK14key_value_pairP12sorted_entryi(
	.param .u64 .ptr .align 1 _Z19populate_sorted_arrPK14key_value_pairP12sorted_entryi_param_0,
	.param .u64 .ptr .align 1 _Z19populate_sorted_arrPK14key_value_pairP12sorted_entryi_param_1,
	.param .u32 _Z19populate_sorted_arrPK14key_value_pairP12sorted_entryi_param_2
)
{
	.reg .pred 	%p<12>;
	.reg .b32 	%r<15>;
	.reg .b64 	%rd<14>;

	ld.param.u64 	%rd5, [_Z19populate_sorted_arrPK14key_value_pairP12sorted_entryi_param_0];
	ld.param.u64 	%rd4, [_Z19populate_sorted_arrPK14key_value_pairP12sorted_entryi_param_1];
	ld.param.u32 	%r6, [_Z19populate_sorted_arrPK14key_value_pairP12sorted_entryi_param_2];
	cvta.to.global.u64 	%rd1, %rd5;
	mov.u32 	%r7, %tid.x;
	mov.u32 	%r8, %ctaid.x;
	mov.u32 	%r9, %ntid.x;
	mad.lo.s32 	%r1, %r8, %r9, %r7;
	setp.ge.s32 	%p3, %r1, %r6;
	@%p3 bra 	$L__BB0_8;
	mul.wide.s32 	%rd6, %r1, 156;
	add.s64 	%rd2, %rd1, %rd6;
	ld.global.u32 	%r2, [%rd2];
	setp.eq.s32 	%p4, %r1, 0;
	@%p4 bra 	$L__BB0_3;
	ld.global.u32 	%r10, [%rd2+-156];
	setp.eq.s32 	%p5, %r2, %r10;
	@%p5 bra 	$L__BB0_8;
$L__BB0_3:
	cvta.to.global.u64 	%rd7, %rd4;
	mul.wide.s32 	%rd8, %r1, 24;
	add.s64 	%rd9, %rd7, %rd8;
	st.global.u32 	[%rd9], %r2;
	add.s64 	%rd3, %rd9, 4;
	mov.b32 	%r12, -1;
	st.global.u32 	[%rd9+4], %r12;
	st.global.u32 	[%rd9+8], %r12;
	st.global.u32 	[%rd9+12], %r12;
	st.global.u32 	[%rd9+16], %r12;
	st.global.u32 	[%rd9+20], %r12;
	mov.b32 	%r14, 0;
$L__BB0_4:
	add.s32 	%r4, %r14, %r1;
	setp.ge.s32 	%p7, %r4, %r6;
	mov.pred 	%p11, 0;
	@%p7 bra 	$L__BB0_6;
	mul.wide.s32 	%rd10, %r4, 156;
	add.s64 	%rd11, %rd1, %rd10;
	ld.global.u32 	%r13, [%rd11];
	setp.eq.s32 	%p11, %r13, %r2;
$L__BB0_6:
	setp.gt.u32 	%p8, %r14, 4;
	not.pred 	%p9, %p11;
	or.pred  	%p10, %p9, %p8;
	@%p10 bra 	$L__BB0_8;
	add.s32 	%r5, %r14, 1;
	mul.wide.u32 	%rd12, %r14, 4;
	add.s64 	%rd13, %rd3, %rd12;
	st.global.u32 	[%rd13], %r4;
	mov.u32 	%r14, %r5;
	bra.uni 	$L__BB0_4;
$L__BB0_8:
	ret;

}
	// .globl	_ZN3cub18CUB_300001_SM_10006detail11EmptyKernelIvEEvv
.visible .entry _ZN3cub18CUB_300001_SM_10006detail11EmptyKernelIvEEvv()
{


	ret;

}
	// .globl	_ZN3cub18CUB_300001_SM_10006detail10merge_sort30DeviceMergeSortBlockSortKernelINS2_10policy_hubIN6thrust24THRUST_300001_SM_1000_NS10device_ptrI14key_value_pairEEE9Policy600ES9_PNS0_8NullTypeES9_SD_j13KeyComparatorS8_SC_EEvbT0_T1_T2_T3_T4_PT6_PT7_T5_NS1_7vsmem_tE
.visible .entry _ZN3cub18CUB_300001_SM_10006detail10merge_sort30DeviceMergeSortBlockSortKernelINS2_10policy_hubIN6thrust24THRUST_300001_SM_1000_NS10device_ptrI14key_value_pairEEE9Policy600ES9_PNS0_8NullTypeES9_SD_j13KeyComparatorS8_SC_EEvbT0_T1_T2_T3_T4_PT6_PT7_T5_NS1_7vsmem_tE(
	.param .u8 _ZN3cub18CUB_300001_SM_10006detail10merge_sort30DeviceMergeSortBlockSortKernelINS2_10policy_hubIN6thrust24THRUST_300001_SM_1000_NS10device_ptrI14key_value_pairEEE9Policy600ES9_PNS0_8NullTypeES9_SD_j13KeyComparatorS8_SC_EEvbT0_T1_T2_T3_T4_PT6_PT7_T5_NS1_7vsmem_tE_param_0,
	.param .align 8 .b8 _ZN3cub18CUB_300001_SM_10006detail10merge_sort30DeviceMergeSortBlockSortKernelINS2_10policy_hubIN6thrust24THRUST_300001_SM_1000_NS10device_ptrI14key_value_pairEEE9Policy600ES9_PNS0_8NullTypeES9_SD_j13KeyComparatorS8_SC_EEvbT0_T1_T2_T3_T4_PT6_PT7_T5_NS1_7vsmem_tE_param_1[8],
	.param .u64 .ptr .align 1 _ZN3cub18CUB_300001_SM_10006detail10merge_sort30DeviceMergeSortBlockSortKernelINS2_10policy_hubIN6thrust24THRUST_300001_SM_1000_NS10device_ptrI14key_value_pairEEE9Policy600ES9_PNS0_8NullTypeES9_SD_j13KeyComparatorS8_SC_EEvbT0_T1_T2_T3_T4_PT6_PT7_T5_NS1_7vsmem_tE_param_2,
	.param .align 8 .b8 _ZN3cub18CUB_300001_SM_10006detail10merge_sort30DeviceMergeSortBlockSortKernelINS2_10policy_hubIN6thrust24THRUST_300001_SM_1000_NS10device_ptrI14key_value_pairEEE9Policy600ES9_PNS0_8NullTypeES9_SD_j13KeyComparatorS8_SC_EEvbT0_T1_T2_T3_T4_PT6_PT7_T5_NS1_7vsmem_tE_param_3[8],
	.param .u64 .ptr .align 1 _ZN3cub18CUB_300001_SM_10006detail10merge_sort30DeviceMergeSortBlockSortKernelINS2_10policy_hubIN6thrust24THRUST_300001_SM_1000_NS10device_ptrI14key_value_pairEEE9Policy600ES9_PNS0_8NullTypeES9_SD_j13KeyComparatorS8_SC_EEvbT0_T1_T2_T3_T4_PT6_PT7_T5_NS1_7vsmem_tE_param_4,
	.param .u32 _ZN3cub18CUB_300001_SM_10006detail10merge_sort30DeviceMergeSortBlockSortKernelINS2_10policy_hubIN6thrust24THRUST_300001_SM_1000_NS10device_ptrI14key_value_pairEEE9Policy600ES9_PNS0_8NullTypeES9_SD_j13KeyComparatorS8_SC_EEvbT0_T1_T2_T3_T4_PT6_PT7_T5_NS1_7vsmem_tE_param_5,
	.param .u64 .ptr .align 1 _ZN3cub18CUB_300001_SM_10006detail10merge_sort30DeviceMergeSortBlockSortKernelINS2_10policy_hubIN6thrust24THRUST_300001_SM_1000_NS10device_ptrI14key_value_pairEEE9Policy600ES9_PNS0_8NullTypeES9_SD_j13KeyComparatorS8_SC_EEvbT0_T1_T2_T3_T4_PT6_PT7_T5_NS1_7vsmem_tE_param_6,
	.param .u64 .ptr .align 1 _ZN3cub18CUB_300001_SM_10006detail10merge_sort30DeviceMergeSortBlockSortKernelINS2_10policy_hubIN6thrust24THRUST_300001_SM_1000_NS10device_ptrI14key_value_pairEEE9Policy600ES9_PNS0_8NullTypeES9_SD_j13KeyComparatorS8_SC_EEvbT0_T1_T2_T3_T4_PT6_PT7_T5_NS1_7vsmem_tE_param_7,
	.param .align 1 .b8 _ZN3cub18CUB_300001_SM_10006detail10merge_sort30DeviceMergeSortBlockSortKernelINS2_10policy_hubIN6thrust24THRUST_300001_SM_1000_NS10device_ptrI14key_value_pairEEE9Policy600ES9_PNS0_8NullTypeES9_SD_j13KeyComparatorS8_SC_EEvbT0_T1_T2_T3_T4_PT6_PT7_T5_NS1_7vsmem_tE_param_8[1],
	.param .align 8 .b8 _ZN3cub18CUB_300001_SM_10006detail10merge_sort30DeviceMergeSortBlockSortKernelINS2_10policy_hubIN6thrust24THRUST_300001_SM_1000_NS10device_ptrI14key_value_pairEEE9Policy600ES9_PNS0_8NullTypeES9_SD_j13KeyComparatorS8_SC_EEvbT0_T1_T2_T3_T4_PT6_PT7_T5_NS1_7vsmem_tE_param_9[8]
)
.maxntid 256
{
	.reg .pred 	%p<35>;
	.reg .b16 	%rs<2436>;
	.reg .b32 	%r<3673>;
	.reg .b64 	%rd<43>;
	// demoted variable
	.shared .align 16 .b8 _ZZN3cub18CUB_300001_SM_10006detail10merge_sort30DeviceMergeSortBlockSortKernelINS2_10policy_hubIN6thrust24THRUST_300001_SM_1000_NS10device_ptrI14key_value_pairEEE9Policy600ES9_PNS0_8NullTypeES9_SD_j13KeyComparatorS8_SC_EEvbT0_T1_T2_T3_T4_PT6_PT7_T5_NS1_7vsmem_tEE19static_temp_storage[40096];
	ld.param.u64 	%rd14, [_ZN3cub18CUB_300001_SM_10006detail10merge_sort30DeviceMergeSortBlockSortKernelINS2_10policy_hubIN6thrust24THRUST_300001_SM_1000_NS10device_ptrI14key_value_pairEEE9Policy600ES9_PNS0_8NullTypeES9_SD_j13KeyComparatorS8_SC_EEvbT0_T1_T2_T3_T4_PT6_PT7_T5_NS1_7vsmem_tE_param_3];
	ld.param.u64 	%rd15, [_ZN3cub18CUB_300001_SM_10006detail10merge_sort30DeviceMergeSortBlockSortKernelINS2_10policy_hubIN6thrust24THRUST_300001_SM_1000_NS10device_ptrI14key_value_pairEEE9Policy600ES9_PNS0_8NullTypeES9_SD_j13KeyComparatorS8_SC_EEvbT0_T1_T2_T3_T4_PT6_PT7_T5_NS1_7vsmem_tE_param_1];
	ld.param.u32 	%r138, [_ZN3cub18CUB_300001_SM_10006detail10merge_sort30DeviceMergeSortBlockSortKernelINS2_10policy_hubIN6thrust24THRUST_300001_SM_1000_NS10device_ptrI14key_value_pairEEE9Policy600ES9_PNS0_8NullTypeES9_SD_j13KeyComparatorS8_SC_EEvbT0_T1_T2_T3_T4_PT6_PT7_T5_NS1_7vsmem_tE_param_5];
	cvta.to.global.u64 	%rd1, %rd15;
	cvta.to.global.u64 	%rd2, %rd14;
	mov.u32 	%r139, %ctaid.x;
	mov.u32 	%r140, %nctaid.x;
	shl.b32 	%r1, %r139, 8;
	add.s32 	%r141, %r140, -1;
	setp.ge.u32 	%p5, %r139, %r141;
	@%p5 bra 	$L__BB2_14;
	// begin inline asm
	griddepcontrol.wait;
	// end inline asm
	cvt.u64.u32 	%rd26, %r1;
	mov.u32 	%r2203, %tid.x;
	and.b32  	%r2204, %r2203, 992;
	cvt.u64.u32 	%rd27, %r2203;
	add.s64 	%rd28, %rd27, %rd26;
	mad.lo.s64 	%rd41, %rd28, 156, %rd1;
	// begin inline asm
	mov.u32 %r2201, %laneid;
	// end inline asm
	add.s32 	%r2205, %r2201, %r2204;
	mov.u32 	%r2206, _ZZN3cub18CUB_300001_SM_10006detail10merge_sort30DeviceMergeSortBlockSortKernelINS2_10policy_hubIN6thrust24THRUST_300001_SM_1000_NS10device_ptrI14key_value_pairEEE9Policy600ES9_PNS0_8NullTypeES9_SD_j13KeyComparatorS8_SC_EEvbT0_T1_T2_T3_T4_PT6_PT7_T5_NS1_7vsmem_tEE19static_temp_storage;
	mad.lo.s32 	%r3665, %r2205, 156, %r2206;
	mov.b32 	%r3659, 0;
	mov.u32 	%r3658, %r3665;
$L__BB2_2:
	ld.global.u32 	%r2207, [%rd41];
	st.shared.u32 	[%r3658], %r2207;
	add.s32 	%r5, %r3659, 1;
	add.s64 	%rd41, %rd41, 4;
	add.s32 	%r3658, %r3658, 4;
	setp.lt.u32 	%p21, %r3659, 38;
	mov.u32 	%r3659, %r5;
	@%p21 bra 	$L__BB2_2;
	bar.warp.sync 	-1;
	ld.shared.u32 	%r2209, [%r3665+152];
	bfe.u32 	%r2210, %r2209, 0, 8;
	cvt.u16.u32 	%rs2128, %r2210;
	bfe.u32 	%r2211, %r2209, 8, 8;
	cvt.u16.u32 	%rs2129, %r2211;
	bfe.u32 	%r2212, %r2209, 16, 8;
	cvt.u16.u32 	%rs2130, %r2212;
	bfe.u32 	%r2213, %r2209, 24, 8;
	cvt.u16.u32 	%rs2131, %r2213;
	ld.shared.u32 	%r2214, [%r3665+148];
	bfe.u32 	%r2215, %r2214, 0, 8;
	cvt.u16.u32 	%rs2124, %r2215;
	bfe.u32 	%r2216, %r2214, 8, 8;
	cvt.u16.u32 	%rs2125, %r2216;
	bfe.u32 	%r2217, %r2214, 16, 8;
	cvt.u16.u32 	%rs2126, %r2217;
	bfe.u32 	%r2218, %r2214, 24, 8;
	cvt.u16.u32 	%rs2127, %r2218;
	ld.shared.u32 	%r2219, [%r3665+144];
	bfe.u32 	%r2220, %r2219, 0, 8;
	cvt.u16.u32 	%rs2120, %r2220;
	bfe.u32 	%r2221, %r2219, 8, 8;
	cvt.u16.u32 	%rs2121, %r2221;
	bfe.u32 	%r2222, %r2219, 16, 8;
	cvt.u16.u32 	%rs2122, %r2222;
	bfe.u32 	%r2223, %r2219, 24, 8;
	cvt.u16.u32 	%rs2123, %r2223;
	ld.shared.u32 	%r2224, [%r3665+140];
	bfe.u32 	%r2225, %r2224, 0, 8;
	cvt.u16.u32 	%rs2116, %r2225;
	bfe.u32 	%r2226, %r2224, 8, 8;
	cvt.u16.u32 	%rs2117, %r2226;
	bfe.u32 	%r2227, %r2224, 16, 8;
	cvt.u16.u32 	%rs2118, %r2227;
	bfe.u32 	%r2228, %r2224, 24, 8;
	cvt.u16.u32 	%rs2119, %r2228;
	ld.shared.u32 	%r2229, [%r3665+136];
	bfe.u32 	%r2230, %r2229, 0, 8;
	cvt.u16.u32 	%rs2112, %r2230;
	bfe.u32 	%r2231, %r2229, 8, 8;
	cvt.u16.u32 	%rs2113, %r2231;
	bfe.u32 	%r2232, %r2229, 16, 8;
	cvt.u16.u32 	%rs2114, %r2232;
	bfe.u32 	%r2233, %r2229, 24, 8;
	cvt.u16.u32 	%rs2115, %r2233;
	ld.shared.u32 	%r2234, [%r3665+132];
	bfe.u32 	%r2235, %r2234, 0, 8;
	cvt.u16.u32 	%rs2108, %r2235;
	bfe.u32 	%r2236, %r2234, 8, 8;
	cvt.u16.u32 	%rs2109, %r2236;
	bfe.u32 	%r2237, %r2234, 16, 8;
	cvt.u16.u32 	%rs2110, %r2237;
	bfe.u32 	%r2238, %r2234, 24, 8;
	cvt.u16.u32 	%rs2111, %r2238;
	ld.shared.u32 	%r2239, [%r3665+128];
	bfe.u32 	%r2240, %r2239, 0, 8;
	cvt.u16.u32 	%rs2104, %r2240;
	bfe.u32 	%r2241, %r2239, 8, 8;
	cvt.u16.u32 	%rs2105, %r2241;
	bfe.u32 	%r2242, %r2239, 16, 8;
	cvt.u16.u32 	%rs2106, %r2242;
	bfe.u32 	%r2243, %r2239, 24, 8;
	cvt.u16.u32 	%rs2107, %r2243;
	ld.shared.u32 	%r2244, [%r3665+124];
	bfe.u32 	%r2245, %r2244, 0, 8;
	cvt.u16.u32 	%rs2100, %r2245;
	bfe.u32 	%r2246, %r2244, 8, 8;
	cvt.u16.u32 	%rs2101, %r2246;
	bfe.u32 	%r2247, %r2244, 16, 8;
	cvt.u16.u32 	%rs2102, %r2247;
	bfe.u32 	%r2248, %r2244, 24, 8;
	cvt.u16.u32 	%rs2103, %r2248;
	ld.shared.u32 	%r2249, [%r3665+120];
	bfe.u32 	%r2250, %r2249, 0, 8;
	cvt.u16.u32 	%rs2096, %r2250;
	bfe.u32 	%r2251, %r2249, 8, 8;
	cvt.u16.u32 	%rs2097, %r2251;
	bfe.u32 	%r2252, %r2249, 16, 8;
	cvt.u16.u32 	%rs2098, %r2252;
	bfe.u32 	%r2253, %r2249, 24, 8;
	cvt.u16.u32 	%rs2099, %r2253;
	ld.shared.u32 	%r2254, [%r3665+116];
	bfe.u32 	%r2255, %r2254, 0, 8;
	cvt.u16.u32 	%rs2092, %r2255;
	bfe.u32 	%r2256, %r2254, 8, 8;
	cvt.u16.u32 	%rs2093, %r2256;
	bfe.u32 	%r2257, %r2254, 16, 8;
	cvt.u16.u32 	%rs2094, %r2257;
	bfe.u32 	%r2258, %r2254, 24, 8;
	cvt.u16.u32 	%rs2095, %r2258;
	ld.shared.u32 	%r2259, [%r3665+112];
	bfe.u32 	%r2260, %r2259, 0, 8;
	cvt.u16.u32 	%rs2088, %r2260;
	bfe.u32 	%r2261, %r2259, 8, 8;
	cvt.u16.u32 	%rs2089, %r2261;
	bfe.u32 	%r2262, %r2259, 16, 8;
	cvt.u16.u32 	%rs2090, %r2262;
	bfe.u32 	%r2263, %r2259, 24, 8;
	cvt.u16.u32 	%rs2091, %r2263;
	ld.shared.u32 	%r2264, [%r3665+108];
	bfe.u32 	%r2265, %r2264, 0, 8;
	cvt.u16.u32 	%rs2084, %r2265;
	bfe.u32 	%r2266, %r2264, 8, 8;
	cvt.u16.u32 	%rs2085, %r2266;
	bfe.u32 	%r2267, %r2264, 16, 8;
	cvt.u16.u32 	%rs2086, %r2267;
	bfe.u32 	%r2268, %r2264, 24, 8;
	cvt.u16.u32 	%rs2087, %r2268;
	ld.shared.u32 	%r2269, [%r3665+104];
	bfe.u32 	%r2270, %r2269, 0, 8;
	cvt.u16.u32 	%rs2080, %r2270;
	bfe.u32 	%r2271, %r2269, 8, 8;
	cvt.u16.u32 	%rs2081, %r2271;
	bfe.u32 	%r2272, %r2269, 16, 8;
	cvt.u16.u32 	%rs2082, %r2272;
	bfe.u32 	%r2273, %r2269, 24, 8;
	cvt.u16.u32 	%rs2083, %r2273;
	ld.shared.u32 	%r2274, [%r3665+100];
	bfe.u32 	%r2275, %r2274, 0, 8;
	cvt.u16.u32 	%rs2076, %r2275;
	bfe.u32 	%r2276, %r2274, 8, 8;
	cvt.u16.u32 	%rs2077, %r2276;
	bfe.u32 	%r2277, %r2274, 16, 8;
	cvt.u16.u32 	%rs2078, %r2277;
	bfe.u32 	%r2278, %r2274, 24, 8;
	cvt.u16.u32 	%rs2079, %r2278;
	ld.shared.u32 	%r2279, [%r3665+96];
	bfe.u32 	%r2280, %r2279, 0, 8;
	cvt.u16.u32 	%rs2072, %r2280;
	bfe.u32 	%r2281, %r2279, 8, 8;
	cvt.u16.u32 	%rs2073, %r2281;
	bfe.u32 	%r2282, %r2279, 16, 8;
	cvt.u16.u32 	%rs2074, %r2282;
	bfe.u32 	%r2283, %r2279, 24, 8;
	cvt.u16.u32 	%rs2075, %r2283;
	ld.shared.u32 	%r2284, [%r3665+92];
	bfe.u32 	%r2285, %r2284, 0, 8;
	cvt.u16.u32 	%rs2068, %r2285;
	bfe.u32 	%r2286, %r2284, 8, 8;
	cvt.u16.u32 	%rs2069, %r2286;
	bfe.u32 	%r2287, %r2284, 16, 8;
	cvt.u16.u32 	%rs2070, %r2287;
	bfe.u32 	%r2288, %r2284, 24, 8;
	cvt.u16.u32 	%rs2071, %r2288;
	ld.shared.u32 	%r2289, [%r3665+88];
	bfe.u32 	%r2290, %r2289, 0, 8;
	cvt.u16.u32 	%rs2064, %r2290;
	bfe.u32 	%r2291, %r2289, 8, 8;
	cvt.u16.u32 	%rs2065, %r2291;
	bfe.u32 	%r2292, %r2289, 16, 8;
	cvt.u16.u32 	%rs2066, %r2292;
	bfe.u32 	%r2293, %r2289, 24, 8;
	cvt.u16.u32 	%rs2067, %r2293;
	ld.shared.u32 	%r2294, [%r3665+84];
	bfe.u32 	%r2295, %r2294, 0, 8;
	cvt.u16.u32 	%rs2060, %r2295;
	bfe.u32 	%r2296, %r2294, 8, 8;
	cvt.u16.u32 	%rs2061, %r2296;
	bfe.u32 	%r2297, %r2294, 16, 8;
	cvt.u16.u32 	%rs2062, %r2297;
	bfe.u32 	%r2298, %r2294, 24, 8;
	cvt.u16.u32 	%rs2063, %r2298;
	ld.shared.u32 	%r2299, [%r3665+80];
	bfe.u32 	%r2300, %r2299, 0, 8;
	cvt.u16.u32 	%rs2056, %r2300;
	bfe.u32 	%r2301, %r2299, 8, 8;
	cvt.u16.u32 	%rs2057, %r2301;
	bfe.u32 	%r2302, %r2299, 16, 8;
	cvt.u16.u32 	%rs2058, %r2302;
	bfe.u32 	%r2303, %r2299, 24, 8;
	cvt.u16.u32 	%rs2059, %r2303;
	ld.shared.u32 	%r2304, [%r3665+76];
	bfe.u32 	%r2305, %r2304, 0, 8;
	cvt.u16.u32 	%rs2052, %r2305;
	bfe.u32 	%r2306, %r2304, 8, 8;
	cvt.u16.u32 	%rs2053, %r2306;
	bfe.u32 	%r2307, %r2304, 16, 8;
	cvt.u16.u32 	%rs2054, %r2307;
	bfe.u32 	%r2308, %r2304, 24, 8;
	cvt.u16.u32 	%rs2055, %r2308;
	ld.shared.u32 	%r2309, [%r3665+72];
	bfe.u32 	%r2310, %r2309, 0, 8;
	cvt.u16.u32 	%rs2048, %r2310;
	bfe.u32 	%r2311, %r2309, 8, 8;
	cvt.u16.u32 	%rs2049, %r2311;
	bfe.u32 	%r2312, %r2309, 16, 8;
	cvt.u16.u32 	%rs2050, %r2312;
	bfe.u32 	%r2313, %r2309, 24, 8;
	cvt.u16.u32 	%rs2051, %r2313;
	ld.shared.u32 	%r2314, [%r3665+68];
	bfe.u32 	%r2315, %r2314, 0, 8;
	cvt.u16.u32 	%rs2044, %r2315;
	bfe.u32 	%r2316, %r2314, 8, 8;
	cvt.u16.u32 	%rs2045, %r2316;
	bfe.u32 	%r2317, %r2314, 16, 8;
	cvt.u16.u32 	%rs2046, %r2317;
	bfe.u32 	%r2318, %r2314, 24, 8;
	cvt.u16.u32 	%rs2047, %r2318;
	ld.shared.u32 	%r2319, [%r3665+64];
	bfe.u32 	%r2320, %r2319, 0, 8;
	cvt.u16.u32 	%rs2040, %r2320;
	bfe.u32 	%r2321, %r2319, 8, 8;
	cvt.u16.u32 	%rs2041, %r2321;
	bfe.u32 	%r2322, %r2319, 16, 8;
	cvt.u16.u32 	%rs2042, %r2322;
	bfe.u32 	%r2323, %r2319, 24, 8;
	cvt.u16.u32 	%rs2043, %r2323;
	ld.shared.u32 	%r2324, [%r3665+60];
	bfe.u32 	%r2325, %r2324, 0, 8;
	cvt.u16.u32 	%rs2036, %r2325;
	bfe.u32 	%r2326, %r2324, 8, 8;
	cvt.u16.u32 	%rs2037, %r2326;
	bfe.u32 	%r2327, %r2324, 16, 8;
	cvt.u16.u32 	%rs2038, %r2327;
	bfe.u32 	%r2328, %r2324, 24, 8;
	cvt.u16.u32 	%rs2039, %r2328;
	ld.shared.u32 	%r2329, [%r3665+56];
	bfe.u32 	%r2330, %r2329, 0, 8;
	cvt.u16.u32 	%rs2032, %r2330;
	bfe.u32 	%r2331, %r2329, 8, 8;
	cvt.u16.u32 	%rs2033, %r2331;
	bfe.u32 	%r2332, %r2329, 16, 8;
	cvt.u16.u32 	%rs2034, %r2332;
	bfe.u32 	%r2333, %r2329, 24, 8;
	cvt.u16.u32 	%rs2035, %r2333;
	ld.shared.u32 	%r2334, [%r3665+52];
	bfe.u32 	%r2335, %r2334, 0, 8;
	cvt.u16.u32 	%rs2028, %r2335;
	bfe.u32 	%r2336, %r2334, 8, 8;
	cvt.u16.u32 	%rs2029, %r2336;
	bfe.u32 	%r2337, %r2334, 16, 8;
	cvt.u16.u32 	%rs2030, %r2337;
	bfe.u32 	%r2338, %r2334, 24, 8;
	cvt.u16.u32 	%rs2031, %r2338;
	ld.shared.u32 	%r2339, [%r3665+48];
	bfe.u32 	%r2340, %r2339, 0, 8;
	cvt.u16.u32 	%rs2024, %r2340;
	bfe.u32 	%r2341, %r2339, 8, 8;
	cvt.u16.u32 	%rs2025, %r2341;
	bfe.u32 	%r2342, %r2339, 16, 8;
	cvt.u16.u32 	%rs2026, %r2342;
	bfe.u32 	%r2343, %r2339, 24, 8;
	cvt.u16.u32 	%rs2027, %r2343;
	ld.shared.u32 	%r2344, [%r3665+44];
	bfe.u32 	%r2345, %r2344, 0, 8;
	cvt.u16.u32 	%rs2020, %r2345;
	bfe.u32 	%r2346, %r2344, 8, 8;
	cvt.u16.u32 	%rs2021, %r2346;
	bfe.u32 	%r2347, %r2344, 16, 8;
	cvt.u16.u32 	%rs2022, %r2347;
	bfe.u32 	%r2348, %r2344, 24, 8;
	cvt.u16.u32 	%rs2023, %r2348;
	ld.shared.u32 	%r2349, [%r3665+40];
	bfe.u32 	%r2350, %r2349, 0, 8;
	cvt.u16.u32 	%rs2016, %r2350;
	bfe.u32 	%r2351, %r2349, 8, 8;
	cvt.u16.u32 	%rs2017, %r2351;
	bfe.u32 	%r2352, %r2349, 16, 8;
	cvt.u16.u32 	%rs2018, %r2352;
	bfe.u32 	%r2353, %r2349, 24, 8;
	cvt.u16.u32 	%rs2019, %r2353;
	ld.shared.u32 	%r2354, [%r3665+36];
	bfe.u32 	%r2355, %r2354, 0, 8;
	cvt.u16.u32 	%rs2012, %r2355;
	bfe.u32 	%r2356, %r2354, 8, 8;
	cvt.u16.u32 	%rs2013, %r2356;
	bfe.u32 	%r2357, %r2354, 16, 8;
	cvt.u16.u32 	%rs2014, %r2357;
	bfe.u32 	%r2358, %r2354, 24, 8;
	cvt.u16.u32 	%rs2015, %r2358;
	ld.shared.u32 	%r2359, [%r3665+32];
	bfe.u32 	%r2360, %r2359, 0, 8;
	cvt.u16.u32 	%rs2008, %r2360;
	bfe.u32 	%r2361, %r2359, 8, 8;
	cvt.u16.u32 	%rs2009, %r2361;
	bfe.u32 	%r2362, %r2359, 16, 8;
	cvt.u16.u32 	%rs2010, %r2362;
	bfe.u32 	%r2363, %r2359, 24, 8;
	cvt.u16.u32 	%rs2011, %r2363;
	ld.shared.u32 	%r2364, [%r3665+28];
	bfe.u32 	%r2365, %r2364, 0, 8;
	cvt.u16.u32 	%rs2004, %r2365;
	bfe.u32 	%r2366, %r2364, 8, 8;
	cvt.u16.u32 	%rs2005, %r2366;
	bfe.u32 	%r2367, %r2364, 16, 8;
	cvt.u16.u32 	%rs2006, %r2367;
	bfe.u32 	%r2368, %r2364, 24, 8;
	cvt.u16.u32 	%rs2007, %r2368;
	ld.shared.u32 	%r2369, [%r3665+24];
	bfe.u32 	%r2370, %r2369, 0, 8;
	cvt.u16.u32 	%rs2000, %r2370;
	bfe.u32 	%r2371, %r2369, 8, 8;
	cvt.u16.u32 	%rs2001, %r2371;
	bfe.u32 	%r2372, %r2369, 16, 8;
	cvt.u16.u32 	%rs2002, %r2372;
	bfe.u32 	%r2373, %r2369, 24, 8;
	cvt.u16.u32 	%rs2003, %r2373;
	ld.shared.u32 	%r2374, [%r3665+20];
	bfe.u32 	%r2375, %r2374, 0, 8;
	cvt.u16.u32 	%rs1996, %r2375;
	bfe.u32 	%r2376, %r2374, 8, 8;
	cvt.u16.u32 	%rs1997, %r2376;
	bfe.u32 	%r2377, %r2374, 16, 8;
	cvt.u16.u32 	%rs1998, %r2377;
	bfe.u32 	%r2378, %r2374, 24, 8;
	cvt.u16.u32 	%rs1999, %r2378;
	ld.shared.u32 	%r2379, [%r3665+16];
	bfe.u32 	%r2380, %r2379, 0, 8;
	cvt.u16.u32 	%rs1992, %r2380;
	bfe.u32 	%r2381, %r2379, 8, 8;
	cvt.u16.u32 	%rs1993, %r2381;
	bfe.u32 	%r2382, %r2379, 16, 8;
	cvt.u16.u32 	%rs1994, %r2382;
	bfe.u32 	%r2383, %r2379, 24, 8;
	cvt.u16.u32 	%rs1995, %r2383;
	ld.shared.u32 	%r2384, [%r3665+12];
	bfe.u32 	%r2385, %r2384, 0, 8;
	cvt.u16.u32 	%rs1988, %r2385;
	bfe.u32 	%r2386, %r2384, 8, 8;
	cvt.u16.u32 	%rs1989, %r2386;
	bfe.u32 	%r2387, %r2384, 16, 8;
	cvt.u16.u32 	%rs1990, %r2387;
	bfe.u32 	%r2388, %r2384, 24, 8;
	cvt.u16.u32 	%rs1991, %r2388;
	ld.shared.u32 	%r2389, [%r3665+8];
	bfe.u32 	%r2390, %r2389, 0, 8;
	cvt.u16.u32 	%rs1984, %r2390;
	bfe.u32 	%r2391, %r2389, 8, 8;
	cvt.u16.u32 	%rs1985, %r2391;
	bfe.u32 	%r2392, %r2389, 16, 8;
	cvt.u16.u32 	%rs1986, %r2392;
	bfe.u32 	%r2393, %r2389, 24, 8;
	cvt.u16.u32 	%rs1987, %r2393;
	ld.shared.u32 	%r2394, [%r3665+4];
	bfe.u32 	%r2395, %r2394, 0, 8;
	cvt.u16.u32 	%rs1980, %r2395;
	bfe.u32 	%r2396, %r2394, 8, 8;
	cvt.u16.u32 	%rs1981, %r2396;
	bfe.u32 	%r2397, %r2394, 16, 8;
	cvt.u16.u32 	%rs1982, %r2397;
	bfe.u32 	%r2398, %r2394, 24, 8;
	cvt.u16.u32 	%rs1983, %r2398;
	ld.shared.u32 	%r3661, [%r3665];
	bar.sync 	0;
	// begin inline asm
	griddepcontrol.launch_dependents;
	// end inline asm
	mov.b32 	%r3660, 2;
$L__BB2_4:
	shr.u32 	%r2399, %r3660, 1;
	add.s32 	%r2400, %r3660, -1;
	bar.sync 	0;
	mov.u32 	%r2401, %tid.x;
	mov.u32 	%r2402, _ZZN3cub18CUB_300001_SM_10006detail10merge_sort30DeviceMergeSortBlockSortKernelINS2_10policy_hubIN6thrust24THRUST_300001_SM_1000_NS10device_ptrI14key_value_pairEEE9Policy600ES9_PNS0_8NullTypeES9_SD_j13KeyComparatorS8_SC_EEvbT0_T1_T2_T3_T4_PT6_PT7_T5_NS1_7vsmem_tEE19static_temp_storage;
	mad.lo.s32 	%r2403, %r2401, 156, %r2402;
	st.shared.u32 	[%r2403], %r3661;
	cvt.u32.u16 	%r2404, %rs1983;
	cvt.u32.u16 	%r2405, %rs1982;
	prmt.b32 	%r2406, %r2405, %r2404, 0x3340U;
	cvt.u32.u16 	%r2407, %rs1981;
	cvt.u32.u16 	%r2408, %rs1980;
	prmt.b32 	%r2409, %r2408, %r2407, 0x3340U;
	prmt.b32 	%r2410, %r2409, %r2406, 0x5410U;
	st.shared.u32 	[%r2403+4], %r2410;
	cvt.u32.u16 	%r2411, %rs1987;
	cvt.u32.u16 	%r2412, %rs1986;
	prmt.b32 	%r2413, %r2412, %r2411, 0x3340U;
	cvt.u32.u16 	%r2414, %rs1985;
	cvt.u32.u16 	%r2415, %rs1984;
	prmt.b32 	%r2416, %r2415, %r2414, 0x3340U;
	prmt.b32 	%r2417, %r2416, %r2413, 0x5410U;
	st.shared.u32 	[%r2403+8], %r2417;
	cvt.u32.u16 	%r2418, %rs1991;
	cvt.u32.u16 	%r2419, %rs1990;
	prmt.b32 	%r2420, %r2419, %r2418, 0x3340U;
	cvt.u32.u16 	%r2421, %rs1989;
	cvt.u32.u16 	%r2422, %rs1988;
	prmt.b32 	%r2423, %r2422, %r2421, 0x3340U;
	prmt.b32 	%r2424, %r2423, %r2420, 0x5410U;
	st.shared.u32 	[%r2403+12], %r2424;
	cvt.u32.u16 	%r2425, %rs1995;
	cvt.u32.u16 	%r2426, %rs1994;
	prmt.b32 	%r2427, %r2426, %r2425, 0x3340U;
	cvt.u32.u16 	%r2428, %rs1993;
	cvt.u32.u16 	%r2429, %rs1992;
	prmt.b32 	%r2430, %r2429, %r2428, 0x3340U;
	prmt.b32 	%r2431, %r2430, %r2427, 0x5410U;
	st.shared.u32 	[%r2403+16], %r2431;
	cvt.u32.u16 	%r2432, %rs1999;
	cvt.u32.u16 	%r2433, %rs1998;
	prmt.b32 	%r2434, %r2433, %r2432, 0x3340U;
	cvt.u32.u16 	%r2435, %rs1997;
	cvt.u32.u16 	%r2436, %rs1996;
	prmt.b32 	%r2437, %r2436, %r2435, 0x3340U;
	prmt.b32 	%r2438, %r2437, %r2434, 0x5410U;
	st.shared.u32 	[%r2403+20], %r2438;
	cvt.u32.u16 	%r2439, %rs2003;
	cvt.u32.u16 	%r2440, %rs2002;
	prmt.b32 	%r2441, %r2440, %r2439, 0x3340U;
	cvt.u32.u16 	%r2442, %rs2001;
	cvt.u32.u16 	%r2443, %rs2000;
	prmt.b32 	%r2444, %r2443, %r2442, 0x3340U;
	prmt.b32 	%r2445, %r2444, %r2441, 0x5410U;
	st.shared.u32 	[%r2403+24], %r2445;
	cvt.u32.u16 	%r2446, %rs2007;
	cvt.u32.u16 	%r2447, %rs2006;
	prmt.b32 	%r2448, %r2447, %r2446, 0x3340U;
	cvt.u32.u16 	%r2449, %rs2005;
	cvt.u32.u16 	%r2450, %rs2004;
	prmt.b32 	%r2451, %r2450, %r2449, 0x3340U;
	prmt.b32 	%r2452, %r2451, %r2448, 0x5410U;
	st.shared.u32 	[%r2403+28], %r2452;
	cvt.u32.u16 	%r2453, %rs2011;
	cvt.u32.u16 	%r2454, %rs2010;
	prmt.b32 	%r2455, %r2454, %r2453, 0x3340U;
	cvt.u32.u16 	%r2456, %rs2009;
	cvt.u32.u16 	%r2457, %rs2008;
	prmt.b32 	%r2458, %r2457, %r2456, 0x3340U;
	prmt.b32 	%r2459, %r2458, %r2455, 0x5410U;
	st.shared.u32 	[%r2403+32], %r2459;
	cvt.u32.u16 	%r2460, %rs2015;
	cvt.u32.u16 	%r2461, %rs2014;
	prmt.b32 	%r2462, %r2461, %r2460, 0x3340U;
	cvt.u32.u16 	%r2463, %rs2013;
	cvt.u32.u16 	%r2464, %rs2012;
	prmt.b32 	%r2465, %r2464, %r2463, 0x3340U;
	prmt.b32 	%r2466, %r2465, %r2462, 0x5410U;
	st.shared.u32 	[%r2403+36], %r2466;
	cvt.u32.u16 	%r2467, %rs2019;
	cvt.u32.u16 	%r2468, %rs2018;
	prmt.b32 	%r2469, %r2468, %r2467, 0x3340U;
	cvt.u32.u16 	%r2470, %rs2017;
	cvt.u32.u16 	%r2471, %rs2016;
	prmt.b32 	%r2472, %r2471, %r2470, 0x3340U;
	prmt.b32 	%r2473, %r2472, %r2469, 0x5410U;
	st.shared.u32 	[%r2403+40], %r2473;
	cvt.u32.u16 	%r2474, %rs2023;
	cvt.u32.u16 	%r2475, %rs2022;
	prmt.b32 	%r2476, %r2475, %r2474, 0x3340U;
	cvt.u32.u16 	%r2477, %rs2021;
	cvt.u32.u16 	%r2478, %rs2020;
	prmt.b32 	%r2479, %r2478, %r2477, 0x3340U;
	prmt.b32 	%r2480, %r2479, %r2476, 0x5410U;
	st.shared.u32 	[%r2403+44], %r2480;
	cvt.u32.u16 	%r2481, %rs2027;
	cvt.u32.u16 	%r2482, %rs2026;
	prmt.b32 	%r2483, %r2482, %r2481, 0x3340U;
	cvt.u32.u16 	%r2484, %rs2025;
	cvt.u32.u16 	%r2485, %rs2024;
	prmt.b32 	%r2486, %r2485, %r2484, 0x3340U;
	prmt.b32 	%r2487, %r2486, %r2483, 0x5410U;
	st.shared.u32 	[%r2403+48], %r2487;
	cvt.u32.u16 	%r2488, %rs2031;
	cvt.u32.u16 	%r2489, %rs2030;
	prmt.b32 	%r2490, %r2489, %r2488, 0x3340U;
	cvt.u32.u16 	%r2491, %rs2029;
	cvt.u32.u16 	%r2492, %rs2028;
	prmt.b32 	%r2493, %r2492, %r2491, 0x3340U;
	prmt.b32 	%r2494, %r2493, %r2490, 0x5410U;
	st.shared.u32 	[%r2403+52], %r2494;
	cvt.u32.u16 	%r2495, %rs2035;
	cvt.u32.u16 	%r2496, %rs2034;
	prmt.b32 	%r2497, %r2496, %r2495, 0x3340U;
	cvt.u32.u16 	%r2498, %rs2033;
	cvt.u32.u16 	%r2499, %rs2032;
	prmt.b32 	%r2500, %r2499, %r2498, 0x3340U;
	prmt.b32 	%r2501, %r2500, %r2497, 0x5410U;
	st.shared.u32 	[%r2403+56], %r2501;
	cvt.u32.u16 	%r2502, %rs2039;
	cvt.u32.u16 	%r2503, %rs2038;
	prmt.b32 	%r2504, %r2503, %r2502, 0x3340U;
	cvt.u32.u16 	%r2505, %rs2037;
	cvt.u32.u16 	%r2506, %rs2036;
	prmt.b32 	%r2507, %r2506, %r2505, 0x3340U;
	prmt.b32 	%r2508, %r2507, %r2504, 0x5410U;
	st.shared.u32 	[%r2403+60], %r2508;
	cvt.u32.u16 	%r2509, %rs2043;
	cvt.u32.u16 	%r2510, %rs2042;
	prmt.b32 	%r2511, %r2510, %r2509, 0x3340U;
	cvt.u32.u16 	%r2512, %rs2041;
	cvt.u32.u16 	%r2513, %rs2040;
	prmt.b32 	%r2514, %r2513, %r2512, 0x3340U;
	prmt.b32 	%r2515, %r2514, %r2511, 0x5410U;
	st.shared.u32 	[%r2403+64], %r2515;
	cvt.u32.u16 	%r2516, %rs2047;
	cvt.u32.u16 	%r2517, %rs2046;
	prmt.b32 	%r2518, %r2517, %r2516, 0x3340U;
	cvt.u32.u16 	%r2519, %rs2045;
	cvt.u32.u16 	%r2520, %rs2044;
	prmt.b32 	%r2521, %r2520, %r2519, 0x3340U;
	prmt.b32 	%r2522, %r2521, %r2518, 0x5410U;
	st.shared.u32 	[%r2403+68], %r2522;
	cvt.u32.u16 	%r2523, %rs2051;
	cvt.u32.u16 	%r2524, %rs2050;
	prmt.b32 	%r2525, %r2524, %r2523, 0x3340U;
	cvt.u32.u16 	%r2526, %rs2049;
	cvt.u32.u16 	%r2527, %rs2048;
	prmt.b32 	%r2528, %r2527, %r2526, 0x3340U;
	prmt.b32 	%r2529, %r2528, %r2525, 0x5410U;
	st.shared.u32 	[%r2403+72], %r2529;
	cvt.u32.u16 	%r2530, %rs2055;
	cvt.u32.u16 	%r2531, %rs2054;
	prmt.b32 	%r2532, %r2531, %r2530, 0x3340U;
	cvt.u32.u16 	%r2533, %rs2053;
	cvt.u32.u16 	%r2534, %rs2052;
	prmt.b32 	%r2535, %r2534, %r2533, 0x3340U;
	prmt.b32 	%r2536, %r2535, %r2532, 0x5410U;
	st.shared.u32 	[%r2403+76], %r2536;
	cvt.u32.u16 	%r2537, %rs2059;
	cvt.u32.u16 	%r2538, %rs2058;
	prmt.b32 	%r2539, %r2538, %r2537, 0x3340U;
	cvt.u32.u16 	%r2540, %rs2057;
	cvt.u32.u16 	%r2541, %rs2056;
	prmt.b32 	%r2542, %r2541, %r2540, 0x3340U;
	prmt.b32 	%r2543, %r2542, %r2539, 0x5410U;
	st.shared.u32 	[%r2403+80], %r2543;
	cvt.u32.u16 	%r2544, %rs2063;
	cvt.u32.u16 	%r2545, %rs2062;
	prmt.b32 	%r2546, %r2545, %r2544, 0x3340U;
	cvt.u32.u16 	%r2547, %rs2061;
	cvt.u32.u16 	%r2548, %rs2060;
	prmt.b32 	%r2549, %r2548, %r2547, 0x3340U;
	prmt.b32 	%r2550, %r2549, %r2546, 0x5410U;
	st.shared.u32 	[%r2403+84], %r2550;
	cvt.u32.u16 	%r2551, %rs2067;
	cvt.u32.u16 	%r2552, %rs2066;
	prmt.b32 	%r2553, %r2552, %r2551, 0x3340U;
	cvt.u32.u16 	%r2554, %rs2065;
	cvt.u32.u16 	%r2555, %rs2064;
	prmt.b32 	%r2556, %r2555, %r2554, 0x3340U;
	prmt.b32 	%r2557, %r2556, %r2553, 0x5410U;
	st.shared.u32 	[%r2403+88], %r2557;
	cvt.u32.u16 	%r2558, %rs2071;
	cvt.u32.u16 	%r2559, %rs2070;
	prmt.b32 	%r2560, %r2559, %r2558, 0x3340U;
	cvt.u32.u16 	%r2561, %rs2069;
	cvt.u32.u16 	%r2562, %rs2068;
	prmt.b32 	%r2563, %r2562, %r2561, 0x3340U;
	prmt.b32 	%r2564, %r2563, %r2560, 0x5410U;
	st.shared.u32 	[%r2403+92], %r2564;
	cvt.u32.u16 	%r2565, %rs2075;
	cvt.u32.u16 	%r2566, %rs2074;
	prmt.b32 	%r2567, %r2566, %r2565, 0x3340U;
	cvt.u32.u16 	%r2568, %rs2073;
	cvt.u32.u16 	%r2569, %rs2072;
	prmt.b32 	%r2570, %r2569, %r2568, 0x3340U;
	prmt.b32 	%r2571, %r2570, %r2567, 0x5410U;
	st.shared.u32 	[%r2403+96], %r2571;
	cvt.u32.u16 	%r2572, %rs2079;
	cvt.u32.u16 	%r2573, %rs2078;
	prmt.b32 	%r2574, %r2573, %r2572, 0x3340U;
	cvt.u32.u16 	%r2575, %rs2077;
	cvt.u32.u16 	%r2576, %rs2076;
	prmt.b32 	%r2577, %r2576, %r2575, 0x3340U;
	prmt.b32 	%r2578, %r2577, %r2574, 0x5410U;
	st.shared.u32 	[%r2403+100], %r2578;
	cvt.u32.u16 	%r2579, %rs2083;
	cvt.u32.u16 	%r2580, %rs2082;
	prmt.b32 	%r2581, %r2580, %r2579, 0x3340U;
	cvt.u32.u16 	%r2582, %rs2081;
	cvt.u32.u16 	%r2583, %rs2080;
	prmt.b32 	%r2584, %r2583, %r2582, 0x3340U;
	prmt.b32 	%r2585, %r2584, %r2581, 0x5410U;
	st.shared.u32 	[%r2403+104], %r2585;
	cvt.u32.u16 	%r2586, %rs2087;
	cvt.u32.u16 	%r2587, %rs2086;
	prmt.b32 	%r2588, %r2587, %r2586, 0x3340U;
	cvt.u32.u16 	%r2589, %rs2085;
	cvt.u32.u16 	%r2590, %rs2084;
	prmt.b32 	%r2591, %r2590, %r2589, 0x3340U;
	prmt.b32 	%r2592, %r2591, %r2588, 0x5410U;
	st.shared.u32 	[%r2403+108], %r2592;
	cvt.u32.u16 	%r2593, %rs2091;
	cvt.u32.u16 	%r2594, %rs2090;
	prmt.b32 	%r2595, %r2594, %r2593, 0x3340U;
	cvt.u32.u16 	%r2596, %rs2089;
	cvt.u32.u16 	%r2597, %rs2088;
	prmt.b32 	%r2598, %r2597, %r2596, 0x3340U;
	prmt.b32 	%r2599, %r2598, %r2595, 0x5410U;
	st.shared.u32 	[%r2403+112], %r2599;
	cvt.u32.u16 	%r2600, %rs2095;
	cvt.u32.u16 	%r2601, %rs2094;
	prmt.b32 	%r2602, %r2601, %r2600, 0x3340U;
	cvt.u32.u16 	%r2603, %rs2093;
	cvt.u32.u16 	%r2604, %rs2092;
	prmt.b32 	%r2605, %r2604, %r2603, 0x3340U;
	prmt.b32 	%r2606, %r2605, %r2602, 0x5410U;
	st.shared.u32 	[%r2403+116], %r2606;
	cvt.u32.u16 	%r2607, %rs2099;
	cvt.u32.u16 	%r2608, %rs2098;
	prmt.b32 	%r2609, %r2608, %r2607, 0x3340U;
	cvt.u32.u16 	%r2610, %rs2097;
	cvt.u32.u16 	%r2611, %rs2096;
	prmt.b32 	%r2612, %r2611, %r2610, 0x3340U;
	prmt.b32 	%r2613, %r2612, %r2609, 0x5410U;
	st.shared.u32 	[%r2403+120], %r2613;
	cvt.u32.u16 	%r2614, %rs2103;
	cvt.u32.u16 	%r2615, %rs2102;
	prmt.b32 	%r2616, %r2615, %r2614, 0x3340U;
	cvt.u32.u16 	%r2617, %rs2101;
	cvt.u32.u16 	%r2618, %rs2100;
	prmt.b32 	%r2619, %r2618, %r2617, 0x3340U;
	prmt.b32 	%r2620, %r2619, %r2616, 0x5410U;
	st.shared.u32 	[%r2403+124], %r2620;
	cvt.u32.u16 	%r2621, %rs2107;
	cvt.u32.u16 	%r2622, %rs2106;
	prmt.b32 	%r2623, %r2622, %r2621, 0x3340U;
	cvt.u32.u16 	%r2624, %rs2105;
	cvt.u32.u16 	%r2625, %rs2104;
	prmt.b32 	%r2626, %r2625, %r2624, 0x3340U;
	prmt.b32 	%r2627, %r2626, %r2623, 0x5410U;
	st.shared.u32 	[%r2403+128], %r2627;
	cvt.u32.u16 	%r2628, %rs2111;
	cvt.u32.u16 	%r2629, %rs2110;
	prmt.b32 	%r2630, %r2629, %r2628, 0x3340U;
	cvt.u32.u16 	%r2631, %rs2109;
	cvt.u32.u16 	%r2632, %rs2108;
	prmt.b32 	%r2633, %r2632, %r2631, 0x3340U;
	prmt.b32 	%r2634, %r2633, %r2630, 0x5410U;
	st.shared.u32 	[%r2403+132], %r2634;
	cvt.u32.u16 	%r2635, %rs2115;
	cvt.u32.u16 	%r2636, %rs2114;
	prmt.b32 	%r2637, %r2636, %r2635, 0x3340U;
	cvt.u32.u16 	%r2638, %rs2113;
	cvt.u32.u16 	%r2639, %rs2112;
	prmt.b32 	%r2640, %r2639, %r2638, 0x3340U;
	prmt.b32 	%r2641, %r2640, %r2637, 0x5410U;
	st.shared.u32 	[%r2403+136], %r2641;
	cvt.u32.u16 	%r2642, %rs2119;
	cvt.u32.u16 	%r2643, %rs2118;
	prmt.b32 	%r2644, %r2643, %r2642, 0x3340U;
	cvt.u32.u16 	%r2645, %rs2117;
	cvt.u32.u16 	%r2646, %rs2116;
	prmt.b32 	%r2647, %r2646, %r2645, 0x3340U;
	prmt.b32 	%r2648, %r2647, %r2644, 0x5410U;
	st.shared.u32 	[%r2403+140], %r2648;
	cvt.u32.u16 	%r2649, %rs2123;
	cvt.u32.u16 	%r2650, %rs2122;
	prmt.b32 	%r2651, %r2650, %r2649, 0x3340U;
	cvt.u32.u16 	%r2652, %rs2121;
	cvt.u32.u16 	%r2653, %rs2120;
	prmt.b32 	%r2654, %r2653, %r2652, 0x3340U;
	prmt.b32 	%r2655, %r2654, %r2651, 0x5410U;
	st.shared.u32 	[%r2403+144], %r2655;
	cvt.u32.u16 	%r2656, %rs2127;
	cvt.u32.u16 	%r2657, %rs2126;
	prmt.b32 	%r2658, %r2657, %r2656, 0x3340U;
	cvt.u32.u16 	%r2659, %rs2125;
	cvt.u32.u16 	%r2660, %rs2124;
	prmt.b32 	%r2661, %r2660, %r2659, 0x3340U;
	prmt.b32 	%r2662, %r2661, %r2658, 0x5410U;
	st.shared.u32 	[%r2403+148], %r2662;
	cvt.u32.u16 	%r2663, %rs2131;
	cvt.u32.u16 	%r2664, %rs2130;
	prmt.b32 	%r2665, %r2664, %r2663, 0x3340U;
	cvt.u32.u16 	%r2666, %rs2129;
	cvt.u32.u16 	%r2667, %rs2128;
	prmt.b32 	%r2668, %r2667, %r2666, 0x3340U;
	prmt.b32 	%r2669, %r2668, %r2665, 0x5410U;
	st.shared.u32 	[%r2403+152], %r2669;
	bar.sync 	0;
	neg.s32 	%r2670, %r3660;
	and.b32  	%r2671, %r2401, %r2670;
	and.b32  	%r2672, %r2400, %r2401;
	min.u32 	%r10, %r2672, 256;
	min.u32 	%r11, %r2671, 256;
	add.s32 	%r2673, %r11, %r2399;
	min.u32 	%r12, %r2673, 256;
	add.s32 	%r2674, %r12, %r2399;
	min.u32 	%r13, %r2674, 256;
	sub.s32 	%r2675, %r12, %r11;
	sub.s32 	%r2676, %r13, %r12;
	setp.lt.s32 	%p22, %r10, %r2676;
	sub.s32 	%r2677, %r10, %r2676;
	selp.b32 	%r3664, 0, %r2677, %p22;
	min.s32 	%r3662, %r2675, %r10;
	setp.ge.s32 	%p23, %r3664, %r3662;
	@%p23 bra 	$L__BB2_7;
	add.s32 	%r16, %r12, %r10;
$L__BB2_6:
	sub.s32 	%r2678, %r3662, %r3664;
	shr.u32 	%r2679, %r2678, 31;
	add.s32 	%r2680, %r2678, %r2679;
	shr.s32 	%r2681, %r2680, 1;
	add.s32 	%r2682, %r2681, %r3664;
	add.s32 	%r2683, %r2682, %r11;
	mad.lo.s32 	%r2685, %r2683, 156, %r2402;
	ld.shared.u32 	%r2686, [%r2685];
	not.b32 	%r2687, %r2682;
	add.s32 	%r2688, %r16, %r2687;
	mad.lo.s32 	%r2689, %r2688, 156, %r2402;
	ld.shared.u32 	%r2690, [%r2689];
	setp.lt.s32 	%p24, %r2690, %r2686;
	add.s32 	%r2691, %r2682, 1;
	selp.b32 	%r3664, %r3664, %r2691, %p24;
	selp.b32 	%r3662, %r2682, %r3662, %p24;
	setp.lt.s32 	%p25, %r3664, %r3662;
	@%p25 bra 	$L__BB2_6;
$L__BB2_7:
	add.s32 	%r22, %r3664, %r11;
	add.s32 	%r2692, %r12, %r10;
	sub.s32 	%r2693, %r2692, %r3664;
	mov.u32 	%r2694, _ZZN3cub18CUB_300001_SM_10006detail10merge_sort30DeviceMergeSortBlockSortKernelINS2_10policy_hubIN6thrust24THRUST_300001_SM_1000_NS10device_ptrI14key_value_pairEEE9Policy600ES9_PNS0_8NullTypeES9_SD_j13KeyComparatorS8_SC_EEvbT0_T1_T2_T3_T4_PT6_PT7_T5_NS1_7vsmem_tEE19static_temp_storage;
	mad.lo.s32 	%r2695, %r22, 156, %r2694;
	ld.shared.u32 	%r2696, [%r2695+152];
	bfe.u32 	%r2697, %r2696, 24, 8;
	cvt.u16.u32 	%rs305, %r2697;
	bfe.u32 	%r2698, %r2696, 16, 8;
	cvt.u16.u32 	%rs306, %r2698;
	bfe.u32 	%r2699, %r2696, 8, 8;
	cvt.u16.u32 	%rs307, %r2699;
	bfe.u32 	%r2700, %r2696, 0, 8;
	cvt.u16.u32 	%rs308, %r2700;
	ld.shared.u32 	%r2701, [%r2695+148];
	bfe.u32 	%r2702, %r2701, 24, 8;
	cvt.u16.u32 	%rs309, %r2702;
	bfe.u32 	%r2703, %r2701, 16, 8;
	cvt.u16.u32 	%rs310, %r2703;
	bfe.u32 	%r2704, %r2701, 8, 8;
	cvt.u16.u32 	%rs311, %r2704;
	bfe.u32 	%r2705, %r2701, 0, 8;
	cvt.u16.u32 	%rs312, %r2705;
	ld.shared.u32 	%r2706, [%r2695+144];
	bfe.u32 	%r2707, %r2706, 24, 8;
	cvt.u16.u32 	%rs313, %r2707;
	bfe.u32 	%r2708, %r2706, 16, 8;
	cvt.u16.u32 	%rs314, %r2708;
	bfe.u32 	%r2709, %r2706, 8, 8;
	cvt.u16.u32 	%rs315, %r2709;
	bfe.u32 	%r2710, %r2706, 0, 8;
	cvt.u16.u32 	%rs316, %r2710;
	ld.shared.u32 	%r2711, [%r2695+140];
	bfe.u32 	%r2712, %r2711, 24, 8;
	cvt.u16.u32 	%rs317, %r2712;
	bfe.u32 	%r2713, %r2711, 16, 8;
	cvt.u16.u32 	%rs318, %r2713;
	bfe.u32 	%r2714, %r2711, 8, 8;
	cvt.u16.u32 	%rs319, %r2714;
	bfe.u32 	%r2715, %r2711, 0, 8;
	cvt.u16.u32 	%rs320, %r2715;
	ld.shared.u32 	%r2716, [%r2695+136];
	bfe.u32 	%r2717, %r2716, 24, 8;
	cvt.u16.u32 	%rs321, %r2717;
	bfe.u32 	%r2718, %r2716, 16, 8;
	cvt.u16.u32 	%rs322, %r2718;
	bfe.u32 	%r2719, %r2716, 8, 8;
	cvt.u16.u32 	%rs323, %r2719;
	bfe.u32 	%r2720, %r2716, 0, 8;
	cvt.u16.u32 	%rs324, %r2720;
	ld.shared.u32 	%r2721, [%r2695+132];
	bfe.u32 	%r2722, %r2721, 24, 8;
	cvt.u16.u32 	%rs325, %r2722;
	bfe.u32 	%r2723, %r2721, 16, 8;
	cvt.u16.u32 	%rs326, %r2723;
	bfe.u32 	%r2724, %r2721, 8, 8;
	cvt.u16.u32 	%rs327, %r2724;
	bfe.u32 	%r2725, %r2721, 0, 8;
	cvt.u16.u32 	%rs328, %r2725;
	ld.shared.u32 	%r2726, [%r2695+128];
	bfe.u32 	%r2727, %r2726, 24, 8;
	cvt.u16.u32 	%rs329, %r2727;
	bfe.u32 	%r2728, %r2726, 16, 8;
	cvt.u16.u32 	%rs330, %r2728;
	bfe.u32 	%r2729, %r2726, 8, 8;
	cvt.u16.u32 	%rs331, %r2729;
	bfe.u32 	%r2730, %r2726, 0, 8;
	cvt.u16.u32 	%rs332, %r2730;
	ld.shared.u32 	%r2731, [%r2695+124];
	bfe.u32 	%r2732, %r2731, 24, 8;
	cvt.u16.u32 	%rs333, %r2732;
	bfe.u32 	%r2733, %r2731, 16, 8;
	cvt.u16.u32 	%rs334, %r2733;
	bfe.u32 	%r2734, %r2731, 8, 8;
	cvt.u16.u32 	%rs335, %r2734;
	bfe.u32 	%r2735, %r2731, 0, 8;
	cvt.u16.u32 	%rs336, %r2735;
	ld.shared.u32 	%r2736, [%r2695+120];
	bfe.u32 	%r2737, %r2736, 24, 8;
	cvt.u16.u32 	%rs337, %r2737;
	bfe.u32 	%r2738, %r2736, 16, 8;
	cvt.u16.u32 	%rs338, %r2738;
	bfe.u32 	%r2739, %r2736, 8, 8;
	cvt.u16.u32 	%rs339, %r2739;
	bfe.u32 	%r2740, %r2736, 0, 8;
	cvt.u16.u32 	%rs340, %r2740;
	ld.shared.u32 	%r2741, [%r2695+116];
	bfe.u32 	%r2742, %r2741, 24, 8;
	cvt.u16.u32 	%rs341, %r2742;
	bfe.u32 	%r2743, %r2741, 16, 8;
	cvt.u16.u32 	%rs342, %r2743;
	bfe.u32 	%r2744, %r2741, 8, 8;
	cvt.u16.u32 	%rs343, %r2744;
	bfe.u32 	%r2745, %r2741, 0, 8;
	cvt.u16.u32 	%rs344, %r2745;
	ld.shared.u32 	%r2746, [%r2695+112];
	bfe.u32 	%r2747, %r2746, 24, 8;
	cvt.u16.u32 	%rs345, %r2747;
	bfe.u32 	%r2748, %r2746, 16, 8;
	cvt.u16.u32 	%rs346, %r2748;
	bfe.u32 	%r2749, %r2746, 8, 8;
	cvt.u16.u32 	%rs347, %r2749;
	bfe.u32 	%r2750, %r2746, 0, 8;
	cvt.u16.u32 	%rs348, %r2750;
	ld.shared.u32 	%r2751, [%r2695+108];
	bfe.u32 	%r2752, %r2751, 24, 8;
	cvt.u16.u32 	%rs349, %r2752;
	bfe.u32 	%r2753, %r2751, 16, 8;
	cvt.u16.u32 	%rs350, %r2753;
	bfe.u32 	%r2754, %r2751, 8, 8;
	cvt.u16.u32 	%rs351, %r2754;
	bfe.u32 	%r2755, %r2751, 0, 8;
	cvt.u16.u32 	%rs352, %r2755;
	ld.shared.u32 	%r2756, [%r2695+104];
	bfe.u32 	%r2757, %r2756, 24, 8;
	cvt.u16.u32 	%rs353, %r2757;
	bfe.u32 	%r2758, %r2756, 16, 8;
	cvt.u16.u32 	%rs354, %r2758;
	bfe.u32 	%r2759, %r2756, 8, 8;
	cvt.u16.u32 	%rs355, %r2759;
	bfe.u32 	%r2760, %r2756, 0, 8;
	cvt.u16.u32 	%rs356, %r2760;
	ld.shared.u32 	%r2761, [%r2695+100];
	bfe.u32 	%r2762, %r2761, 24, 8;
	cvt.u16.u32 	%rs357, %r2762;
	bfe.u32 	%r2763, %r2761, 16, 8;
	cvt.u16.u32 	%rs358, %r2763;
	bfe.u32 	%r2764, %r2761, 8, 8;
	cvt.u16.u32 	%rs359, %r2764;
	bfe.u32 	%r2765, %r2761, 0, 8;
	cvt.u16.u32 	%rs360, %r2765;
	ld.shared.u32 	%r2766, [%r2695+96];
	bfe.u32 	%r2767, %r2766, 24, 8;
	cvt.u16.u32 	%rs361, %r2767;
	bfe.u32 	%r2768, %r2766, 16, 8;
	cvt.u16.u32 	%rs362, %r2768;
	bfe.u32 	%r2769, %r2766, 8, 8;
	cvt.u16.u32 	%rs363, %r2769;
	bfe.u32 	%r2770, %r2766, 0, 8;
	cvt.u16.u32 	%rs364, %r2770;
	ld.shared.u32 	%r2771, [%r2695+92];
	bfe.u32 	%r2772, %r2771, 24, 8;
	cvt.u16.u32 	%rs365, %r2772;
	bfe.u32 	%r2773, %r2771, 16, 8;
	cvt.u16.u32 	%rs366, %r2773;
	bfe.u32 	%r2774, %r2771, 8, 8;
	cvt.u16.u32 	%rs367, %r2774;
	bfe.u32 	%r2775, %r2771, 0, 8;
	cvt.u16.u32 	%rs368, %r2775;
	ld.shared.u32 	%r2776, [%r2695+88];
	bfe.u32 	%r2777, %r2776, 24, 8;
	cvt.u16.u32 	%rs369, %r2777;
	bfe.u32 	%r2778, %r2776, 16, 8;
	cvt.u16.u32 	%rs370, %r2778;
	bfe.u32 	%r2779, %r2776, 8, 8;
	cvt.u16.u32 	%rs371, %r2779;
	bfe.u32 	%r2780, %r2776, 0, 8;
	cvt.u16.u32 	%rs372, %r2780;
	ld.shared.u32 	%r2781, [%r2695+84];
	bfe.u32 	%r2782, %r2781, 24, 8;
	cvt.u16.u32 	%rs373, %r2782;
	bfe.u32 	%r2783, %r2781, 16, 8;
	cvt.u16.u32 	%rs374, %r2783;
	bfe.u32 	%r2784, %r2781, 8, 8;
	cvt.u16.u32 	%rs375, %r2784;
	bfe.u32 	%r2785, %r2781, 0, 8;
	cvt.u16.u32 	%rs376, %r2785;
	ld.shared.u32 	%r2786, [%r2695+80];
	bfe.u32 	%r2787, %r2786, 24, 8;
	cvt.u16.u32 	%rs377, %r2787;
	bfe.u32 	%r2788, %r2786, 16, 8;
	cvt.u16.u32 	%rs378, %r2788;
	bfe.u32 	%r2789, %r2786, 8, 8;
	cvt.u16.u32 	%rs379, %r2789;
	bfe.u32 	%r2790, %r2786, 0, 8;
	cvt.u16.u32 	%rs380, %r2790;
	ld.shared.u32 	%r2791, [%r2695+76];
	bfe.u32 	%r2792, %r2791, 24, 8;
	cvt.u16.u32 	%rs381, %r2792;
	bfe.u32 	%r2793, %r2791, 16, 8;
	cvt.u16.u32 	%rs382, %r2793;
	bfe.u32 	%r2794, %r2791, 8, 8;
	cvt.u16.u32 	%rs383, %r2794;
	bfe.u32 	%r2795, %r2791, 0, 8;
	cvt.u16.u32 	%rs384, %r2795;
	ld.shared.u32 	%r2796, [%r2695+72];
	bfe.u32 	%r2797, %r2796, 24, 8;
	cvt.u16.u32 	%rs385, %r2797;
	bfe.u32 	%r2798, %r2796, 16, 8;
	cvt.u16.u32 	%rs386, %r2798;
	bfe.u32 	%r2799, %r2796, 8, 8;
	cvt.u16.u32 	%rs387, %r2799;
	bfe.u32 	%r2800, %r2796, 0, 8;
	cvt.u16.u32 	%rs388, %r2800;
	ld.shared.u32 	%r2801, [%r2695+68];
	bfe.u32 	%r2802, %r2801, 24, 8;
	cvt.u16.u32 	%rs389, %r2802;
	bfe.u32 	%r2803, %r2801, 16, 8;
	cvt.u16.u32 	%rs390, %r2803;
	bfe.u32 	%r2804, %r2801, 8, 8;
	cvt.u16.u32 	%rs391, %r2804;
	bfe.u32 	%r2805, %r2801, 0, 8;
	cvt.u16.u32 	%rs392, %r2805;
	ld.shared.u32 	%r2806, [%r2695+64];
	bfe.u32 	%r2807, %r2806, 24, 8;
	cvt.u16.u32 	%rs393, %r2807;
	bfe.u32 	%r2808, %r2806, 16, 8;
	cvt.u16.u32 	%rs394, %r2808;
	bfe.u32 	%r2809, %r2806, 8, 8;
	cvt.u16.u32 	%rs395, %r2809;
	bfe.u32 	%r2810, %r2806, 0, 8;
	cvt.u16.u32 	%rs396, %r2810;
	ld.shared.u32 	%r2811, [%r2695+60];
	bfe.u32 	%r2812, %r2811, 24, 8;
	cvt.u16.u32 	%rs397, %r2812;
	bfe.u32 	%r2813, %r2811, 16, 8;
	cvt.u16.u32 	%rs398, %r2813;
	bfe.u32 	%r2814, %r2811, 8, 8;
	cvt.u16.u32 	%rs399, %r2814;
	bfe.u32 	%r2815, %r2811, 0, 8;
	cvt.u16.u32 	%rs400, %r2815;
	ld.shared.u32 	%r2816, [%r2695+56];
	bfe.u32 	%r2817, %r2816, 24, 8;
	cvt.u16.u32 	%rs401, %r2817;
	bfe.u32 	%r2818, %r2816, 16, 8;
	cvt.u16.u32 	%rs402, %r2818;
	bfe.u32 	%r2819, %r2816, 8, 8;
	cvt.u16.u32 	%rs403, %r2819;
	bfe.u32 	%r2820, %r2816, 0, 8;
	cvt.u16.u32 	%rs404, %r2820;
	ld.shared.u32 	%r2821, [%r2695+52];
	bfe.u32 	%r2822, %r2821, 24, 8;
	cvt.u16.u32 	%rs405, %r2822;
	bfe.u32 	%r2823, %r2821, 16, 8;
	cvt.u16.u32 	%rs406, %r2823;
	bfe.u32 	%r2824, %r2821, 8, 8;
	cvt.u16.u32 	%rs407, %r2824;
	bfe.u32 	%r2825, %r2821, 0, 8;
	cvt.u16.u32 	%rs408, %r2825;
	ld.shared.u32 	%r2826, [%r2695+48];
	bfe.u32 	%r2827, %r2826, 24, 8;
	cvt.u16.u32 	%rs409, %r2827;
	bfe.u32 	%r2828, %r2826, 16, 8;
	cvt.u16.u32 	%rs410, %r2828;
	bfe.u32 	%r2829, %r2826, 8, 8;
	cvt.u16.u32 	%rs411, %r2829;
	bfe.u32 	%r2830, %r2826, 0, 8;
	cvt.u16.u32 	%rs412, %r2830;
	ld.shared.u32 	%r2831, [%r2695+44];
	bfe.u32 	%r2832, %r2831, 24, 8;
	cvt.u16.u32 	%rs413, %r2832;
	bfe.u32 	%r2833, %r2831, 16, 8;
	cvt.u16.u32 	%rs414, %r2833;
	bfe.u32 	%r2834, %r2831, 8, 8;
	cvt.u16.u32 	%rs415, %r2834;
	bfe.u32 	%r2835, %r2831, 0, 8;
	cvt.u16.u32 	%rs416, %r2835;
	ld.shared.u32 	%r2836, [%r2695+40];
	bfe.u32 	%r2837, %r2836, 24, 8;
	cvt.u16.u32 	%rs417, %r2837;
	bfe.u32 	%r2838, %r2836, 16, 8;
	cvt.u16.u32 	%rs418, %r2838;
	bfe.u32 	%r2839, %r2836, 8, 8;
	cvt.u16.u32 	%rs419, %r2839;
	bfe.u32 	%r2840, %r2836, 0, 8;
	cvt.u16.u32 	%rs420, %r2840;
	ld.shared.u32 	%r2841, [%r2695+36];
	bfe.u32 	%r2842, %r2841, 24, 8;
	cvt.u16.u32 	%rs421, %r2842;
	bfe.u32 	%r2843, %r2841, 16, 8;
	cvt.u16.u32 	%rs422, %r2843;
	bfe.u32 	%r2844, %r2841, 8, 8;
	cvt.u16.u32 	%rs423, %r2844;
	bfe.u32 	%r2845, %r2841, 0, 8;
	cvt.u16.u32 	%rs424, %r2845;
	ld.shared.u32 	%r2846, [%r2695+32];
	bfe.u32 	%r2847, %r2846, 24, 8;
	cvt.u16.u32 	%rs425, %r2847;
	bfe.u32 	%r2848, %r2846, 16, 8;
	cvt.u16.u32 	%rs426, %r2848;
	bfe.u32 	%r2849, %r2846, 8, 8;
	cvt.u16.u32 	%rs427, %r2849;
	bfe.u32 	%r2850, %r2846, 0, 8;
	cvt.u16.u32 	%rs428, %r2850;
	ld.shared.u32 	%r2851, [%r2695+28];
	bfe.u32 	%r2852, %r2851, 24, 8;
	cvt.u16.u32 	%rs429, %r2852;
	bfe.u32 	%r2853, %r2851, 16, 8;
	cvt.u16.u32 	%rs430, %r2853;
	bfe.u32 	%r2854, %r2851, 8, 8;
	cvt.u16.u32 	%rs431, %r2854;
	bfe.u32 	%r2855, %r2851, 0, 8;
	cvt.u16.u32 	%rs432, %r2855;
	ld.shared.u32 	%r2856, [%r2695+24];
	bfe.u32 	%r2857, %r2856, 24, 8;
	cvt.u16.u32 	%rs433, %r2857;
	bfe.u32 	%r2858, %r2856, 16, 8;
	cvt.u16.u32 	%rs434, %r2858;
	bfe.u32 	%r2859, %r2856, 8, 8;
	cvt.u16.u32 	%rs435, %r2859;
	bfe.u32 	%r2860, %r2856, 0, 8;
	cvt.u16.u32 	%rs436, %r2860;
	ld.shared.u32 	%r2861, [%r2695+20];
	bfe.u32 	%r2862, %r2861, 24, 8;
	cvt.u16.u32 	%rs437, %r2862;
	bfe.u32 	%r2863, %r2861, 16, 8;
	cvt.u16.u32 	%rs438, %r2863;
	bfe.u32 	%r2864, %r2861, 8, 8;
	cvt.u16.u32 	%rs439, %r2864;
	bfe.u32 	%r2865, %r2861, 0, 8;
	cvt.u16.u32 	%rs440, %r2865;
	ld.shared.u32 	%r2866, [%r2695+16];
	bfe.u32 	%r2867, %r2866, 24, 8;
	cvt.u16.u32 	%rs441, %r2867;
	bfe.u32 	%r2868, %r2866, 16, 8;
	cvt.u16.u32 	%rs442, %r2868;
	bfe.u32 	%r2869, %r2866, 8, 8;
	cvt.u16.u32 	%rs443, %r2869;
	bfe.u32 	%r2870, %r2866, 0, 8;
	cvt.u16.u32 	%rs444, %r2870;
	ld.shared.u32 	%r2871, [%r2695+12];
	bfe.u32 	%r2872, %r2871, 24, 8;
	cvt.u16.u32 	%rs445, %r2872;
	bfe.u32 	%r2873, %r2871, 16, 8;
	cvt.u16.u32 	%rs446, %r2873;
	bfe.u32 	%r2874, %r2871, 8, 8;
	cvt.u16.u32 	%rs447, %r2874;
	bfe.u32 	%r2875, %r2871, 0, 8;
	cvt.u16.u32 	%rs448, %r2875;
	ld.shared.u32 	%r2876, [%r2695+8];
	bfe.u32 	%r2877, %r2876, 24, 8;
	cvt.u16.u32 	%rs449, %r2877;
	bfe.u32 	%r2878, %r2876, 16, 8;
	cvt.u16.u32 	%rs450, %r2878;
	bfe.u32 	%r2879, %r2876, 8, 8;
	cvt.u16.u32 	%rs451, %r2879;
	bfe.u32 	%r2880, %r2876, 0, 8;
	cvt.u16.u32 	%rs452, %r2880;
	ld.shared.u32 	%r2881, [%r2695+4];
	bfe.u32 	%r2882, %r2881, 24, 8;
	cvt.u16.u32 	%rs453, %r2882;
	bfe.u32 	%r2883, %r2881, 16, 8;
	cvt.u16.u32 	%rs454, %r2883;
	bfe.u32 	%r2884, %r2881, 8, 8;
	cvt.u16.u32 	%rs455, %r2884;
	bfe.u32 	%r2885, %r2881, 0, 8;
	cvt.u16.u32 	%rs456, %r2885;
	ld.shared.u32 	%r23, [%r2695];
	mad.lo.s32 	%r2886, %r2693, 156, %r2694;
	ld.shared.u32 	%r2887, [%r2886+152];
	bfe.u32 	%r2888, %r2887, 24, 8;
	cvt.u16.u32 	%rs457, %r2888;
	bfe.u32 	%r2889, %r2887, 16, 8;
	cvt.u16.u32 	%rs458, %r2889;
	bfe.u32 	%r2890, %r2887, 8, 8;
	cvt.u16.u32 	%rs459, %r2890;
	bfe.u32 	%r2891, %r2887, 0, 8;
	cvt.u16.u32 	%rs460, %r2891;
	ld.shared.u32 	%r2892, [%r2886+148];
	bfe.u32 	%r2893, %r2892, 24, 8;
	cvt.u16.u32 	%rs461, %r2893;
	bfe.u32 	%r2894, %r2892, 16, 8;
	cvt.u16.u32 	%rs462, %r2894;
	bfe.u32 	%r2895, %r2892, 8, 8;
	cvt.u16.u32 	%rs463, %r2895;
	bfe.u32 	%r2896, %r2892, 0, 8;
	cvt.u16.u32 	%rs464, %r2896;
	ld.shared.u32 	%r2897, [%r2886+144];
	bfe.u32 	%r2898, %r2897, 24, 8;
	cvt.u16.u32 	%rs465, %r2898;
	bfe.u32 	%r2899, %r2897, 16, 8;
	cvt.u16.u32 	%rs466, %r2899;
	bfe.u32 	%r2900, %r2897, 8, 8;
	cvt.u16.u32 	%rs467, %r2900;
	bfe.u32 	%r2901, %r2897, 0, 8;
	cvt.u16.u32 	%rs468, %r2901;
	ld.shared.u32 	%r2902, [%r2886+140];
	bfe.u32 	%r2903, %r2902, 24, 8;
	cvt.u16.u32 	%rs469, %r2903;
	bfe.u32 	%r2904, %r2902, 16, 8;
	cvt.u16.u32 	%rs470, %r2904;
	bfe.u32 	%r2905, %r2902, 8, 8;
	cvt.u16.u32 	%rs471, %r2905;
	bfe.u32 	%r2906, %r2902, 0, 8;
	cvt.u16.u32 	%rs472, %r2906;
	ld.shared.u32 	%r2907, [%r2886+136];
	bfe.u32 	%r2908, %r2907, 24, 8;
	cvt.u16.u32 	%rs473, %r2908;
	bfe.u32 	%r2909, %r2907, 16, 8;
	cvt.u16.u32 	%rs474, %r2909;
	bfe.u32 	%r2910, %r2907, 8, 8;
	cvt.u16.u32 	%rs475, %r2910;
	bfe.u32 	%r2911, %r2907, 0, 8;
	cvt.u16.u32 	%rs476, %r2911;
	ld.shared.u32 	%r2912, [%r2886+132];
	bfe.u32 	%r2913, %r2912, 24, 8;
	cvt.u16.u32 	%rs477, %r2913;
	bfe.u32 	%r2914, %r2912, 16, 8;
	cvt.u16.u32 	%rs478, %r2914;
	bfe.u32 	%r2915, %r2912, 8, 8;
	cvt.u16.u32 	%rs479, %r2915;
	bfe.u32 	%r2916, %r2912, 0, 8;
	cvt.u16.u32 	%rs480, %r2916;
	ld.shared.u32 	%r2917, [%r2886+128];
	bfe.u32 	%r2918, %r2917, 24, 8;
	cvt.u16.u32 	%rs481, %r2918;
	bfe.u32 	%r2919, %r2917, 16, 8;
	cvt.u16.u32 	%rs482, %r2919;
	bfe.u32 	%r2920, %r2917, 8, 8;
	cvt.u16.u32 	%rs483, %r2920;
	bfe.u32 	%r2921, %r2917, 0, 8;
	cvt.u16.u32 	%rs484, %r2921;
	ld.shared.u32 	%r2922, [%r2886+124];
	bfe.u32 	%r2923, %r2922, 24, 8;
	cvt.u16.u32 	%rs485, %r2923;
	bfe.u32 	%r2924, %r2922, 16, 8;
	cvt.u16.u32 	%rs486, %r2924;
	bfe.u32 	%r2925, %r2922, 8, 8;
	cvt.u16.u32 	%rs487, %r2925;
	bfe.u32 	%r2926, %r2922, 0, 8;
	cvt.u16.u32 	%rs488, %r2926;
	ld.shared.u32 	%r2927, [%r2886+120];
	bfe.u32 	%r2928, %r2927, 24, 8;
	cvt.u16.u32 	%rs489, %r2928;
	bfe.u32 	%r2929, %r2927, 16, 8;
	cvt.u16.u32 	%rs490, %r2929;
	bfe.u32 	%r2930, %r2927, 8, 8;
	cvt.u16.u32 	%rs491, %r2930;
	bfe.u32 	%r2931, %r2927, 0, 8;
	cvt.u16.u32 	%rs492, %r2931;
	ld.shared.u32 	%r2932, [%r2886+116];
	bfe.u32 	%r2933, %r2932, 24, 8;
	cvt.u16.u32 	%rs493, %r2933;
	bfe.u32 	%r2934, %r2932, 16, 8;
	cvt.u16.u32 	%rs494, %r2934;
	bfe.u32 	%r2935, %r2932, 8, 8;
	cvt.u16.u32 	%rs495, %r2935;
	bfe.u32 	%r2936, %r2932, 0, 8;
	cvt.u16.u32 	%rs496, %r2936;
	ld.shared.u32 	%r2937, [%r2886+112];
	bfe.u32 	%r2938, %r2937, 24, 8;
	cvt.u16.u32 	%rs497, %r2938;
	bfe.u32 	%r2939, %r2937, 16, 8;
	cvt.u16.u32 	%rs498, %r2939;
	bfe.u32 	%r2940, %r2937, 8, 8;
	cvt.u16.u32 	%rs499, %r2940;
	bfe.u32 	%r2941, %r2937, 0, 8;
	cvt.u16.u32 	%rs500, %r2941;
	ld.shared.u32 	%r2942, [%r2886+108];
	bfe.u32 	%r2943, %r2942, 24, 8;
	cvt.u16.u32 	%rs501, %r2943;
	bfe.u32 	%r2944, %r2942, 16, 8;
	cvt.u16.u32 	%rs502, %r2944;
	bfe.u32 	%r2945, %r2942, 8, 8;
	cvt.u16.u32 	%rs503, %r2945;
	bfe.u32 	%r2946, %r2942, 0, 8;
	cvt.u16.u32 	%rs504, %r2946;
	ld.shared.u32 	%r2947, [%r2886+104];
	bfe.u32 	%r2948, %r2947, 24, 8;
	cvt.u16.u32 	%rs505, %r2948;
	bfe.u32 	%r2949, %r2947, 16, 8;
	cvt.u16.u32 	%rs506, %r2949;
	bfe.u32 	%r2950, %r2947, 8, 8;
	cvt.u16.u32 	%rs507, %r2950;
	bfe.u32 	%r2951, %r2947, 0, 8;
	cvt.u16.u32 	%rs508, %r2951;
	ld.shared.u32 	%r2952, [%r2886+100];
	bfe.u32 	%r2953, %r2952, 24, 8;
	cvt.u16.u32 	%rs509, %r2953;
	bfe.u32 	%r2954, %r2952, 16, 8;
	cvt.u16.u32 	%rs510, %r2954;
	bfe.u32 	%r2955, %r2952, 8, 8;
	cvt.u16.u32 	%rs511, %r2955;
	bfe.u32 	%r2956, %r2952, 0, 8;
	cvt.u16.u32 	%rs512, %r2956;
	ld.shared.u32 	%r2957, [%r2886+96];
	bfe.u32 	%r2958, %r2957, 24, 8;
	cvt.u16.u32 	%rs513, %r2958;
	bfe.u32 	%r2959, %r2957, 16, 8;
	cvt.u16.u32 	%rs514, %r2959;
	bfe.u32 	%r2960, %r2957, 8, 8;
	cvt.u16.u32 	%rs515, %r2960;
	bfe.u32 	%r2961, %r2957, 0, 8;
	cvt.u16.u32 	%rs516, %r2961;
	ld.shared.u32 	%r2962, [%r2886+92];
	bfe.u32 	%r2963, %r2962, 24, 8;
	cvt.u16.u32 	%rs517, %r2963;
	bfe.u32 	%r2964, %r2962, 16, 8;
	cvt.u16.u32 	%rs518, %r2964;
	bfe.u32 	%r2965, %r2962, 8, 8;
	cvt.u16.u32 	%rs519, %r2965;
	bfe.u32 	%r2966, %r2962, 0, 8;
	cvt.u16.u32 	%rs520, %r2966;
	ld.shared.u32 	%r2967, [%r2886+88];
	bfe.u32 	%r2968, %r2967, 24, 8;
	cvt.u16.u32 	%rs521, %r2968;
	bfe.u32 	%r2969, %r2967, 16, 8;
	cvt.u16.u32 	%rs522, %r2969;
	bfe.u32 	%r2970, %r2967, 8, 8;
	cvt.u16.u32 	%rs523, %r2970;
	bfe.u32 	%r2971, %r2967, 0, 8;
	cvt.u16.u32 	%rs524, %r2971;
	ld.shared.u32 	%r2972, [%r2886+84];
	bfe.u32 	%r2973, %r2972, 24, 8;
	cvt.u16.u32 	%rs525, %r2973;
	bfe.u32 	%r2974, %r2972, 16, 8;
	cvt.u16.u32 	%rs526, %r2974;
	bfe.u32 	%r2975, %r2972, 8, 8;
	cvt.u16.u32 	%rs527, %r2975;
	bfe.u32 	%r2976, %r2972, 0, 8;
	cvt.u16.u32 	%rs528, %r2976;
	ld.shared.u32 	%r2977, [%r2886+80];
	bfe.u32 	%r2978, %r2977, 24, 8;
	cvt.u16.u32 	%rs529, %r2978;
	bfe.u32 	%r2979, %r2977, 16, 8;
	cvt.u16.u32 	%rs530, %r2979;
	bfe.u32 	%r2980, %r2977, 8, 8;
	cvt.u16.u32 	%rs531, %r2980;
	bfe.u32 	%r2981, %r2977, 0, 8;
	cvt.u16.u32 	%rs532, %r2981;
	ld.shared.u32 	%r2982, [%r2886+76];
	bfe.u32 	%r2983, %r2982, 24, 8;
	cvt.u16.u32 	%rs533, %r2983;
	bfe.u32 	%r2984, %r2982, 16, 8;
	cvt.u16.u32 	%rs534, %r2984;
	bfe.u32 	%r2985, %r2982, 8, 8;
	cvt.u16.u32 	%rs535, %r2985;
	bfe.u32 	%r2986, %r2982, 0, 8;
	cvt.u16.u32 	%rs536, %r2986;
	ld.shared.u32 	%r2987, [%r2886+72];
	bfe.u32 	%r2988, %r2987, 24, 8;
	cvt.u16.u32 	%rs537, %r2988;
	bfe.u32 	%r2989, %r2987, 16, 8;
	cvt.u16.u32 	%rs538, %r2989;
	bfe.u32 	%r2990, %r2987, 8, 8;
	cvt.u16.u32 	%rs539, %r2990;
	bfe.u32 	%r2991, %r2987, 0, 8;
	cvt.u16.u32 	%rs540, %r2991;
	ld.shared.u32 	%r2992, [%r2886+68];
	bfe.u32 	%r2993, %r2992, 24, 8;
	cvt.u16.u32 	%rs541, %r2993;
	bfe.u32 	%r2994, %r2992, 16, 8;
	cvt.u16.u32 	%rs542, %r2994;
	bfe.u32 	%r2995, %r2992, 8, 8;
	cvt.u16.u32 	%rs543, %r2995;
	bfe.u32 	%r2996, %r2992, 0, 8;
	cvt.u16.u32 	%rs544, %r2996;
	ld.shared.u32 	%r2997, [%r2886+64];
	bfe.u32 	%r2998, %r2997, 24, 8;
	cvt.u16.u32 	%rs545, %r2998;
	bfe.u32 	%r2999, %r2997, 16, 8;
	cvt.u16.u32 	%rs546, %r2999;
	bfe.u32 	%r3000, %r2997, 8, 8;
	cvt.u16.u32 	%rs547, %r3000;
	bfe.u32 	%r3001, %r2997, 0, 8;
	cvt.u16.u32 	%rs548, %r3001;
	ld.shared.u32 	%r3002, [%r2886+60];
	bfe.u32 	%r3003, %r3002, 24, 8;
	cvt.u16.u32 	%rs549, %r3003;
	bfe.u32 	%r3004, %r3002, 16, 8;
	cvt.u16.u32 	%rs550, %r3004;
	bfe.u32 	%r3005, %r3002, 8, 8;
	cvt.u16.u32 	%rs551, %r3005;
	bfe.u32 	%r3006, %r3002, 0, 8;
	cvt.u16.u32 	%rs552, %r3006;
	ld.shared.u32 	%r3007, [%r2886+56];
	bfe.u32 	%r3008, %r3007, 24, 8;
	cvt.u16.u32 	%rs553, %r3008;
	bfe.u32 	%r3009, %r3007, 16, 8;
	cvt.u16.u32 	%rs554, %r3009;
	bfe.u32 	%r3010, %r3007, 8, 8;
	cvt.u16.u32 	%rs555, %r3010;
	bfe.u32 	%r3011, %r3007, 0, 8;
	cvt.u16.u32 	%rs556, %r3011;
	ld.shared.u32 	%r3012, [%r2886+52];
	bfe.u32 	%r3013, %r3012, 24, 8;
	cvt.u16.u32 	%rs557, %r3013;
	bfe.u32 	%r3014, %r3012, 16, 8;
	cvt.u16.u32 	%rs558, %r3014;
	bfe.u32 	%r3015, %r3012, 8, 8;
	cvt.u16.u32 	%rs559, %r3015;
	bfe.u32 	%r3016, %r3012, 0, 8;
	cvt.u16.u32 	%rs560, %r3016;
	ld.shared.u32 	%r3017, [%r2886+48];
	bfe.u32 	%r3018, %r3017, 24, 8;
	cvt.u16.u32 	%rs561, %r3018;
	bfe.u32 	%r3019, %r3017, 16, 8;
	cvt.u16.u32 	%rs562, %r3019;
	bfe.u32 	%r3020, %r3017, 8, 8;
	cvt.u16.u32 	%rs563, %r3020;
	bfe.u32 	%r3021, %r3017, 0, 8;
	cvt.u16.u32 	%rs564, %r3021;
	ld.shared.u32 	%r3022, [%r2886+44];
	bfe.u32 	%r3023, %r3022, 24, 8;
	cvt.u16.u32 	%rs565, %r3023;
	bfe.u32 	%r3024, %r3022, 16, 8;
	cvt.u16.u32 	%rs566, %r3024;
	bfe.u32 	%r3025, %r3022, 8, 8;
	cvt.u16.u32 	%rs567, %r3025;
	bfe.u32 	%r3026, %r3022, 0, 8;
	cvt.u16.u32 	%rs568, %r3026;
	ld.shared.u32 	%r3027, [%r2886+40];
	bfe.u32 	%r3028, %r3027, 24, 8;
	cvt.u16.u32 	%rs569, %r3028;
	bfe.u32 	%r3029, %r3027, 16, 8;
	cvt.u16.u32 	%rs570, %r3029;
	bfe.u32 	%r3030, %r3027, 8, 8;
	cvt.u16.u32 	%rs571, %r3030;
	bfe.u32 	%r3031, %r3027, 0, 8;
	cvt.u16.u32 	%rs572, %r3031;
	ld.shared.u32 	%r3032, [%r2886+36];
	bfe.u32 	%r3033, %r3032, 24, 8;
	cvt.u16.u32 	%rs573, %r3033;
	bfe.u32 	%r3034, %r3032, 16, 8;
	cvt.u16.u32 	%rs574, %r3034;
	bfe.u32 	%r3035, %r3032, 8, 8;
	cvt.u16.u32 	%rs575, %r3035;
	bfe.u32 	%r3036, %r3032, 0, 8;
	cvt.u16.u32 	%rs576, %r3036;
	ld.shared.u32 	%r3037, [%r2886+32];
	bfe.u32 	%r3038, %r3037, 24, 8;
	cvt.u16.u32 	%rs577, %r3038;
	bfe.u32 	%r3039, %r3037, 16, 8;
	cvt.u16.u32 	%rs578, %r3039;
	bfe.u32 	%r3040, %r3037, 8, 8;
	cvt.u16.u32 	%rs579, %r3040;
	bfe.u32 	%r3041, %r3037, 0, 8;
	cvt.u16.u32 	%rs580, %r3041;
	ld.shared.u32 	%r3042, [%r2886+28];
	bfe.u32 	%r3043, %r3042, 24, 8;
	cvt.u16.u32 	%rs581, %r3043;
	bfe.u32 	%r3044, %r3042, 16, 8;
	cvt.u16.u32 	%rs582, %r3044;
	bfe.u32 	%r3045, %r3042, 8, 8;
	cvt.u16.u32 	%rs583, %r3045;
	bfe.u32 	%r3046, %r3042, 0, 8;
	cvt.u16.u32 	%rs584, %r3046;
	ld.shared.u32 	%r3047, [%r2886+24];
	bfe.u32 	%r3048, %r3047, 24, 8;
	cvt.u16.u32 	%rs585, %r3048;
	bfe.u32 	%r3049, %r3047, 16, 8;
	cvt.u16.u32 	%rs586, %r3049;
	bfe.u32 	%r3050, %r3047, 8, 8;
	cvt.u16.u32 	%rs587, %r3050;
	bfe.u32 	%r3051, %r3047, 0, 8;
	cvt.u16.u32 	%rs588, %r3051;
	ld.shared.u32 	%r3052, [%r2886+20];
	bfe.u32 	%r3053, %r3052, 24, 8;
	cvt.u16.u32 	%rs589, %r3053;
	bfe.u32 	%r3054, %r3052, 16, 8;
	cvt.u16.u32 	%rs590, %r3054;
	bfe.u32 	%r3055, %r3052, 8, 8;
	cvt.u16.u32 	%rs591, %r3055;
	bfe.u32 	%r3056, %r3052, 0, 8;
	cvt.u16.u32 	%rs592, %r3056;
	ld.shared.u32 	%r3057, [%r2886+16];
	bfe.u32 	%r3058, %r3057, 24, 8;
	cvt.u16.u32 	%rs593, %r3058;
	bfe.u32 	%r3059, %r3057, 16, 8;
	cvt.u16.u32 	%rs594, %r3059;
	bfe.u32 	%r3060, %r3057, 8, 8;
	cvt.u16.u32 	%rs595, %r3060;
	bfe.u32 	%r3061, %r3057, 0, 8;
	cvt.u16.u32 	%rs596, %r3061;
	ld.shared.u32 	%r3062, [%r2886+12];
	bfe.u32 	%r3063, %r3062, 24, 8;
	cvt.u16.u32 	%rs597, %r3063;
	bfe.u32 	%r3064, %r3062, 16, 8;
	cvt.u16.u32 	%rs598, %r3064;
	bfe.u32 	%r3065, %r3062, 8, 8;
	cvt.u16.u32 	%rs599, %r3065;
	bfe.u32 	%r3066, %r3062, 0, 8;
	cvt.u16.u32 	%rs600, %r3066;
	ld.shared.u32 	%r3067, [%r2886+8];
	bfe.u32 	%r3068, %r3067, 24, 8;
	cvt.u16.u32 	%rs601, %r3068;
	bfe.u32 	%r3069, %r3067, 16, 8;
	cvt.u16.u32 	%rs602, %r3069;
	bfe.u32 	%r3070, %r3067, 8, 8;
	cvt.u16.u32 	%rs603, %r3070;
	bfe.u32 	%r3071, %r3067, 0, 8;
	cvt.u16.u32 	%rs604, %r3071;
	ld.shared.u32 	%r3072, [%r2886+4];
	bfe.u32 	%r3073, %r3072, 24, 8;
	cvt.u16.u32 	%rs605, %r3073;
	bfe.u32 	%r3074, %r3072, 16, 8;
	cvt.u16.u32 	%rs606, %r3074;
	bfe.u32 	%r3075, %r3072, 8, 8;
	cvt.u16.u32 	%rs607, %r3075;
	bfe.u32 	%r3076, %r3072, 0, 8;
	cvt.u16.u32 	%rs608, %r3076;
	ld.shared.u32 	%r24, [%r2886];
	setp.ge.s32 	%p27, %r2693, %r13;
	mov.pred 	%p33, 0;
	@%p27 bra 	$L__BB2_9;
	setp.ge.s32 	%p28, %r22, %r12;
	setp.lt.s32 	%p29, %r24, %r23;
	or.pred  	%p33, %p28, %p29;
$L__BB2_9:
	selp.b32 	%r3661, %r24, %r23, %p33;
	selp.b16 	%rs1980, %rs608, %rs456, %p33;
	selp.b16 	%rs1981, %rs607, %rs455, %p33;
	selp.b16 	%rs1982, %rs606, %rs454, %p33;
	selp.b16 	%rs1983, %rs605, %rs453, %p33;
	selp.b16 	%rs1984, %rs604, %rs452, %p33;
	selp.b16 	%rs1985, %rs603, %rs451, %p33;
	selp.b16 	%rs1986, %rs602, %rs450, %p33;
	selp.b16 	%rs1987, %rs601, %rs449, %p33;
	selp.b16 	%rs1988, %rs600, %rs448, %p33;
	selp.b16 	%rs1989, %rs599, %rs447, %p33;
	selp.b16 	%rs1990, %rs598, %rs446, %p33;
	selp.b16 	%rs1991, %rs597, %rs445, %p33;
	selp.b16 	%rs1992, %rs596, %rs444, %p33;
	selp.b16 	%rs1993, %rs595, %rs443, %p33;
	selp.b16 	%rs1994, %rs594, %rs442, %p33;
	selp.b16 	%rs1995, %rs593, %rs441, %p33;
	selp.b16 	%rs1996, %rs592, %rs440, %p33;
	selp.b16 	%rs1997, %rs591, %rs439, %p33;
	selp.b16 	%rs1998, %rs590, %rs438, %p33;
	selp.b16 	%rs1999, %rs589, %rs437, %p33;
	selp.b16 	%rs2000, %rs588, %rs436, %p33;
	selp.b16 	%rs2001, %rs587, %rs435, %p33;
	selp.b16 	%rs2002, %rs586, %rs434, %p33;
	selp.b16 	%rs2003, %rs585, %rs433, %p33;
	selp.b16 	%rs2004, %rs584, %rs432, %p33;
	selp.b16 	%rs2005, %rs583, %rs431, %p33;
	selp.b16 	%rs2006, %rs582, %rs430, %p33;
	selp.b16 	%rs2007, %rs581, %rs429, %p33;
	selp.b16 	%rs2008, %rs580, %rs428, %p33;
	selp.b16 	%rs2009, %rs579, %rs427, %p33;
	selp.b16 	%rs2010, %rs578, %rs426, %p33;
	selp.b16 	%rs2011, %rs577, %rs425, %p33;
	selp.b16 	%rs2012, %rs576, %rs424, %p33;
	selp.b16 	%rs2013, %rs575, %rs423, %p33;
	selp.b16 	%rs2014, %rs574, %rs422, %p33;
	selp.b16 	%rs2015, %rs573, %rs421, %p33;
	selp.b16 	%rs2016, %rs572, %rs420, %p33;
	selp.b16 	%rs2017, %rs571, %rs419, %p33;
	selp.b16 	%rs2018, %rs570, %rs418, %p33;
	selp.b16 	%rs2019, %rs569, %rs417, %p33;
	selp.b16 	%rs2020, %rs568, %rs416, %p33;
	selp.b16 	%rs2021, %rs567, %rs415, %p33;
	selp.b16 	%rs2022, %rs566, %rs414, %p33;
	selp.b16 	%rs2023, %rs565, %rs413, %p33;
	selp.b16 	%rs2024, %rs564, %rs412, %p33;
	selp.b16 	%rs2025, %rs563, %rs411, %p33;
	selp.b16 	%rs2026, %rs562, %rs410, %p33;
	selp.b16 	%rs2027, %rs561, %rs409, %p33;
	selp.b16 	%rs2028, %rs560, %rs408, %p33;
	selp.b16 	%rs2029, %rs559, %rs407, %p33;
	selp.b16 	%rs2030, %rs558, %rs406, %p33;
	selp.b16 	%rs2031, %rs557, %rs405, %p33;
	selp.b16 	%rs2032, %rs556, %rs404, %p33;
	selp.b16 	%rs2033, %rs555, %rs403, %p33;
	selp.b16 	%rs2034, %rs554, %rs402, %p33;
	selp.b16 	%rs2035, %rs553, %rs401, %p33;
	selp.b16 	%rs2036, %rs552, %rs400, %p33;
	selp.b16 	%rs2037, %rs551, %rs399, %p33;
	selp.b16 	%rs2038, %rs550, %rs398, %p33;
	selp.b16 	%rs2039, %rs549, %rs397, %p33;
	selp.b16 	%rs2040, %rs548, %rs396, %p33;
	selp.b16 	%rs2041, %rs547, %rs395, %p33;
	selp.b16 	%rs2042, %rs546, %rs394, %p33;
	selp.b16 	%rs2043, %rs545, %rs393, %p33;
	selp.b16 	%rs2044, %rs544, %rs392, %p33;
	selp.b16 	%rs2045, %rs543, %rs391, %p33;
	selp.b16 	%rs2046, %rs542, %rs390, %p33;
	selp.b16 	%rs2047, %rs541, %rs389, %p33;
	selp.b16 	%rs2048, %rs540, %rs388, %p33;
	selp.b16 	%rs2049, %rs539, %rs387, %p33;
	selp.b16 	%rs2050, %rs538, %rs386, %p33;
	selp.b16 	%rs2051, %rs537, %rs385, %p33;
	selp.b16 	%rs2052, %rs536, %rs384, %p33;
	selp.b16 	%rs2053, %rs535, %rs383, %p33;
	selp.b16 	%rs2054, %rs534, %rs382, %p33;
	selp.b16 	%rs2055, %rs533, %rs381, %p33;
	selp.b16 	%rs2056, %rs532, %rs380, %p33;
	selp.b16 	%rs2057, %rs531, %rs379, %p33;
	selp.b16 	%rs2058, %rs530, %rs378, %p33;
	selp.b16 	%rs2059, %rs529, %rs377, %p33;
	selp.b16 	%rs2060, %rs528, %rs376, %p33;
	selp.b16 	%rs2061, %rs527, %rs375, %p33;
	selp.b16 	%rs2062, %rs526, %rs374, %p33;
	selp.b16 	%rs2063, %rs525, %rs373, %p33;
	selp.b16 	%rs2064, %rs524, %rs372, %p33;
	selp.b16 	%rs2065, %rs523, %rs371, %p33;
	selp.b16 	%rs2066, %rs522, %rs370, %p33;
	selp.b16 	%rs2067, %rs521, %rs369, %p33;
	selp.b16 	%rs2068, %rs520, %rs368, %p33;
	selp.b16 	%rs2069, %rs519, %rs367, %p33;
	selp.b16 	%rs2070, %rs518, %rs366, %p33;
	selp.b16 	%rs2071, %rs517, %rs365, %p33;
	selp.b16 	%rs2072, %rs516, %rs364, %p33;
	selp.b16 	%rs2073, %rs515, %rs363, %p33;
	selp.b16 	%rs2074, %rs514, %rs362, %p33;
	selp.b16 	%rs2075, %rs513, %rs361, %p33;
	selp.b16 	%rs2076, %rs512, %rs360, %p33;
	selp.b16 	%rs2077, %rs511, %rs359, %p33;
	selp.b16 	%rs2078, %rs510, %rs358, %p33;
	selp.b16 	%rs2079, %rs509, %rs357, %p33;
	selp.b16 	%rs2080, %rs508, %rs356, %p33;
	selp.b16 	%rs2081, %rs507, %rs355, %p33;
	selp.b16 	%rs2082, %rs506, %rs354, %p33;
	selp.b16 	%rs2083, %rs505, %rs353, %p33;
	selp.b16 	%rs2084, %rs504, %rs352, %p33;
	selp.b16 	%rs2085, %rs503, %rs351, %p33;
	selp.b16 	%rs2086, %rs502, %rs350, %p33;
	selp.b16 	%rs2087, %rs501, %rs349, %p33;
	selp.b16 	%rs2088, %rs500, %rs348, %p33;
	selp.b16 	%rs2089, %rs499, %rs347, %p33;
	selp.b16 	%rs2090, %rs498, %rs346, %p33;
	selp.b16 	%rs2091, %rs497, %rs345, %p33;
	selp.b16 	%rs2092, %rs496, %rs344, %p33;
	selp.b16 	%rs2093, %rs495, %rs343, %p33;
	selp.b16 	%rs2094, %rs494, %rs342, %p33;
	selp.b16 	%rs2095, %rs493, %rs341, %p33;
	selp.b16 	%rs2096, %rs492, %rs340, %p33;
	selp.b16 	%rs2097, %rs491, %rs339, %p33;
	selp.b16 	%rs2098, %rs490, %rs338, %p33;
	selp.b16 	%rs2099, %rs489, %rs337, %p33;
	selp.b16 	%rs2100, %rs488, %rs336, %p33;
	selp.b16 	%rs2101, %rs487, %rs335, %p33;
	selp.b16 	%rs2102, %rs486, %rs334, %p33;
	selp.b16 	%rs2103, %rs485, %rs333, %p33;
	selp.b16 	%rs2104, %rs484, %rs332, %p33;
	selp.b16 	%rs2105, %rs483, %rs331, %p33;
	selp.b16 	%rs2106, %rs482, %rs330, %p33;
	selp.b16 	%rs2107, %rs481, %rs329, %p33;
	selp.b16 	%rs2108, %rs480, %rs328, %p33;
	selp.b16 	%rs2109, %rs479, %rs327, %p33;
	selp.b16 	%rs2110, %rs478, %rs326, %p33;
	selp.b16 	%rs2111, %rs477, %rs325, %p33;
	selp.b16 	%rs2112, %rs476, %rs324, %p33;
	selp.b16 	%rs2113, %rs475, %rs323, %p33;
	selp.b16 	%rs2114, %rs474, %rs322, %p33;
	selp.b16 	%rs2115, %rs473, %rs321, %p33;
	selp.b16 	%rs2116, %rs472, %rs320, %p33;
	selp.b16 	%rs2117, %rs471, %rs319, %p33;
	selp.b16 	%rs2118, %rs470, %rs318, %p33;
	selp.b16 	%rs2119, %rs469, %rs317, %p33;
	selp.b16 	%rs2120, %rs468, %rs316, %p33;
	selp.b16 	%rs2121, %rs467, %rs315, %p33;
	selp.b16 	%rs2122, %rs466, %rs314, %p33;
	selp.b16 	%rs2123, %rs465, %rs313, %p33;
	selp.b16 	%rs2124, %rs464, %rs312, %p33;
	selp.b16 	%rs2125, %rs463, %rs311, %p33;
	selp.b16 	%rs2126, %rs462, %rs310, %p33;
	selp.b16 	%rs2127, %rs461, %rs309, %p33;
	selp.b16 	%rs2128, %rs460, %rs308, %p33;
	selp.b16 	%rs2129, %rs459, %rs307, %p33;
	selp.b16 	%rs2130, %rs458, %rs306, %p33;
	selp.b16 	%rs2131, %rs457, %rs305, %p33;
	shl.b32 	%r26, %r3660, 1;
	setp.lt.u32 	%p30, %r3660, 129;
	mov.u32 	%r3660, %r26;
	@%p30 bra 	$L__BB2_4;
	ld.param.s8 	%rs1979, [_ZN3cub18CUB_300001_SM_10006detail10merge_sort30DeviceMergeSortBlockSortKernelINS2_10policy_hubIN6thrust24THRUST_300001_SM_1000_NS10device_ptrI14key_value_pairEEE9Policy600ES9_PNS0_8NullTypeES9_SD_j13KeyComparatorS8_SC_EEvbT0_T1_T2_T3_T4_PT6_PT7_T5_NS1_7vsmem_tE_param_0];
	bar.sync 	0;
	setp.eq.s16 	%p31, %rs1979, 0;
	@%p31 bra 	$L__BB2_13;
	st.shared.u32 	[%r3665], %r3661;
	cvt.u32.u16 	%r3078, %rs1983;
	cvt.u32.u16 	%r3079, %rs1982;
	prmt.b32 	%r3080, %r3079, %r3078, 0x3340U;
	cvt.u32.u16 	%r3081, %rs1981;
	cvt.u32.u16 	%r3082, %rs1980;
	prmt.b32 	%r3083, %r3082, %r3081, 0x3340U;
	prmt.b32 	%r3084, %r3083, %r3080, 0x5410U;
	st.shared.u32 	[%r3665+4], %r3084;
	cvt.u32.u16 	%r3085, %rs1987;
	cvt.u32.u16 	%r3086, %rs1986;
	prmt.b32 	%r3087, %r3086, %r3085, 0x3340U;
	cvt.u32.u16 	%r3088, %rs1985;
	cvt.u32.u16 	%r3089, %rs1984;
	prmt.b32 	%r3090, %r3089, %r3088, 0x3340U;
	prmt.b32 	%r3091, %r3090, %r3087, 0x5410U;
	st.shared.u32 	[%r3665+8], %r3091;
	cvt.u32.u16 	%r3092, %rs1991;
	cvt.u32.u16 	%r3093, %rs1990;
	prmt.b32 	%r3094, %r3093, %r3092, 0x3340U;
	cvt.u32.u16 	%r3095, %rs1989;
	cvt.u32.u16 	%r3096, %rs1988;
	prmt.b32 	%r3097, %r3096, %r3095, 0x3340U;
	prmt.b32 	%r3098, %r3097, %r3094, 0x5410U;
	st.shared.u32 	[%r3665+12], %r3098;
	cvt.u32.u16 	%r3099, %rs1995;
	cvt.u32.u16 	%r3100, %rs1994;
	prmt.b32 	%r3101, %r3100, %r3099, 0x3340U;
	cvt.u32.u16 	%r3102, %rs1993;
	cvt.u32.u16 	%r3103, %rs1992;
	prmt.b32 	%r3104, %r3103, %r3102, 0x3340U;
	prmt.b32 	%r3105, %r3104, %r3101, 0x5410U;
	st.shared.u32 	[%r3665+16], %r3105;
	cvt.u32.u16 	%r3106, %rs1999;
	cvt.u32.u16 	%r3107, %rs1998;
	prmt.b32 	%r3108, %r3107, %r3106, 0x3340U;
	cvt.u32.u16 	%r3109, %rs1997;
	cvt.u32.u16 	%r3110, %rs1996;
	prmt.b32 	%r3111, %r3110, %r3109, 0x3340U;
	prmt.b32 	%r3112, %r3111, %r3108, 0x5410U;
	st.shared.u32 	[%r3665+20], %r3112;
	cvt.u32.u16 	%r3113, %rs2003;
	cvt.u32.u16 	%r3114, %rs2002;
	prmt.b32 	%r3115, %r3114, %r3113, 0x3340U;
	cvt.u32.u16 	%r3116, %rs2001;
	cvt.u32.u16 	%r3117, %rs2000;
	prmt.b32 	%r3118, %r3117, %r3116, 0x3340U;
	prmt.b32 	%r3119, %r3118, %r3115, 0x5410U;
	st.shared.u32 	[%r3665+24], %r3119;
	cvt.u32.u16 	%r3120, %rs2007;
	cvt.u32.u16 	%r3121, %rs2006;
	prmt.b32 	%r3122, %r3121, %r3120, 0x3340U;
	cvt.u32.u16 	%r3123, %rs2005;
	cvt.u32.u16 	%r3124, %rs2004;
	prmt.b32 	%r3125, %r3124, %r3123, 0x3340U;
	prmt.b32 	%r3126, %r3125, %r3122, 0x5410U;
	st.shared.u32 	[%r3665+28], %r3126;
	cvt.u32.u16 	%r3127, %rs2011;
	cvt.u32.u16 	%r3128, %rs2010;
	prmt.b32 	%r3129, %r3128, %r3127, 0x3340U;
	cvt.u32.u16 	%r3130, %rs2009;
	cvt.u32.u16 	%r3131, %rs2008;
	prmt.b32 	%r3132, %r3131, %r3130, 0x3340U;
	prmt.b32 	%r3133, %r3132, %r3129, 0x5410U;
	st.shared.u32 	[%r3665+32], %r3133;
	cvt.u32.u16 	%r3134, %rs2015;
	cvt.u32.u16 	%r3135, %rs2014;
	prmt.b32 	%r3136, %r3135, %r3134, 0x3340U;
	cvt.u32.u16 	%r3137, %rs2013;
	cvt.u32.u16 	%r3138, %rs2012;
	prmt.b32 	%r3139, %r3138, %r3137, 0x3340U;
	prmt.b32 	%r3140, %r3139, %r3136, 0x5410U;
	st.shared.u32 	[%r3665+36], %r3140;
	cvt.u32.u16 	%r3141, %rs2019;
	cvt.u32.u16 	%r3142, %rs2018;
	prmt.b32 	%r3143, %r3142, %r3141, 0x3340U;
	cvt.u32.u16 	%r3144, %rs2017;
	cvt.u32.u16 	%r3145, %rs2016;
	prmt.b32 	%r3146, %r3145, %r3144, 0x3340U;
	prmt.b32 	%r3147, %r3146, %r3143, 0x5410U;
	st.shared.u32 	[%r3665+40], %r3147;
	cvt.u32.u16 	%r3148, %rs2023;
	cvt.u32.u16 	%r3149, %rs2022;
	prmt.b32 	%r3150, %r3149, %r3148, 0x3340U;
	cvt.u32.u16 	%r3151, %rs2021;
	cvt.u32.u16 	%r3152, %rs2020;
	prmt.b32 	%r3153, %r3152, %r3151, 0x3340U;
	prmt.b32 	%r3154, %r3153, %r3150, 0x5410U;
	st.shared.u32 	[%r3665+44], %r3154;
	cvt.u32.u16 	%r3155, %rs2027;
	cvt.u32.u16 	%r3156, %rs2026;
	prmt.b32 	%r3157, %r3156, %r3155, 0x3340U;
	cvt.u32.u16 	%r3158, %rs2025;
	cvt.u32.u16 	%r3159, %rs2024;
	prmt.b32 	%r3160, %r3159, %r3158, 0x3340U;
	prmt.b32 	%r3161, %r3160, %r3157, 0x5410U;
	st.shared.u32 	[%r3665+48], %r3161;
	cvt.u32.u16 	%r3162, %rs2031;
	cvt.u32.u16 	%r3163, %rs2030;
	prmt.b32 	%r3164, %r3163, %r3162, 0x3340U;
	cvt.u32.u16 	%r3165, %rs2029;
	cvt.u32.u16 	%r3166, %rs2028;
	prmt.b32 	%r3167, %r3166, %r3165, 0x3340U;
	prmt.b32 	%r3168, %r3167, %r3164, 0x5410U;
	st.shared.u32 	[%r3665+52], %r3168;
	cvt.u32.u16 	%r3169, %rs2035;
	cvt.u32.u16 	%r3170, %rs2034;
	prmt.b32 	%r3171, %r3170, %r3169, 0x3340U;
	cvt.u32.u16 	%r3172, %rs2033;
	cvt.u32.u16 	%r3173, %rs2032;
	prmt.b32 	%r3174, %r3173, %r3172, 0x3340U;
	prmt.b32 	%r3175, %r3174, %r3171, 0x5410U;
	st.shared.u32 	[%r3665+56], %r3175;
	cvt.u32.u16 	%r3176, %rs2039;
	cvt.u32.u16 	%r3177, %rs2038;
	prmt.b32 	%r3178, %r3177, %r3176, 0x3340U;
	cvt.u32.u16 	%r3179, %rs2037;
	cvt.u32.u16 	%r3180, %rs2036;
	prmt.b32 	%r3181, %r3180, %r3179, 0x3340U;
	prmt.b32 	%r3182, %r3181, %r3178, 0x5410U;
	st.shared.u32 	[%r3665+60], %r3182;
	cvt.u32.u16 	%r3183, %rs2043;
	cvt.u32.u16 	%r3184, %rs2042;
	prmt.b32 	%r3185, %r3184, %r3183, 0x3340U;
	cvt.u32.u16 	%r3186, %rs2041;
	cvt.u32.u16 	%r3187, %rs2040;
	prmt.b32 	%r3188, %r3187, %r3186, 0x3340U;
	prmt.b32 	%r3189, %r3188, %r3185, 0x5410U;
	st.shared.u32 	[%r3665+64], %r3189;
	cvt.u32.u16 	%r3190, %rs2047;
	cvt.u32.u16 	%r3191, %rs2046;
	prmt.b32 	%r3192, %r3191, %r3190, 0x3340U;
	cvt.u32.u16 	%r3193, %rs2045;
	cvt.u32.u16 	%r3194, %rs2044;
	prmt.b32 	%r3195, %r3194, %r3193, 0x3340U;
	prmt.b32 	%r3196, %r3195, %r3192, 0x5410U;
	st.shared.u32 	[%r3665+68], %r3196;
	cvt.u32.u16 	%r3197, %rs2051;
	cvt.u32.u16 	%r3198, %rs2050;
	prmt.b32 	%r3199, %r3198, %r3197, 0x3340U;
	cvt.u32.u16 	%r3200, %rs2049;
	cvt.u32.u16 	%r3201, %rs2048;
	prmt.b32 	%r3202, %r3201, %r3200, 0x3340U;
	prmt.b32 	%r3203, %r3202, %r3199, 0x5410U;
	st.shared.u32 	[%r3665+72], %r3203;
	cvt.u32.u16 	%r3204, %rs2055;
	cvt.u32.u16 	%r3205, %rs2054;
	prmt.b32 	%r3206, %r3205, %r3204, 0x3340U;
	cvt.u32.u16 	%r3207, %rs2053;
	cvt.u32.u16 	%r3208, %rs2052;
	prmt.b32 	%r3209, %r3208, %r3207, 0x3340U;
	prmt.b32 	%r3210, %r3209, %r3206, 0x5410U;
	st.shared.u32 	[%r3665+76], %r3210;
	cvt.u32.u16 	%r3211, %rs2059;
	cvt.u32.u16 	%r3212, %rs2058;
	prmt.b32 	%r3213, %r3212, %r3211, 0x3340U;
	cvt.u32.u16 	%r3214, %rs2057;
	cvt.u32.u16 	%r3215, %rs2056;
	prmt.b32 	%r3216, %r3215, %r3214, 0x3340U;
	prmt.b32 	%r3217, %r3216, %r3213, 0x5410U;
	st.shared.u32 	[%r3665+80], %r3217;
	cvt.u32.u16 	%r3218, %rs2063;
	cvt.u32.u16 	%r3219, %rs2062;
	prmt.b32 	%r3220, %r3219, %r3218, 0x3340U;
	cvt.u32.u16 	%r3221, %rs2061;
	cvt.u32.u16 	%r3222, %rs2060;
	prmt.b32 	%r3223, %r3222, %r3221, 0x3340U;
	prmt.b32 	%r3224, %r3223, %r3220, 0x5410U;
	st.shared.u32 	[%r3665+84], %r3224;
	cvt.u32.u16 	%r3225, %rs2067;
	cvt.u32.u16 	%r3226, %rs2066;
	prmt.b32 	%r3227, %r3226, %r3225, 0x3340U;
	cvt.u32.u16 	%r3228, %rs2065;
	cvt.u32.u16 	%r3229, %rs2064;
	prmt.b32 	%r3230, %r3229, %r3228, 0x3340U;
	prmt.b32 	%r3231, %r3230, %r3227, 0x5410U;
	st.shared.u32 	[%r3665+88], %r3231;
	cvt.u32.u16 	%r3232, %rs2071;
	cvt.u32.u16 	%r3233, %rs2070;
	prmt.b32 	%r3234, %r3233, %r3232, 0x3340U;
	cvt.u32.u16 	%r3235, %rs2069;
	cvt.u32.u16 	%r3236, %rs2068;
	prmt.b32 	%r3237, %r3236, %r3235, 0x3340U;
	prmt.b32 	%r3238, %r3237, %r3234, 0x5410U;
	st.shared.u32 	[%r3665+92], %r3238;
	cvt.u32.u16 	%r3239, %rs2075;
	cvt.u32.u16 	%r3240, %rs2074;
	prmt.b32 	%r3241, %r3240, %r3239, 0x3340U;
	cvt.u32.u16 	%r3242, %rs2073;
	cvt.u32.u16 	%r3243, %rs2072;
	prmt.b32 	%r3244, %r3243, %r3242, 0x3340U;
	prmt.b32 	%r3245, %r3244, %r3241, 0x5410U;
	st.shared.u32 	[%r3665+96], %r3245;
	cvt.u32.u16 	%r3246, %rs2079;
	cvt.u32.u16 	%r3247, %rs2078;
	prmt.b32 	%r3248, %r3247, %r3246, 0x3340U;
	cvt.u32.u16 	%r3249, %rs2077;
	cvt.u32.u16 	%r3250, %rs2076;
	prmt.b32 	%r3251, %r3250, %r3249, 0x3340U;
	prmt.b32 	%r3252, %r3251, %r3248, 0x5410U;
	st.shared.u32 	[%r3665+100], %r3252;
	cvt.u32.u16 	%r3253, %rs2083;
	cvt.u32.u16 	%r3254, %rs2082;
	prmt.b32 	%r3255, %r3254, %r3253, 0x3340U;
	cvt.u32.u16 	%r3256, %rs2081;
	cvt.u32.u16 	%r3257, %rs2080;
	prmt.b32 	%r3258, %r3257, %r3256, 0x3340U;
	prmt.b32 	%r3259, %r3258, %r3255, 0x5410U;
	st.shared.u32 	[%r3665+104], %r3259;
	cvt.u32.u16 	%r3260, %rs2087;
	cvt.u32.u16 	%r3261, %rs2086;
	prmt.b32 	%r3262, %r3261, %r3260, 0x3340U;
	cvt.u32.u16 	%r3263, %rs2085;
	cvt.u32.u16 	%r3264, %rs2084;
	prmt.b32 	%r3265, %r3264, %r3263, 0x3340U;
	prmt.b32 	%r3266, %r3265, %r3262, 0x5410U;
	st.shared.u32 	[%r3665+108], %r3266;
	cvt.u32.u16 	%r3267, %rs2091;
	cvt.u32.u16 	%r3268, %rs2090;
	prmt.b32 	%r3269, %r3268, %r3267, 0x3340U;
	cvt.u32.u16 	%r3270, %rs2089;
	cvt.u32.u16 	%r3271, %rs2088;
	prmt.b32 	%r3272, %r3271, %r3270, 0x3340U;
	prmt.b32 	%r3273, %r3272, %r3269, 0x5410U;
	st.shared.u32 	[%r3665+112], %r3273;
	cvt.u32.u16 	%r3274, %rs2095;
	cvt.u32.u16 	%r3275, %rs2094;
	prmt.b32 	%r3276, %r3275, %r3274, 0x3340U;
	cvt.u32.u16 	%r3277, %rs2093;
	cvt.u32.u16 	%r3278, %rs2092;
	prmt.b32 	%r3279, %r3278, %r3277, 0x3340U;
	prmt.b32 	%r3280, %r3279, %r3276, 0x5410U;
	st.shared.u32 	[%r3665+116], %r3280;
	cvt.u32.u16 	%r3281, %rs2099;
	cvt.u32.u16 	%r3282, %rs2098;
	prmt.b32 	%r3283, %r3282, %r3281, 0x3340U;
	cvt.u32.u16 	%r3284, %rs2097;
	cvt.u32.u16 	%r3285, %rs2096;
	prmt.b32 	%r3286, %r3285, %r3284, 0x3340U;
	prmt.b32 	%r3287, %r3286, %r3283, 0x5410U;
	st.shared.u32 	[%r3665+120], %r3287;
	cvt.u32.u16 	%r3288, %rs2103;
	cvt.u32.u16 	%r3289, %rs2102;
	prmt.b32 	%r3290, %r3289, %r3288, 0x3340U;
	cvt.u32.u16 	%r3291, %rs2101;
	cvt.u32.u16 	%r3292, %rs2100;
	prmt.b32 	%r3293, %r3292, %r3291, 0x3340U;
	prmt.b32 	%r3294, %r3293, %r3290, 0x5410U;
	st.shared.u32 	[%r3665+124], %r3294;
	cvt.u32.u16 	%r3295, %rs2107;
	cvt.u32.u16 	%r3296, %rs2106;
	prmt.b32 	%r3297, %r3296, %r3295, 0x3340U;
	cvt.u32.u16 	%r3298, %rs2105;
	cvt.u32.u16 	%r3299, %rs2104;
	prmt.b32 	%r3300, %r3299, %r3298, 0x3340U;
	prmt.b32 	%r3301, %r3300, %r3297, 0x5410U;
	st.shared.u32 	[%r3665+128], %r3301;
	cvt.u32.u16 	%r3302, %rs2111;
	cvt.u32.u16 	%r3303, %rs2110;
	prmt.b32 	%r3304, %r3303, %r3302, 0x3340U;
	cvt.u32.u16 	%r3305, %rs2109;
	cvt.u32.u16 	%r3306, %rs2108;
	prmt.b32 	%r3307, %r3306, %r3305, 0x3340U;
	prmt.b32 	%r3308, %r3307, %r3304, 0x5410U;
	st.shared.u32 	[%r3665+132], %r3308;
	cvt.u32.u16 	%r3309, %rs2115;
	cvt.u32.u16 	%r3310, %rs2114;
	prmt.b32 	%r3311, %r3310, %r3309, 0x3340U;
	cvt.u32.u16 	%r3312, %rs2113;
	cvt.u32.u16 	%r3313, %rs2112;
	prmt.b32 	%r3314, %r3313, %r3312, 0x3340U;
	prmt.b32 	%r3315, %r3314, %r3311, 0x5410U;
	st.shared.u32 	[%r3665+136], %r3315;
	cvt.u32.u16 	%r3316, %rs2119;
	cvt.u32.u16 	%r3317, %rs2118;
	prmt.b32 	%r3318, %r3317, %r3316, 0x3340U;
	cvt.u32.u16 	%r3319, %rs2117;
	cvt.u32.u16 	%r3320, %rs2116;
	prmt.b32 	%r3321, %r3320, %r3319, 0x3340U;
	prmt.b32 	%r3322, %r3321, %r3318, 0x5410U;
	st.shared.u32 	[%r3665+140], %r3322;
	cvt.u32.u16 	%r3323, %rs2123;
	cvt.u32.u16 	%r3324, %rs2122;
	prmt.b32 	%r3325, %r3324, %r3323, 0x3340U;
	cvt.u32.u16 	%r3326, %rs2121;
	cvt.u32.u16 	%r3327, %rs2120;
	prmt.b32 	%r3328, %r3327, %r3326, 0x3340U;
	prmt.b32 	%r3329, %r3328, %r3325, 0x5410U;
	st.shared.u32 	[%r3665+144], %r3329;
	cvt.u32.u16 	%r3330, %rs2127;
	cvt.u32.u16 	%r3331, %rs2126;
	prmt.b32 	%r3332, %r3331, %r3330, 0x3340U;
	cvt.u32.u16 	%r3333, %rs2125;
	cvt.u32.u16 	%r3334, %rs2124;
	prmt.b32 	%r3335, %r3334, %r3333, 0x3340U;
	prmt.b32 	%r3336, %r3335, %r3332, 0x5410U;
	st.shared.u32 	[%r3665+148], %r3336;
	cvt.u32.u16 	%r3337, %rs2131;
	cvt.u32.u16 	%r3338, %rs2130;
	prmt.b32 	%r3339, %r3338, %r3337, 0x3340U;
	cvt.u32.u16 	%r3340, %rs2129;
	cvt.u32.u16 	%r3341, %rs2128;
	prmt.b32 	%r3342, %r3341, %r3340, 0x3340U;
	prmt.b32 	%r3343, %r3342, %r3339, 0x5410U;
	st.shared.u32 	[%r3665+152], %r3343;
	bar.warp.sync 	-1;
	mov.u32 	%r3344, %tid.x;
	and.b32  	%r3345, %r3344, 992;
	cvt.u64.u32 	%rd29, %r3345;
	mov.u32 	%r3346, %ctaid.x;
	shl.b32 	%r3347, %r3346, 8;
	cvt.u64.u32 	%rd30, %r3347;
	add.s64 	%rd31, %rd30, %rd29;
	and.b32  	%r3348, %r3344, 31;
	cvt.u64.u32 	%rd32, %r3348;
	or.b64  	%rd33, %rd31, %rd32;
	mad.lo.s64 	%rd42, %rd33, 156, %rd2;
	mov.b32 	%r3666, 0;
$L__BB2_12:
	ld.shared.u32 	%r3349, [%r3665];
	st.global.u32 	[%rd42], %r3349;
	add.s32 	%r29, %r3666, 1;
	add.s64 	%rd42, %rd42, 4;
	add.s32 	%r3665, %r3665, 4;
	setp.lt.u32 	%p32, %r3666, 38;
	mov.u32 	%r3666, %r29;
	@%p32 bra 	$L__BB2_12;
	bra.uni 	$L__BB2_32;
$L__BB2_13:
	ld.param.u64 	%rd40, [_ZN3cub18CUB_300001_SM_10006detail10merge_sort30DeviceMergeSortBlockSortKernelINS2_10policy_hubIN6thrust24THRUST_300001_SM_1000_NS10device_ptrI14key_value_pairEEE9Policy600ES9_PNS0_8NullTypeES9_SD_j13KeyComparatorS8_SC_EEvbT0_T1_T2_T3_T4_PT6_PT7_T5_NS1_7vsmem_tE_param_6];
	st.shared.u32 	[%r3665], %r3661;
	cvt.u32.u16 	%r3350, %rs1983;
	cvt.u32.u16 	%r3351, %rs1982;
	prmt.b32 	%r3352, %r3351, %r3350, 0x3340U;
	cvt.u32.u16 	%r3353, %rs1981;
	cvt.u32.u16 	%r3354, %rs1980;
	prmt.b32 	%r3355, %r3354, %r3353, 0x3340U;
	prmt.b32 	%r3356, %r3355, %r3352, 0x5410U;
	st.shared.u32 	[%r3665+4], %r3356;
	cvt.u32.u16 	%r3357, %rs1987;
	cvt.u32.u16 	%r3358, %rs1986;
	prmt.b32 	%r3359, %r3358, %r3357, 0x3340U;
	cvt.u32.u16 	%r3360, %rs1985;
	cvt.u32.u16 	%r3361, %rs1984;
	prmt.b32 	%r3362, %r3361, %r3360, 0x3340U;
	prmt.b32 	%r3363, %r3362, %r3359, 0x5410U;
	st.shared.u32 	[%r3665+8], %r3363;
	cvt.u32.u16 	%r3364, %rs1991;
	cvt.u32.u16 	%r3365, %rs1990;
	prmt.b32 	%r3366, %r3365, %r3364, 0x3340U;
	cvt.u32.u16 	%r3367, %rs1989;
	cvt.u32.u16 	%r3368, %rs1988;
	prmt.b32 	%r3369, %r3368, %r3367, 0x3340U;
	prmt.b32 	%r3370, %r3369, %r3366, 0x5410U;
	st.shared.u32 	[%r3665+12], %r3370;
	cvt.u32.u16 	%r3371, %rs1995;
	cvt.u32.u16 	%r3372, %rs1994;
	prmt.b32 	%r3373, %r3372, %r3371, 0x3340U;
	cvt.u32.u16 	%r3374, %rs1993;
	cvt.u32.u16 	%r3375, %rs1992;
	prmt.b32 	%r3376, %r3375, %r3374, 0x3340U;
	prmt.b32 	%r3377, %r3376, %r3373, 0x5410U;
	st.shared.u32 	[%r3665+16], %r3377;
	cvt.u32.u16 	%r3378, %rs1999;
	cvt.u32.u16 	%r3379, %rs1998;
	prmt.b32 	%r3380, %r3379, %r3378, 0x3340U;
	cvt.u32.u16 	%r3381, %rs1997;
	cvt.u32.u16 	%r3382, %rs1996;
	prmt.b32 	%r3383, %r3382, %r3381, 0x3340U;
	prmt.b32 	%r3384, %r3383, %r3380, 0x5410U;
	st.shared.u32 	[%r3665+20], %r3384;
	cvt.u32.u16 	%r3385, %rs2003;
	cvt.u32.u16 	%r3386, %rs2002;
	prmt.b32 	%r3387, %r3386, %r3385, 0x3340U;
	cvt.u32.u16 	%r3388, %rs2001;
	cvt.u32.u16 	%r3389, %rs2000;
	prmt.b32 	%r3390, %r3389, %r3388, 0x3340U;
	prmt.b32 	%r3391, %r3390, %r3387, 0x5410U;
	st.shared.u32 	[%r3665+24], %r3391;
	cvt.u32.u16 	%r3392, %rs2007;
	cvt.u32.u16 	%r3393, %rs2006;
	prmt.b32 	%r3394, %r3393, %r3392, 0x3340U;
	cvt.u32.u16 	%r3395, %rs2005;
	cvt.u32.u16 	%r3396, %rs2004;
	prmt.b32 	%r3397, %r3396, %r3395, 0x3340U;
	prmt.b32 	%r3398, %r3397, %r3394, 0x5410U;
	st.shared.u32 	[%r3665+28], %r3398;
	cvt.u32.u16 	%r3399, %rs2011;
	cvt.u32.u16 	%r3400, %rs2010;
	prmt.b32 	%r3401, %r3400, %r3399, 0x3340U;
	cvt.u32.u16 	%r3402, %rs2009;
	cvt.u32.u16 	%r3403, %rs2008;
	prmt.b32 	%r3404, %r3403, %r3402, 0x3340U;
	prmt.b32 	%r3405, %r3404, %r3401, 0x5410U;
	st.shared.u32 	[%r3665+32], %r3405;
	cvt.u32.u16 	%r3406, %rs2015;
	cvt.u32.u16 	%r3407, %rs2014;
	prmt.b32 	%r3408, %r3407, %r3406, 0x3340U;
	cvt.u32.u16 	%r3409, %rs2013;
	cvt.u32.u16 	%r3410, %rs2012;
	prmt.b32 	%r3411, %r3410, %r3409, 0x3340U;
	prmt.b32 	%r3412, %r3411, %r3408, 0x5410U;
	st.shared.u32 	[%r3665+36], %r3412;
	cvt.u32.u16 	%r3413, %rs2019;
	cvt.u32.u16 	%r3414, %rs2018;
	prmt.b32 	%r3415, %r3414, %r3413, 0x3340U;
	cvt.u32.u16 	%r3416, %rs2017;
	cvt.u32.u16 	%r3417, %rs2016;
	prmt.b32 	%r3418, %r3417, %r3416, 0x3340U;
	prmt.b32 	%r3419, %r3418, %r3415, 0x5410U;
	st.shared.u32 	[%r3665+40], %r3419;
	cvt.u32.u16 	%r3420, %rs2023;
	cvt.u32.u16 	%r3421, %rs2022;
	prmt.b32 	%r3422, %r3421, %r3420, 0x3340U;
	cvt.u32.u16 	%r3423, %rs2021;
	cvt.u32.u16 	%r3424, %rs2020;
	prmt.b32 	%r3425, %r3424, %r3423, 0x3340U;
	prmt.b32 	%r3426, %r3425, %r3422, 0x5410U;
	st.shared.u32 	[%r3665+44], %r3426;
	cvt.u32.u16 	%r3427, %rs2027;
	cvt.u32.u16 	%r3428, %rs2026;
	prmt.b32 	%r3429, %r3428, %r3427, 0x3340U;
	cvt.u32.u16 	%r3430, %rs2025;
	cvt.u32.u16 	%r3431, %rs2024;
	prmt.b32 	%r3432, %r3431, %r3430, 0x3340U;
	prmt.b32 	%r3433, %r3432, %r3429, 0x5410U;
	st.shared.u32 	[%r3665+48], %r3433;
	cvt.u32.u16 	%r3434, %rs2031;
	cvt.u32.u16 	%r3435, %rs2030;
	prmt.b32 	%r3436, %r3435, %r3434, 0x3340U;
	cvt.u32.u16 	%r3437, %rs2029;
	cvt.u32.u16 	%r3438, %rs2028;
	prmt.b32 	%r3439, %r3438, %r3437, 0x3340U;
	prmt.b32 	%r3440, %r3439, %r3436, 0x5410U;
	st.shared.u32 	[%r3665+52], %r3440;
	cvt.u32.u16 	%r3441, %rs2035;
	cvt.u32.u16 	%r3442, %rs2034;
	prmt.b32 	%r3443, %r3442, %r3441, 0x3340U;
	cvt.u32.u16 	%r3444, %rs2033;
	cvt.u32.u16 	%r3445, %rs2032;
	prmt.b32 	%r3446, %r3445, %r3444, 0x3340U;
	prmt.b32 	%r3447, %r3446, %r3443, 0x5410U;
	st.shared.u32 	[%r3665+56], %r3447;
	cvt.u32.u16 	%r3448, %rs2039;
	cvt.u32.u16 	%r3449, %rs2038;
	prmt.b32 	%r3450, %r3449, %r3448, 0x3340U;
	cvt.u32.u16 	%r3451, %rs2037;
	cvt.u32.u16 	%r3452, %rs2036;
	prmt.b32 	%r3453, %r3452, %r3451, 0x3340U;
	prmt.b32 	%r3454, %r3453, %r3450, 0x5410U;
	st.shared.u32 	[%r3665+60], %r3454;
	cvt.u32.u16 	%r3455, %rs2043;
	cvt.u32.u16 	%r3456, %rs2042;
	prmt.b32 	%r3457, %r3456, %r3455, 0x3340U;
	cvt.u32.u16 	%r3458, %rs2041;
	cvt.u32.u16 	%r3459, %rs2040;
	prmt.b32 	%r3460, %r3459, %r3458, 0x3340U;
	prmt.b32 	%r3461, %r3460, %r3457, 0x5410U;
	st.shared.u32 	[%r3665+64], %r3461;
	cvt.u32.u16 	%r3462, %rs2047;
	cvt.u32.u16 	%r3463, %rs2046;
	prmt.b32 	%r3464, %r3463, %r3462, 0x3340U;
	cvt.u32.u16 	%r3465, %rs2045;
	cvt.u32.u16 	%r3466, %rs2044;
	prmt.b32 	%r3467, %r3466, %r3465, 0x3340U;
	prmt.b32 	%r3468, %r3467, %r3464, 0x5410U;
	st.shared.u32 	[%r3665+68], %r3468;
	cvt.u32.u16 	%r3469, %rs2051;
	cvt.u32.u16 	%r3470, %rs2050;
	prmt.b32 	%r3471, %r3470, %r3469, 0x3340U;
	cvt.u32.u16 	%r3472, %rs2049;
	cvt.u32.u16 	%r3473, %rs2048;
	prmt.b32 	%r3474, %r3473, %r3472, 0x3340U;
	prmt.b32 	%r3475, %r3474, %r3471, 0x5410U;
	st.shared.u32 	[%r3665+72], %r3475;
	cvt.u32.u16 	%r3476, %rs2055;
	cvt.u32.u16 	%r3477, %rs2054;
	prmt.b32 	%r3478, %r3477, %r3476, 0x3340U;
	cvt.u32.u16 	%r3479, %rs2053;
	cvt.u32.u16 	%r3480, %rs2052;
	prmt.b32 	%r3481, %r3480, %r3479, 0x3340U;
	prmt.b32 	%r3482, %r3481, %r3478, 0x5410U;
	st.shared.u32 	[%r3665+76], %r3482;
	cvt.u32.u16 	%r3483, %rs2059;
	cvt.u32.u16 	%r3484, %rs2058;
	prmt.b32 	%r3485, %r3484, %r3483, 0x3340U;
	cvt.u32.u16 	%r3486, %rs2057;
	cvt.u32.u16 	%r3487, %rs2056;
	prmt.b32 	%r3488, %r3487, %r3486, 0x3340U;
	prmt.b32 	%r3489, %r3488, %r3485, 0x5410U;
	st.shared.u32 	[%r3665+80], %r3489;
	cvt.u32.u16 	%r3490, %rs2063;
	cvt.u32.u16 	%r3491, %rs2062;
	prmt.b32 	%r3492, %r3491, %r3490, 0x3340U;
	cvt.u32.u16 	%r3493, %rs2061;
	cvt.u32.u16 	%r3494, %rs2060;
	prmt.b32 	%r3495, %r3494, %r3493, 0x3340U;
	prmt.b32 	%r3496, %r3495, %r3492, 0x5410U;
	st.shared.u32 	[%r3665+84], %r3496;
	cvt.u32.u16 	%r3497, %rs2067;
	cvt.u32.u16 	%r3498, %rs2066;
	prmt.b32 	%r3499, %r3498, %r3497, 0x3340U;
	cvt.u32.u16 	%r3500, %rs2065;
	cvt.u32.u16 	%r3501, %rs2064;
	prmt.b32 	%r3502, %r3501, %r3500, 0x3340U;
	prmt.b32 	%r3503, %r3502, %r3499, 0x5410U;
	st.shared.u32 	[%r3665+88], %r3503;
	cvt.u32.u16 	%r3504, %rs2071;
	cvt.u32.u16 	%r3505, %rs2070;
	prmt.b32 	%r3506, %r3505, %r3504, 0x3340U;
	cvt.u32.u16 	%r3507, %rs2069;
	cvt.u32.u16 	%r3508, %rs2068;
	prmt.b32 	%r3509, %r3508, %r3507, 0x3340U;
	prmt.b32 	%r3510, %r3509, %r3506, 0x5410U;
	st.shared.u32 	[%r3665+92], %r3510;
	cvt.u32.u16 	%r3511, %rs2075;
	cvt.u32.u16 	%r3512, %rs2074;
	prmt.b32 	%r3513, %r3512, %r3511, 0x3340U;
	cvt.u32.u16 	%r3514, %rs2073;
	cvt.u32.u16 	%r3515, %rs2072;
	prmt.b32 	%r3516, %r3515, %r3514, 0x3340U;
	prmt.b32 	%r3517, %r3516, %r3513, 0x5410U;
	st.shared.u32 	[%r3665+96], %r3517;
	cvt.u32.u16 	%r3518, %rs2079;
	cvt.u32.u16 	%r3519, %rs2078;
	prmt.b32 	%r3520, %r3519, %r3518, 0x3340U;
	cvt.u32.u16 	%r3521, %rs2077;
	cvt.u32.u16 	%r3522, %rs2076;
	prmt.b32 	%r3523, %r3522, %r3521, 0x3340U;
	prmt.b32 	%r3524, %r3523, %r3520, 0x5410U;
	st.shared.u32 	[%r3665+100], %r3524;
	cvt.u32.u16 	%r3525, %rs2083;
	cvt.u32.u16 	%r3526, %rs2082;
	prmt.b32 	%r3527, %r3526, %r3525, 0x3340U;
	cvt.u32.u16 	%r3528, %rs2081;
	cvt.u32.u16 	%r3529, %rs2080;
	prmt.b32 	%r3530, %r3529, %r3528, 0x3340U;
	prmt.b32 	%r3531, %r3530, %r3527, 0x5410U;
	st.shared.u32 	[%r3665+104], %r3531;
	cvt.u32.u16 	%r3532, %rs2087;
	cvt.u32.u16 	%r3533, %rs2086;
	prmt.b32 	%r3534, %r3533, %r3532, 0x3340U;
	cvt.u32.u16 	%r3535, %rs2085;
	cvt.u32.u16 	%r3536, %rs2084;
	prmt.b32 	%r3537, %r3536, %r3535, 0x3340U;
	prmt.b32 	%r3538, %r3537, %r3534, 0x5410U;
	st.shared.u32 	[%r3665+108], %r3538;
	cvt.u32.u16 	%r3539, %rs2091;
	cvt.u32.u16 	%r3540, %rs2090;
	prmt.b32 	%r3541, %r3540, %r3539, 0x3340U;
	cvt.u32.u16 	%r3542, %rs2089;
	cvt.u32.u16 	%r3543, %rs2088;
	prmt.b32 	%r3544, %r3543, %r3542, 0x3340U;
	prmt.b32 	%r3545, %r3544, %r3541, 0x5410U;
	st.shared.u32 	[%r3665+112], %r3545;
	cvt.u32.u16 	%r3546, %rs2095;
	cvt.u32.u16 	%r3547, %rs2094;
	prmt.b32 	%r3548, %r3547, %r3546, 0x3340U;
	cvt.u32.u16 	%r3549, %rs2093;
	cvt.u32.u16 	%r3550, %rs2092;
	prmt.b32 	%r3551, %r3550, %r3549, 0x3340U;
	prmt.b32 	%r3552, %r3551, %r3548, 0x5410U;
	st.shared.u32 	[%r3665+116], %r3552;
	cvt.u32.u16 	%r3553, %rs2099;
	cvt.u32.u16 	%r3554, %rs2098;
	prmt.b32 	%r3555, %r3554, %r3553, 0x3340U;
	cvt.u32.u16 	%r3556, %rs2097;
	cvt.u32.u16 	%r3557, %rs2096;
	prmt.b32 	%r3558, %r3557, %r3556, 0x3340U;
	prmt.b32 	%r3559, %r3558, %r3555, 0x5410U;
	st.shared.u32 	[%r3665+120], %r3559;
	cvt.u32.u16 	%r3560, %rs2103;
	cvt.u32.u16 	%r3561, %rs2102;
	prmt.b32 	%r3562, %r3561, %r3560, 0x3340U;
	cvt.u32.u16 	%r3563, %rs2101;
	cvt.u32.u16 	%r3564, %rs2100;
	prmt.b32 	%r3565, %r3564, %r3563, 0x3340U;
	prmt.b32 	%r3566, %r3565, %r3562, 0x5410U;
	st.shared.u32 	[%r3665+124], %r3566;
	cvt.u32.u16 	%r3567, %rs2107;
	cvt.u32.u16 	%r3568, %rs2106;
	prmt.b32 	%r3569, %r3568, %r3567, 0x3340U;
	cvt.u32.u16 	%r3570, %rs2105;
	cvt.u32.u16 	%r3571, %rs2104;
	prmt.b32 	%r3572, %r3571, %r3570, 0x3340U;
	prmt.b32 	%r3573, %r3572, %r3569, 0x5410U;
	st.shared.u32 	[%r3665+128], %r3573;
	cvt.u32.u16 	%r3574, %rs2111;
	cvt.u32.u16 	%r3575, %rs2110;
	prmt.b32 	%r3576, %r3575, %r3574, 0x3340U;
	cvt.u32.u16 	%r3577, %rs2109;
	cvt.u32.u16 	%r3578, %rs2108;
	prmt.b32 	%r3579, %r3578, %r3577, 0x3340U;
	prmt.b32 	%r3580, %r3579, %r3576, 0x5410U;
	st.shared.u32 	[%r3665+132], %r3580;
	cvt.u32.u16 	%r3581, %rs2115;
	cvt.u32.u16 	%r3582, %rs2114;
	prmt.b32 	%r3583, %r3582, %r3581, 0x3340U;
	cvt.u32.u16 	%r3584, %rs2113;
	cvt.u32.u16 	%r3585, %rs2112;
	prmt.b32 	%r3586, %r3585, %r3584, 0x3340U;
	prmt.b32 	%r3587, %r3586, %r3583, 0x5410U;
	st.shared.u32 	[%r3665+136], %r3587;
	cvt.u32.u16 	%r3588, %rs2119;
	cvt.u32.u16 	%r3589, %rs2118;
	prmt.b32 	%r3590, %r3589, %r3588, 0x3340U;
	cvt.u32.u16 	%r3591, %rs2117;
	cvt.u32.u16 	%r3592, %rs2116;
	prmt.b32 	%r3593, %r3592, %r3591, 0x3340U;
	prmt.b32 	%r3594, %r3593, %r3590, 0x5410U;
	st.shared.u32 	[%r3665+140], %r3594;
	cvt.u32.u16 	%r3595, %rs2123;
	cvt.u32.u16 	%r3596, %rs2122;
	prmt.b32 	%r3597, %r3596, %r3595, 0x3340U;
	cvt.u32.u16 	%r3598, %rs2121;
	cvt.u32.u16 	%r3599, %rs2120;
	prmt.b32 	%r3600, %r3599, %r3598, 0x3340U;
	prmt.b32 	%r3601, %r3600, %r3597, 0x5410U;
	st.shared.u32 	[%r3665+144], %r3601;
	cvt.u32.u16 	%r3602, %rs2127;
	cvt.u32.u16 	%r3603, %rs2126;
	prmt.b32 	%r3604, %r3603, %r3602, 0x3340U;
	cvt.u32.u16 	%r3605, %rs2125;
	cvt.u32.u16 	%r3606, %rs2124;
	prmt.b32 	%r3607, %r3606, %r3605, 0x3340U;
	prmt.b32 	%r3608, %r3607, %r3604, 0x5410U;
	st.shared.u32 	[%r3665+148], %r3608;
	cvt.u32.u16 	%r3609, %rs2131;
	cvt.u32.u16 	%r3610, %rs2130;
	prmt.b32 	%r3611, %r3610, %r3609, 0x3340U;
	cvt.u32.u16 	%r3612, %rs2129;
	cvt.u32.u16 	%r3613, %rs2128;
	prmt.b32 	%r3614, %r3613, %r3612, 0x3340U;
	prmt.b32 	%r3615, %r3614, %r3611, 0x5410U;
	st.shared.u32 	[%r3665+152], %r3615;
	bar.warp.sync 	-1;
	ld.shared.u32 	%r3616, [%r3665+152];
	ld.shared.u32 	%r3617, [%r3665+148];
	ld.shared.u32 	%r3618, [%r3665+144];
	ld.shared.u32 	%r3619, [%r3665+140];
	ld.shared.u32 	%r3620, [%r3665+136];
	ld.shared.u32 	%r3621, [%r3665+132];
	ld.shared.u32 	%r3622, [%r3665+128];
	ld.shared.u32 	%r3623, [%r3665+124];
	ld.shared.u32 	%r3624, [%r3665+120];
	ld.shared.u32 	%r3625, [%r3665+116];
	ld.shared.u32 	%r3626, [%r3665+112];
	ld.shared.u32 	%r3627, [%r3665+108];
	ld.shared.u32 	%r3628, [%r3665+104];
	ld.shared.u32 	%r3629, [%r3665+100];
	ld.shared.u32 	%r3630, [%r3665+96];
	ld.shared.u32 	%r3631, [%r3665+92];
	ld.shared.u32 	%r3632, [%r3665+88];
	ld.shared.u32 	%r3633, [%r3665+84];
	ld.shared.u32 	%r3634, [%r3665+80];
	ld.shared.u32 	%r3635, [%r3665+76];
	ld.shared.u32 	%r3636, [%r3665+72];
	ld.shared.u32 	%r3637, [%r3665+68];
	ld.shared.u32 	%r3638, [%r3665+64];
	ld.shared.u32 	%r3639, [%r3665+60];
	ld.shared.u32 	%r3640, [%r3665+56];
	ld.shared.u32 	%r3641, [%r3665+52];
	ld.shared.u32 	%r3642, [%r3665+48];
	ld.shared.u32 	%r3643, [%r3665+44];
	ld.shared.u32 	%r3644, [%r3665+40];
	ld.shared.u32 	%r3645, [%r3665+36];
	ld.shared.u32 	%r3646, [%r3665+32];
	ld.shared.u32 	%r3647, [%r3665+28];
	ld.shared.u32 	%r3648, [%r3665+24];
	ld.shared.u32 	%r3649, [%r3665+20];
	ld.shared.u32 	%r3650, [%r3665+16];
	ld.shared.u32 	%r3651, [%r3665+12];
	ld.shared.u32 	%r3652, [%r3665+8];
	ld.shared.u32 	%r3653, [%r3665+4];
	ld.shared.u32 	%r3654, [%r3665];
	cvta.to.global.u64 	%rd34, %rd40;
	mov.u32 	%r3655, %tid.x;
	cvt.u64.u32 	%rd35, %r3655;
	mov.u32 	%r3656, %ctaid.x;
	shl.b32 	%r3657, %r3656, 8;
	cvt.u64.u32 	%rd36, %r3657;
	add.s64 	%rd37, %rd35, %rd36;
	mad.lo.s64 	%rd38, %rd37, 156, %rd34;
	st.global.u32 	[%rd38], %r3654;
	st.global.u32 	[%rd38+4], %r3653;
	st.global.u32 	[%rd38+8], %r3652;
	st.global.u32 	[%rd38+12], %r3651;
	st.global.u32 	[%rd38+16], %r3650;
	st.global.u32 	[%rd38+20], %r3649;
	st.global.u32 	[%rd38+24], %r3648;
	st.global.u32 	[%rd38+28], %r3647;
	st.global.u32 	[%rd38+32], %r3646;
	st.global.u32 	[%rd38+36], %r3645;
	st.global.u32 	[%rd38+40], %r3644;
	st.global.u32 	[%rd38+44], %r3643;
	st.global.u32 	[%rd38+48], %r3642;
	st.global.u32 	[%rd38+52], %r3641;
	st.global.u32 	[%rd38+56], %r3640;
	st.global.u32 	[%rd38+60], %r3639;
	st.global.u32 	[%rd38+64], %r3638;
	st.global.u32 	[%rd38+68], %r3637;
	st.global.u32 	[%rd38+72], %r3636;
	st.global.u32 	[%rd38+76], %r3635;
	st.global.u32 	[%rd38+80], %r3634;
	st.global.u32 	[%rd38+84], %r3633;
	st.global.u32 	[%rd38+88], %r3632;
	st.global.u32 	[%rd38+92], %r3631;
	st.global.u32 	[%rd38+96], %r3630;
	st.global.u32 	[%rd38+100], %r3629;
	st.global.u32 	[%rd38+104], %r3628;
	st.global.u32 	[%rd38+108], %r3627;
	st.global.u32 	[%rd38+112], %r3626;
	st.global.u32 	[%rd38+116], %r3625;
	st.global.u32 	[%rd38+120], %r3624;
	st.global.u32 	[%rd38+124], %r3623;
	st.global.u32 	[%rd38+128], %r3622;
	st.global.u32 	[%rd38+132], %r3621;
	st.global.u32 	[%rd38+136], %r3620;
	st.global.u32 	[%rd38+140], %r3619;
	st.global.u32 	[%rd38+144], %r3618;
	st.global.u32 	[%rd38+148], %r3617;
	st.global.u32 	[%rd38+152], %r3616;
	bra.uni 	$L__BB2_32;
$L__BB2_14:
	sub.s32 	%r142, %r138, %r1;
	min.s32 	%r31, %r142, 256;
	// begin inline asm
	griddepcontrol.wait;
	// end inline asm
	mul.wide.u32 	%rd16, %r1, 156;
	add.s64 	%rd9, %rd1, %rd16;
	ld.global.u32 	%r3667, [%rd9];
	ld.global.u32 	%r143, [%rd9+4];
	bfe.u32 	%r144, %r143, 0, 8;
	cvt.u16.u32 	%rs2132, %r144;
	bfe.u32 	%r145, %r143, 8, 8;
	cvt.u16.u32 	%rs2133, %r145;
	bfe.u32 	%r146, %r143, 16, 8;
	cvt.u16.u32 	%rs2134, %r146;
	bfe.u32 	%r147, %r143, 24, 8;
	cvt.u16.u32 	%rs2135, %r147;
	ld.global.u32 	%r148, [%rd9+8];
	bfe.u32 	%r149, %r148, 0, 8;
	cvt.u16.u32 	%rs2136, %r149;
	bfe.u32 	%r150, %r148, 8, 8;
	cvt.u16.u32 	%rs2137, %r150;
	bfe.u32 	%r151, %r148, 16, 8;
	cvt.u16.u32 	%rs2138, %r151;
	bfe.u32 	%r152, %r148, 24, 8;
	cvt.u16.u32 	%rs2139, %r152;
	ld.global.u32 	%r153, [%rd9+12];
	bfe.u32 	%r154, %r153, 0, 8;
	cvt.u16.u32 	%rs2140, %r154;
	bfe.u32 	%r155, %r153, 8, 8;
	cvt.u16.u32 	%rs2141, %r155;
	bfe.u32 	%r156, %r153, 16, 8;
	cvt.u16.u32 	%rs2142, %r156;
	bfe.u32 	%r157, %r153, 24, 8;
	cvt.u16.u32 	%rs2143, %r157;
	ld.global.u32 	%r158, [%rd9+16];
	bfe.u32 	%r159, %r158, 0, 8;
	cvt.u16.u32 	%rs2144, %r159;
	bfe.u32 	%r160, %r158, 8, 8;
	cvt.u16.u32 	%rs2145, %r160;
	bfe.u32 	%r161, %r158, 16, 8;
	cvt.u16.u32 	%rs2146, %r161;
	bfe.u32 	%r162, %r158, 24, 8;
	cvt.u16.u32 	%rs2147, %r162;
	ld.global.u32 	%r163, [%rd9+20];
	bfe.u32 	%r164, %r163, 0, 8;
	cvt.u16.u32 	%rs2148, %r164;
	bfe.u32 	%r165, %r163, 8, 8;
	cvt.u16.u32 	%rs2149, %r165;
	bfe.u32 	%r166, %r163, 16, 8;
	cvt.u16.u32 	%rs2150, %r166;
	bfe.u32 	%r167, %r163, 24, 8;
	cvt.u16.u32 	%rs2151, %r167;
	ld.global.u32 	%r168, [%rd9+24];
	bfe.u32 	%r169, %r168, 0, 8;
	cvt.u16.u32 	%rs2152, %r169;
	bfe.u32 	%r170, %r168, 8, 8;
	cvt.u16.u32 	%rs2153, %r170;
	bfe.u32 	%r171, %r168, 16, 8;
	cvt.u16.u32 	%rs2154, %r171;
	bfe.u32 	%r172, %r168, 24, 8;
	cvt.u16.u32 	%rs2155, %r172;
	ld.global.u32 	%r173, [%rd9+28];
	bfe.u32 	%r174, %r173, 0, 8;
	cvt.u16.u32 	%rs2156, %r174;
	bfe.u32 	%r175, %r173, 8, 8;
	cvt.u16.u32 	%rs2157, %r175;
	bfe.u32 	%r176, %r173, 16, 8;
	cvt.u16.u32 	%rs2158, %r176;
	bfe.u32 	%r177, %r173, 24, 8;
	cvt.u16.u32 	%rs2159, %r177;
	ld.global.u32 	%r178, [%rd9+32];
	bfe.u32 	%r179, %r178, 0, 8;
	cvt.u16.u32 	%rs2160, %r179;
	bfe.u32 	%r180, %r178, 8, 8;
	cvt.u16.u32 	%rs2161, %r180;
	bfe.u32 	%r181, %r178, 16, 8;
	cvt.u16.u32 	%rs2162, %r181;
	bfe.u32 	%r182, %r178, 24, 8;
	cvt.u16.u32 	%rs2163, %r182;
	ld.global.u32 	%r183, [%rd9+36];
	bfe.u32 	%r184, %r183, 0, 8;
	cvt.u16.u32 	%rs2164, %r184;
	bfe.u32 	%r185, %r183, 8, 8;
	cvt.u16.u32 	%rs2165, %r185;
	bfe.u32 	%r186, %r183, 16, 8;
	cvt.u16.u32 	%rs2166, %r186;
	bfe.u32 	%r187, %r183, 24, 8;
	cvt.u16.u32 	%rs2167, %r187;
	ld.global.u32 	%r188, [%rd9+40];
	bfe.u32 	%r189, %r188, 0, 8;
	cvt.u16.u32 	%rs2168, %r189;
	bfe.u32 	%r190, %r188, 8, 8;
	cvt.u16.u32 	%rs2169, %r190;
	bfe.u32 	%r191, %r188, 16, 8;
	cvt.u16.u32 	%rs2170, %r191;
	bfe.u32 	%r192, %r188, 24, 8;
	cvt.u16.u32 	%rs2171, %r192;
	ld.global.u32 	%r193, [%rd9+44];
	bfe.u32 	%r194, %r193, 0, 8;
	cvt.u16.u32 	%rs2172, %r194;
	bfe.u32 	%r195, %r193, 8, 8;
	cvt.u16.u32 	%rs2173, %r195;
	bfe.u32 	%r196, %r193, 16, 8;
	cvt.u16.u32 	%rs2174, %r196;
	bfe.u32 	%r197, %r193, 24, 8;
	cvt.u16.u32 	%rs2175, %r197;
	ld.global.u32 	%r198, [%rd9+48];
	bfe.u32 	%r199, %r198, 0, 8;
	cvt.u16.u32 	%rs2176, %r199;
	bfe.u32 	%r200, %r198, 8, 8;
	cvt.u16.u32 	%rs2177, %r200;
	bfe.u32 	%r201, %r198, 16, 8;
	cvt.u16.u32 	%rs2178, %r201;
	bfe.u32 	%r202, %r198, 24, 8;
	cvt.u16.u32 	%rs2179, %r202;
	ld.global.u32 	%r203, [%rd9+52];
	bfe.u32 	%r204, %r203, 0, 8;
	cvt.u16.u32 	%rs2180, %r204;
	bfe.u32 	%r205, %r203, 8, 8;
	cvt.u16.u32 	%rs2181, %r205;
	bfe.u32 	%r206, %r203, 16, 8;
	cvt.u16.u32 	%rs2182, %r206;
	bfe.u32 	%r207, %r203, 24, 8;
	cvt.u16.u32 	%rs2183, %r207;
	ld.global.u32 	%r208, [%rd9+56];
	bfe.u32 	%r209, %r208, 0, 8;
	cvt.u16.u32 	%rs2184, %r209;
	bfe.u32 	%r210, %r208, 8, 8;
	cvt.u16.u32 	%rs2185, %r210;
	bfe.u32 	%r211, %r208, 16, 8;
	cvt.u16.u32 	%rs2186, %r211;
	bfe.u32 	%r212, %r208, 24, 8;
	cvt.u16.u32 	%rs2187, %r212;
	ld.global.u32 	%r213, [%rd9+60];
	bfe.u32 	%r214, %r213, 0, 8;
	cvt.u16.u32 	%rs2188, %r214;
	bfe.u32 	%r215, %r213, 8, 8;
	cvt.u16.u32 	%rs2189, %r215;
	bfe.u32 	%r216, %r213, 16, 8;
	cvt.u16.u32 	%rs2190, %r216;
	bfe.u32 	%r217, %r213, 24, 8;
	cvt.u16.u32 	%rs2191, %r217;
	ld.global.u32 	%r218, [%rd9+64];
	bfe.u32 	%r219, %r218, 0, 8;
	cvt.u16.u32 	%rs2192, %r219;
	bfe.u32 	%r220, %r218, 8, 8;
	cvt.u16.u32 	%rs2193, %r220;
	bfe.u32 	%r221, %r218, 16, 8;
	cvt.u16.u32 	%rs2194, %r221;
	bfe.u32 	%r222, %r218, 24, 8;
	cvt.u16.u32 	%rs2195, %r222;
	ld.global.u32 	%r223, [%rd9+68];
	bfe.u32 	%r224, %r223, 0, 8;
	cvt.u16.u32 	%rs2196, %r224;
	bfe.u32 	%r225, %r223, 8, 8;
	cvt.u16.u32 	%rs2197, %r225;
	bfe.u32 	%r226, %r223, 16, 8;
	cvt.u16.u32 	%rs2198, %r226;
	bfe.u32 	%r227, %r223, 24, 8;
	cvt.u16.u32 	%rs2199, %r227;
	ld.global.u32 	%r228, [%rd9+72];
	bfe.u32 	%r229, %r228, 0, 8;
	cvt.u16.u32 	%rs2200, %r229;
	bfe.u32 	%r230, %r228, 8, 8;
	cvt.u16.u32 	%rs2201, %r230;
	bfe.u32 	%r231, %r228, 16, 8;
	cvt.u16.u32 	%rs2202, %r231;
	bfe.u32 	%r232, %r228, 24, 8;
	cvt.u16.u32 	%rs2203, %r232;
	ld.global.u32 	%r233, [%rd9+76];
	bfe.u32 	%r234, %r233, 0, 8;
	cvt.u16.u32 	%rs2204, %r234;
	bfe.u32 	%r235, %r233, 8, 8;
	cvt.u16.u32 	%rs2205, %r235;
	bfe.u32 	%r236, %r233, 16, 8;
	cvt.u16.u32 	%rs2206, %r236;
	bfe.u32 	%r237, %r233, 24, 8;
	cvt.u16.u32 	%rs2207, %r237;
	ld.global.u32 	%r238, [%rd9+80];
	bfe.u32 	%r239, %r238, 0, 8;
	cvt.u16.u32 	%rs2208, %r239;
	bfe.u32 	%r240, %r238, 8, 8;
	cvt.u16.u32 	%rs2209, %r240;
	bfe.u32 	%r241, %r238, 16, 8;
	cvt.u16.u32 	%rs2210, %r241;
	bfe.u32 	%r242, %r238, 24, 8;
	cvt.u16.u32 	%rs2211, %r242;
	ld.global.u32 	%r243, [%rd9+84];
	bfe.u32 	%r244, %r243, 0, 8;
	cvt.u16.u32 	%rs2212, %r244;
	bfe.u32 	%r245, %r243, 8, 8;
	cvt.u16.u32 	%rs2213, %r245;
	bfe.u32 	%r246, %r243, 16, 8;
	cvt.u16.u32 	%rs2214, %r246;
	bfe.u32 	%r247, %r243, 24, 8;
	cvt.u16.u32 	%rs2215, %r247;
	ld.global.u32 	%r248, [%rd9+88];
	bfe.u32 	%r249, %r248, 0, 8;
	cvt.u16.u32 	%rs2216, %r249;
	bfe.u32 	%r250, %r248, 8, 8;
	cvt.u16.u32 	%rs2217, %r250;
	bfe.u32 	%r251, %r248, 16, 8;
	cvt.u16.u32 	%rs2218, %r251;
	bfe.u32 	%r252, %r248, 24, 8;
	cvt.u16.u32 	%rs2219, %r252;
	ld.global.u32 	%r253, [%rd9+92];
	bfe.u32 	%r254, %r253, 0, 8;
	cvt.u16.u32 	%rs2220, %r254;
	bfe.u32 	%r255, %r253, 8, 8;
	cvt.u16.u32 	%rs2221, %r255;
	bfe.u32 	%r256, %r253, 16, 8;
	cvt.u16.u32 	%rs2222, %r256;
	bfe.u32 	%r257, %r253, 24, 8;
	cvt.u16.u32 	%rs2223, %r257;
	ld.global.u32 	%r258, [%rd9+96];
	bfe.u32 	%r259, %r258, 0, 8;
	cvt.u16.u32 	%rs2224, %r259;
	bfe.u32 	%r260, %r258, 8, 8;
	cvt.u16.u32 	%rs2225, %r260;
	bfe.u32 	%r261, %r258, 16, 8;
	cvt.u16.u32 	%rs2226, %r261;
	bfe.u32 	%r262, %r258, 24, 8;
	cvt.u16.u32 	%rs2227, %r262;
	ld.global.u32 	%r263, [%rd9+100];
	bfe.u32 	%r264, %r263, 0, 8;
	cvt.u16.u32 	%rs2228, %r264;
	bfe.u32 	%r265, %r263, 8, 8;
	cvt.u16.u32 	%rs2229, %r265;
	bfe.u32 	%r266, %r263, 16, 8;
	cvt.u16.u32 	%rs2230, %r266;
	bfe.u32 	%r267, %r263, 24, 8;
	cvt.u16.u32 	%rs2231, %r267;
	ld.global.u32 	%r268, [%rd9+104];
	bfe.u32 	%r269, %r268, 0, 8;
	cvt.u16.u32 	%rs2232, %r269;
	bfe.u32 	%r270, %r268, 8, 8;
	cvt.u16.u32 	%rs2233, %r270;
	bfe.u32 	%r271, %r268, 16, 8;
	cvt.u16.u32 	%rs2234, %r271;
	bfe.u32 	%r272, %r268, 24, 8;
	cvt.u16.u32 	%rs2235, %r272;
	ld.global.u32 	%r273, [%rd9+108];
	bfe.u32 	%r274, %r273, 0, 8;
	cvt.u16.u32 	%rs2236, %r274;
	bfe.u32 	%r275, %r273, 8, 8;
	cvt.u16.u32 	%rs2237, %r275;
	bfe.u32 	%r276, %r273, 16, 8;
	cvt.u16.u32 	%rs2238, %r276;
	bfe.u32 	%r277, %r273, 24, 8;
	cvt.u16.u32 	%rs2239, %r277;
	ld.global.u32 	%r278, [%rd9+112];
	bfe.u32 	%r279, %r278, 0, 8;
	cvt.u16.u32 	%rs2240, %r279;
	bfe.u32 	%r280, %r278, 8, 8;
	cvt.u16.u32 	%rs2241, %r280;
	bfe.u32 	%r281, %r278, 16, 8;
	cvt.u16.u32 	%rs2242, %r281;
	bfe.u32 	%r282, %r278, 24, 8;
	cvt.u16.u32 	%rs2243, %r282;
	ld.global.u32 	%r283, [%rd9+116];
	bfe.u32 	%r284, %r283, 0, 8;
	cvt.u16.u32 	%rs2244, %r284;
	bfe.u32 	%r285, %r283, 8, 8;
	cvt.u16.u32 	%rs2245, %r285;
	bfe.u32 	%r286, %r283, 16, 8;
	cvt.u16.u32 	%rs2246, %r286;
	bfe.u32 	%r287, %r283, 24, 8;
	cvt.u16.u32 	%rs2247, %r287;
	ld.global.u32 	%r288, [%rd9+120];
	bfe.u32 	%r289, %r288, 0, 8;
	cvt.u16.u32 	%rs2248, %r289;
	bfe.u32 	%r290, %r288, 8, 8;
	cvt.u16.u32 	%rs2249, %r290;
	bfe.u32 	%r291, %r288, 16, 8;
	cvt.u16.u32 	%rs2250, %r291;
	bfe.u32 	%r292, %r288, 24, 8;
	cvt.u16.u32 	%rs2251, %r292;
	ld.global.u32 	%r293, [%rd9+124];
	bfe.u32 	%r294, %r293, 0, 8;
	cvt.u16.u32 	%rs2252, %r294;
	bfe.u32 	%r295, %r293, 8, 8;
	cvt.u16.u32 	%rs2253, %r295;
	bfe.u32 	%r296, %r293, 16, 8;
	cvt.u16.u32 	%rs2254, %r296;
	bfe.u32 	%r297, %r293, 24, 8;
	cvt.u16.u32 	%rs2255, %r297;
	ld.global.u32 	%r298, [%rd9+128];
	bfe.u32 	%r299, %r298, 0, 8;
	cvt.u16.u32 	%rs2256, %r299;
	bfe.u32 	%r300, %r298, 8, 8;
	cvt.u16.u32 	%rs2257, %r300;
	bfe.u32 	%r301, %r298, 16, 8;
	cvt.u16.u32 	%rs2258, %r301;
	bfe.u32 	%r302, %r298, 24, 8;
	cvt.u16.u32 	%rs2259, %r302;
	ld.global.u32 	%r303, [%rd9+132];
	bfe.u32 	%r304, %r303, 0, 8;
	cvt.u16.u32 	%rs2260, %r304;
	bfe.u32 	%r305, %r303, 8, 8;
	cvt.u16.u32 	%rs2261, %r305;
	bfe.u32 	%r306, %r303, 16, 8;
	cvt.u16.u32 	%rs2262, %r306;
	bfe.u32 	%r307, %r303, 24, 8;
	cvt.u16.u32 	%rs2263, %r307;
	ld.global.u32 	%r308, [%rd9+136];
	bfe.u32 	%r309, %r308, 0, 8;
	cvt.u16.u32 	%rs2264, %r309;
	bfe.u32 	%r310, %r308, 8, 8;
	cvt.u16.u32 	%rs2265, %r310;
	bfe.u32 	%r311, %r308, 16, 8;
	cvt.u16.u32 	%rs2266, %r311;
	bfe.u32 	%r312, %r308, 24, 8;
	cvt.u16.u32 	%rs2267, %r312;
	ld.global.u32 	%r313, [%rd9+140];
	bfe.u32 	%r314, %r313, 0, 8;
	cvt.u16.u32 	%rs2268, %r314;
	bfe.u32 	%r315, %r313, 8, 8;
	cvt.u16.u32 	%rs2269, %r315;
	bfe.u32 	%r316, %r313, 16, 8;
	cvt.u16.u32 	%rs2270, %r316;
	bfe.u32 	%r317, %r313, 24, 8;
	cvt.u16.u32 	%rs2271, %r317;
	ld.global.u32 	%r318, [%rd9+144];
	bfe.u32 	%r319, %r318, 0, 8;
	cvt.u16.u32 	%rs2272, %r319;
	bfe.u32 	%r320, %r318, 8, 8;
	cvt.u16.u32 	%rs2273, %r320;
	bfe.u32 	%r321, %r318, 16, 8;
	cvt.u16.u32 	%rs2274, %r321;
	bfe.u32 	%r322, %r318, 24, 8;
	cvt.u16.u32 	%rs2275, %r322;
	ld.global.u32 	%r323, [%rd9+148];
	bfe.u32 	%r324, %r323, 0, 8;
	cvt.u16.u32 	%rs2276, %r324;
	bfe.u32 	%r325, %r323, 8, 8;
	cvt.u16.u32 	%rs2277, %r325;
	bfe.u32 	%r326, %r323, 16, 8;
	cvt.u16.u32 	%rs2278, %r326;
	bfe.u32 	%r327, %r323, 24, 8;
	cvt.u16.u32 	%rs2279, %r327;
	ld.global.u32 	%r328, [%rd9+152];
	bfe.u32 	%r329, %r328, 0, 8;
	cvt.u16.u32 	%rs2280, %r329;
	bfe.u32 	%r330, %r328, 8, 8;
	cvt.u16.u32 	%rs2281, %r330;
	bfe.u32 	%r331, %r328, 16, 8;
	cvt.u16.u32 	%rs2282, %r331;
	bfe.u32 	%r332, %r328, 24, 8;
	cvt.u16.u32 	%rs2283, %r332;
	mov.u32 	%r34, %tid.x;
	and.b32  	%r33, %r34, 992;
	setp.ge.s32 	%p6, %r34, %r31;
	@%p6 bra 	$L__BB2_16;
	mul.lo.s32 	%r333, %r34, 156;
	cvt.u64.u32 	%rd17, %r333;
	add.s64 	%rd18, %rd9, %rd17;
	ld.global.u32 	%r3667, [%rd18];
	ld.global.u32 	%r334, [%rd18+4];
	bfe.u32 	%r335, %r334, 0, 8;
	cvt.u16.u32 	%rs2132, %r335;
	bfe.u32 	%r336, %r334, 8, 8;
	cvt.u16.u32 	%rs2133, %r336;
	bfe.u32 	%r337, %r334, 16, 8;
	cvt.u16.u32 	%rs2134, %r337;
	bfe.u32 	%r338, %r334, 24, 8;
	cvt.u16.u32 	%rs2135, %r338;
	ld.global.u32 	%r339, [%rd18+8];
	bfe.u32 	%r340, %r339, 0, 8;
	cvt.u16.u32 	%rs2136, %r340;
	bfe.u32 	%r341, %r339, 8, 8;
	cvt.u16.u32 	%rs2137, %r341;
	bfe.u32 	%r342, %r339, 16, 8;
	cvt.u16.u32 	%rs2138, %r342;
	bfe.u32 	%r343, %r339, 24, 8;
	cvt.u16.u32 	%rs2139, %r343;
	ld.global.u32 	%r344, [%rd18+12];
	bfe.u32 	%r345, %r344, 0, 8;
	cvt.u16.u32 	%rs2140, %r345;
	bfe.u32 	%r346, %r344, 8, 8;
	cvt.u16.u32 	%rs2141, %r346;
	bfe.u32 	%r347, %r344, 16, 8;
	cvt.u16.u32 	%rs2142, %r347;
	bfe.u32 	%r348, %r344, 24, 8;
	cvt.u16.u32 	%rs2143, %r348;
	ld.global.u32 	%r349, [%rd18+16];
	bfe.u32 	%r350, %r349, 0, 8;
	cvt.u16.u32 	%rs2144, %r350;
	bfe.u32 	%r351, %r349, 8, 8;
	cvt.u16.u32 	%rs2145, %r351;
	bfe.u32 	%r352, %r349, 16, 8;
	cvt.u16.u32 	%rs2146, %r352;
	bfe.u32 	%r353, %r349, 24, 8;
	cvt.u16.u32 	%rs2147, %r353;
	ld.global.u32 	%r354, [%rd18+20];
	bfe.u32 	%r355, %r354, 0, 8;
	cvt.u16.u32 	%rs2148, %r355;
	bfe.u32 	%r356, %r354, 8, 8;
	cvt.u16.u32 	%rs2149, %r356;
	bfe.u32 	%r357, %r354, 16, 8;
	cvt.u16.u32 	%rs2150, %r357;
	bfe.u32 	%r358, %r354, 24, 8;
	cvt.u16.u32 	%rs2151, %r358;
	ld.global.u32 	%r359, [%rd18+24];
	bfe.u32 	%r360, %r359, 0, 8;
	cvt.u16.u32 	%rs2152, %r360;
	bfe.u32 	%r361, %r359, 8, 8;
	cvt.u16.u32 	%rs2153, %r361;
	bfe.u32 	%r362, %r359, 16, 8;
	cvt.u16.u32 	%rs2154, %r362;
	bfe.u32 	%r363, %r359, 24, 8;
	cvt.u16.u32 	%rs2155, %r363;
	ld.global.u32 	%r364, [%rd18+28];
	bfe.u32 	%r365, %r364, 0, 8;
	cvt.u16.u32 	%rs2156, %r365;
	bfe.u32 	%r366, %r364, 8, 8;
	cvt.u16.u32 	%rs2157, %r366;
	bfe.u32 	%r367, %r364, 16, 8;
	cvt.u16.u32 	%rs2158, %r367;
	bfe.u32 	%r368, %r364, 24, 8;
	cvt.u16.u32 	%rs2159, %r368;
	ld.global.u32 	%r369, [%rd18+32];
	bfe.u32 	%r370, %r369, 0, 8;
	cvt.u16.u32 	%rs2160, %r370;
	bfe.u32 	%r371, %r369, 8, 8;
	cvt.u16.u32 	%rs2161, %r371;
	bfe.u32 	%r372, %r369, 16, 8;
	cvt.u16.u32 	%rs2162, %r372;
	bfe.u32 	%r373, %r369, 24, 8;
	cvt.u16.u32 	%rs2163, %r373;
	ld.global.u32 	%r374, [%rd18+36];
	bfe.u32 	%r375, %r374, 0, 8;
	cvt.u16.u32 	%rs2164, %r375;
	bfe.u32 	%r376, %r374, 8, 8;
	cvt.u16.u32 	%rs2165, %r376;
	bfe.u32 	%r377, %r374, 16, 8;
	cvt.u16.u32 	%rs2166, %r377;
	bfe.u32 	%r378, %r374, 24, 8;
	cvt.u16.u32 	%rs2167, %r378;
	ld.global.u32 	%r379, [%rd18+40];
	bfe.u32 	%r380, %r379, 0, 8;
	cvt.u16.u32 	%rs2168, %r380;
	bfe.u32 	%r381, %r379, 8, 8;
	cvt.u16.u32 	%rs2169, %r381;
	bfe.u32 	%r382, %r379, 16, 8;
	cvt.u16.u32 	%rs2170, %r382;
	bfe.u32 	%r383, %r379, 24, 8;
	cvt.u16.u32 	%rs2171, %r383;
	ld.global.u32 	%r384, [%rd18+44];
	bfe.u32 	%r385, %r384, 0, 8;
	cvt.u16.u32 	%rs2172, %r385;
	bfe.u32 	%r386, %r384, 8, 8;
	cvt.u16.u32 	%rs2173, %r386;
	bfe.u32 	%r387, %r384, 16, 8;
	cvt.u16.u32 	%rs2174, %r387;
	bfe.u32 	%r388, %r384, 24, 8;
	cvt.u16.u32 	%rs2175, %r388;
	ld.global.u32 	%r389, [%rd18+48];
	bfe.u32 	%r390, %r389, 0, 8;
	cvt.u16.u32 	%rs2176, %r390;
	bfe.u32 	%r391, %r389, 8, 8;
	cvt.u16.u32 	%rs2177, %r391;
	bfe.u32 	%r392, %r389, 16, 8;
	cvt.u16.u32 	%rs2178, %r392;
	bfe.u32 	%r393, %r389, 24, 8;
	cvt.u16.u32 	%rs2179, %r393;
	ld.global.u32 	%r394, [%rd18+52];
	bfe.u32 	%r395, %r394, 0, 8;
	cvt.u16.u32 	%rs2180, %r395;
	bfe.u32 	%r396, %r394, 8, 8;
	cvt.u16.u32 	%rs2181, %r396;
	bfe.u32 	%r397, %r394, 16, 8;
	cvt.u16.u32 	%rs2182, %r397;
	bfe.u32 	%r398, %r394, 24, 8;
	cvt.u16.u32 	%rs2183, %r398;
	ld.global.u32 	%r399, [%rd18+56];
	bfe.u32 	%r400, %r399, 0, 8;
	cvt.u16.u32 	%rs2184, %r400;
	bfe.u32 	%r401, %r399, 8, 8;
	cvt.u16.u32 	%rs2185, %r401;
	bfe.u32 	%r402, %r399, 16, 8;
	cvt.u16.u32 	%rs2186, %r402;
	bfe.u32 	%r403, %r399, 24, 8;
	cvt.u16.u32 	%rs2187, %r403;
	ld.global.u32 	%r404, [%rd18+60];
	bfe.u32 	%r405, %r404, 0, 8;
	cvt.u16.u32 	%rs2188, %r405;
	bfe.u32 	%r406, %r404, 8, 8;
	cvt.u16.u32 	%rs2189, %r406;
	bfe.u32 	%r407, %r404, 16, 8;
	cvt.u16.u32 	%rs2190, %r407;
	bfe.u32 	%r408, %r404, 24, 8;
	cvt.u16.u32 	%rs2191, %r408;
	ld.global.u32 	%r409, [%rd18+64];
	bfe.u32 	%r410, %r409, 0, 8;
	cvt.u16.u32 	%rs2192, %r410;
	bfe.u32 	%r411, %r409, 8, 8;
	cvt.u16.u32 	%rs2193, %r411;
	bfe.u32 	%r412, %r409, 16, 8;
	cvt.u16.u32 	%rs2194, %r412;
	bfe.u32 	%r413, %r409, 24, 8;
	cvt.u16.u32 	%rs2195, %r413;
	ld.global.u32 	%r414, [%rd18+68];
	bfe.u32 	%r415, %r414, 0, 8;
	cvt.u16.u32 	%rs2196, %r415;
	bfe.u32 	%r416, %r414, 8, 8;
	cvt.u16.u32 	%rs2197, %r416;
	bfe.u32 	%r417, %r414, 16, 8;
	cvt.u16.u32 	%rs2198, %r417;
	bfe.u32 	%r418, %r414, 24, 8;
	cvt.u16.u32 	%rs2199, %r418;
	ld.global.u32 	%r419, [%rd18+72];
	bfe.u32 	%r420, %r419, 0, 8;
	cvt.u16.u32 	%rs2200, %r420;
	bfe.u32 	%r421, %r419, 8, 8;
	cvt.u16.u32 	%rs2201, %r421;
	bfe.u32 	%r422, %r419, 16, 8;
	cvt.u16.u32 	%rs2202, %r422;
	bfe.u32 	%r423, %r419, 24, 8;
	cvt.u16.u32 	%rs2203, %r423;
	ld.global.u32 	%r424, [%rd18+76];
	bfe.u32 	%r425, %r424, 0, 8;
	cvt.u16.u32 	%rs2204, %r425;
	bfe.u32 	%r426, %r424, 8, 8;
	cvt.u16.u32 	%rs2205, %r426;
	bfe.u32 	%r427, %r424, 16, 8;
	cvt.u16.u32 	%rs2206, %r427;
	bfe.u32 	%r428, %r424, 24, 8;
	cvt.u16.u32 	%rs2207, %r428;
	ld.global.u32 	%r429, [%rd18+80];
	bfe.u32 	%r430, %r429, 0, 8;
	cvt.u16.u32 	%rs2208, %r430;
	bfe.u32 	%r431, %r429, 8, 8;
	cvt.u16.u32 	%rs2209, %r431;
	bfe.u32 	%r432, %r429, 16, 8;
	cvt.u16.u32 	%rs2210, %r432;
	bfe.u32 	%r433, %r429, 24, 8;
	cvt.u16.u32 	%rs2211, %r433;
	ld.global.u32 	%r434, [%rd18+84];
	bfe.u32 	%r435, %r434, 0, 8;
	cvt.u16.u32 	%rs2212, %r435;
	bfe.u32 	%r436, %r434, 8, 8;
	cvt.u16.u32 	%rs2213, %r436;
	bfe.u32 	%r437, %r434, 16, 8;
	cvt.u16.u32 	%rs2214, %r437;
	bfe.u32 	%r438, %r434, 24, 8;
	cvt.u16.u32 	%rs2215, %r438;
	ld.global.u32 	%r439, [%rd18+88];
	bfe.u32 	%r440, %r439, 0, 8;
	cvt.u16.u32 	%rs2216, %r440;
	bfe.u32 	%r441, %r439, 8, 8;
	cvt.u16.u32 	%rs2217, %r441;
	bfe.u32 	%r442, %r439, 16, 8;
	cvt.u16.u32 	%rs2218, %r442;
	bfe.u32 	%r443, %r439, 24, 8;
	cvt.u16.u32 	%rs2219, %r443;
	ld.global.u32 	%r444, [%rd18+92];
	bfe.u32 	%r445, %r444, 0, 8;
	cvt.u16.u32 	%rs2220, %r445;
	bfe.u32 	%r446, %r444, 8, 8;
	cvt.u16.u32 	%rs2221, %r446;
	bfe.u32 	%r447, %r444, 16, 8;
	cvt.u16.u32 	%rs2222, %r447;
	bfe.u32 	%r448, %r444, 24, 8;
	cvt.u16.u32 	%rs2223, %r448;
	ld.global.u32 	%r449, [%rd18+96];
	bfe.u32 	%r450, %r449, 0, 8;
	cvt.u16.u32 	%rs2224, %r450;
	bfe.u32 	%r451, %r449, 8, 8;
	cvt.u16.u32 	%rs2225, %r451;
	bfe.u32 	%r452, %r449, 16, 8;
	cvt.u16.u32 	%rs2226, %r452;
	bfe.u32 	%r453, %r449, 24, 8;
	cvt.u16.u32 	%rs2227, %r453;
	ld.global.u32 	%r454, [%rd18+100];
	bfe.u32 	%r455, %r454, 0, 8;
	cvt.u16.u32 	%rs2228, %r455;
	bfe.u32 	%r456, %r454, 8, 8;
	cvt.u16.u32 	%rs2229, %r456;
	bfe.u32 	%r457, %r454, 16, 8;
	cvt.u16.u32 	%rs2230, %r457;
	bfe.u32 	%r458, %r454, 24, 8;
	cvt.u16.u32 	%rs2231, %r458;
	ld.global.u32 	%r459, [%rd18+104];
	bfe.u32 	%r460, %r459, 0, 8;
	cvt.u16.u32 	%rs2232, %r460;
	bfe.u32 	%r461, %r459, 8, 8;
	cvt.u16.u32 	%rs2233, %r461;
	bfe.u32 	%r462, %r459, 16, 8;
	cvt.u16.u32 	%rs2234, %r462;
	bfe.u32 	%r463, %r459, 24, 8;
	cvt.u16.u32 	%rs2235, %r463;
	ld.global.u32 	%r464, [%rd18+108];
	bfe.u32 	%r465, %r464, 0, 8;
	cvt.u16.u32 	%rs2236, %r465;
	bfe.u32 	%r466, %r464, 8, 8;
	cvt.u16.u32 	%rs2237, %r466;
	bfe.u32 	%r467, %r464, 16, 8;
	cvt.u16.u32 	%rs2238, %r467;
	bfe.u32 	%r468, %r464, 24, 8;
	cvt.u16.u32 	%rs2239, %r468;
	ld.global.u32 	%r469, [%rd18+112];
	bfe.u32 	%r470, %r469, 0, 8;
	cvt.u16.u32 	%rs2240, %r470;
	bfe.u32 	%r471, %r469, 8, 8;
	cvt.u16.u32 	%rs2241, %r471;
	bfe.u32 	%r472, %r469, 16, 8;
	cvt.u16.u32 	%rs2242, %r472;
	bfe.u32 	%r473, %r469, 24, 8;
	cvt.u16.u32 	%rs2243, %r473;
	ld.global.u32 	%r474, [%rd18+116];
	bfe.u32 	%r475, %r474, 0, 8;
	cvt.u16.u32 	%rs2244, %r475;
	bfe.u32 	%r476, %r474, 8, 8;
	cvt.u16.u32 	%rs2245, %r476;
	bfe.u32 	%r477, %r474, 16, 8;
	cvt.u16.u32 	%rs2246, %r477;
	bfe.u32 	%r478, %r474, 24, 8;
	cvt.u16.u32 	%rs2247, %r478;
	ld.global.u32 	%r479, [%rd18+120];
	bfe.u32 	%r480, %r479, 0, 8;
	cvt.u16.u32 	%rs2248, %r480;
	bfe.u32 	%r481, %r479, 8, 8;
	cvt.u16.u32 	%rs2249, %r481;
	bfe.u32 	%r482, %r479, 16, 8;
	cvt.u16.u32 	%rs2250, %r482;
	bfe.u32 	%r483, %r479, 24, 8;
	cvt.u16.u32 	%rs2251, %r483;
	ld.global.u32 	%r484, [%rd18+124];
	bfe.u32 	%r485, %r484, 0, 8;
	cvt.u16.u32 	%rs2252, %r485;
	bfe.u32 	%r486, %r484, 8, 8;
	cvt.u16.u32 	%rs2253, %r486;
	bfe.u32 	%r487, %r484, 16, 8;
	cvt.u16.u32 	%rs2254, %r487;
	bfe.u32 	%r488, %r484, 24, 8;
	cvt.u16.u32 	%rs2255, %r488;
	ld.global.u32 	%r489, [%rd18+128];
	bfe.u32 	%r490, %r489, 0, 8;
	cvt.u16.u32 	%rs2256, %r490;
	bfe.u32 	%r491, %r489, 8, 8;
	cvt.u16.u32 	%rs2257, %r491;
	bfe.u32 	%r492, %r489, 16, 8;
	cvt.u16.u32 	%rs2258, %r492;
	bfe.u32 	%r493, %r489, 24, 8;
	cvt.u16.u32 	%rs2259, %r493;
	ld.global.u32 	%r494, [%rd18+132];
	bfe.u32 	%r495, %r494, 0, 8;
	cvt.u16.u32 	%rs2260, %r495;
	bfe.u32 	%r496, %r494, 8, 8;
	cvt.u16.u32 	%rs2261, %r496;
	bfe.u32 	%r497, %r494, 16, 8;
	cvt.u16.u32 	%rs2262, %r497;
	bfe.u32 	%r498, %r494, 24, 8;
	cvt.u16.u32 	%rs2263, %r498;
	ld.global.u32 	%r499, [%rd18+136];
	bfe.u32 	%r500, %r499, 0, 8;
	cvt.u16.u32 	%rs2264, %r500;
	bfe.u32 	%r501, %r499, 8, 8;
	cvt.u16.u32 	%rs2265, %r501;
	bfe.u32 	%r502, %r499, 16, 8;
	cvt.u16.u32 	%rs2266, %r502;
	bfe.u32 	%r503, %r499, 24, 8;
	cvt.u16.u32 	%rs2267, %r503;
	ld.global.u32 	%r504, [%rd18+140];
	bfe.u32 	%r505, %r504, 0, 8;
	cvt.u16.u32 	%rs2268, %r505;
	bfe.u32 	%r506, %r504, 8, 8;
	cvt.u16.u32 	%rs2269, %r506;
	bfe.u32 	%r507, %r504, 16, 8;
	cvt.u16.u32 	%rs2270, %r507;
	bfe.u32 	%r508, %r504, 24, 8;
	cvt.u16.u32 	%rs2271, %r508;
	ld.global.u32 	%r509, [%rd18+144];
	bfe.u32 	%r510, %r509, 0, 8;
	cvt.u16.u32 	%rs2272, %r510;
	bfe.u32 	%r511, %r509, 8, 8;
	cvt.u16.u32 	%rs2273, %r511;
	bfe.u32 	%r512, %r509, 16, 8;
	cvt.u16.u32 	%rs2274, %r512;
	bfe.u32 	%r513, %r509, 24, 8;
	cvt.u16.u32 	%rs2275, %r513;
	ld.global.u32 	%r514, [%rd18+148];
	bfe.u32 	%r515, %r514, 0, 8;
	cvt.u16.u32 	%rs2276, %r515;
	bfe.u32 	%r516, %r514, 8, 8;
	cvt.u16.u32 	%rs2277, %r516;
	bfe.u32 	%r517, %r514, 16, 8;
	cvt.u16.u32 	%rs2278, %r517;
	bfe.u32 	%r518, %r514, 24, 8;
	cvt.u16.u32 	%rs2279, %r518;
	ld.global.u32 	%r519, [%rd18+152];
	bfe.u32 	%r520, %r519, 0, 8;
	cvt.u16.u32 	%rs2280, %r520;
	bfe.u32 	%r521, %r519, 8, 8;
	cvt.u16.u32 	%rs2281, %r521;
	bfe.u32 	%r522, %r519, 16, 8;
	cvt.u16.u32 	%rs2282, %r522;
	bfe.u32 	%r523, %r519, 24, 8;
	cvt.u16.u32 	%rs2283, %r523;
$L__BB2_16:
	// begin inline asm
	mov.u32 %r524, %laneid;
	// end inline asm
	add.s32 	%r526, %r524, %r33;
	mov.u32 	%r527, _ZZN3cub18CUB_300001_SM_10006detail10merge_sort30DeviceMergeSortBlockSortKernelINS2_10policy_hubIN6thrust24THRUST_300001_SM_1000_NS10device_ptrI14key_value_pairEEE9Policy600ES9_PNS0_8NullTypeES9_SD_j13KeyComparatorS8_SC_EEvbT0_T1_T2_T3_T4_PT6_PT7_T5_NS1_7vsmem_tEE19static_temp_storage;
	mad.lo.s32 	%r37, %r526, 156, %r527;
	st.shared.u32 	[%r37], %r3667;
	cvt.u32.u16 	%r528, %rs2135;
	cvt.u32.u16 	%r529, %rs2134;
	prmt.b32 	%r530, %r529, %r528, 0x3340U;
	cvt.u32.u16 	%r531, %rs2133;
	cvt.u32.u16 	%r532, %rs2132;
	prmt.b32 	%r533, %r532, %r531, 0x3340U;
	prmt.b32 	%r534, %r533, %r530, 0x5410U;
	st.shared.u32 	[%r37+4], %r534;
	cvt.u32.u16 	%r535, %rs2139;
	cvt.u32.u16 	%r536, %rs2138;
	prmt.b32 	%r537, %r536, %r535, 0x3340U;
	cvt.u32.u16 	%r538, %rs2137;
	cvt.u32.u16 	%r539, %rs2136;
	prmt.b32 	%r540, %r539, %r538, 0x3340U;
	prmt.b32 	%r541, %r540, %r537, 0x5410U;
	st.shared.u32 	[%r37+8], %r541;
	cvt.u32.u16 	%r542, %rs2143;
	cvt.u32.u16 	%r543, %rs2142;
	prmt.b32 	%r544, %r543, %r542, 0x3340U;
	cvt.u32.u16 	%r545, %rs2141;
	cvt.u32.u16 	%r546, %rs2140;
	prmt.b32 	%r547, %r546, %r545, 0x3340U;
	prmt.b32 	%r548, %r547, %r544, 0x5410U;
	st.shared.u32 	[%r37+12], %r548;
	cvt.u32.u16 	%r549, %rs2147;
	cvt.u32.u16 	%r550, %rs2146;
	prmt.b32 	%r551, %r550, %r549, 0x3340U;
	cvt.u32.u16 	%r552, %rs2145;
	cvt.u32.u16 	%r553, %rs2144;
	prmt.b32 	%r554, %r553, %r552, 0x3340U;
	prmt.b32 	%r555, %r554, %r551, 0x5410U;
	st.shared.u32 	[%r37+16], %r555;
	cvt.u32.u16 	%r556, %rs2151;
	cvt.u32.u16 	%r557, %rs2150;
	prmt.b32 	%r558, %r557, %r556, 0x3340U;
	cvt.u32.u16 	%r559, %rs2149;
	cvt.u32.u16 	%r560, %rs2148;
	prmt.b32 	%r561, %r560, %r559, 0x3340U;
	prmt.b32 	%r562, %r561, %r558, 0x5410U;
	st.shared.u32 	[%r37+20], %r562;
	cvt.u32.u16 	%r563, %rs2155;
	cvt.u32.u16 	%r564, %rs2154;
	prmt.b32 	%r565, %r564, %r563, 0x3340U;
	cvt.u32.u16 	%r566, %rs2153;
	cvt.u32.u16 	%r567, %rs2152;
	prmt.b32 	%r568, %r567, %r566, 0x3340U;
	prmt.b32 	%r569, %r568, %r565, 0x5410U;
	st.shared.u32 	[%r37+24], %r569;
	cvt.u32.u16 	%r570, %rs2159;
	cvt.u32.u16 	%r571, %rs2158;
	prmt.b32 	%r572, %r571, %r570, 0x3340U;
	cvt.u32.u16 	%r573, %rs2157;
	cvt.u32.u16 	%r574, %rs2156;
	prmt.b32 	%r575, %r574, %r573, 0x3340U;
	prmt.b32 	%r576, %r575, %r572, 0x5410U;
	st.shared.u32 	[%r37+28], %r576;
	cvt.u32.u16 	%r577, %rs2163;
	cvt.u32.u16 	%r578, %rs2162;
	prmt.b32 	%r579, %r578, %r577, 0x3340U;
	cvt.u32.u16 	%r580, %rs2161;
	cvt.u32.u16 	%r581, %rs2160;
	prmt.b32 	%r582, %r581, %r580, 0x3340U;
	prmt.b32 	%r583, %r582, %r579, 0x5410U;
	st.shared.u32 	[%r37+32], %r583;
	cvt.u32.u16 	%r584, %rs2167;
	cvt.u32.u16 	%r585, %rs2166;
	prmt.b32 	%r586, %r585, %r584, 0x3340U;
	cvt.u32.u16 	%r587, %rs2165;
	cvt.u32.u16 	%r588, %rs2164;
	prmt.b32 	%r589, %r588, %r587, 0x3340U;
	prmt.b32 	%r590, %r589, %r586, 0x5410U;
	st.shared.u32 	[%r37+36], %r590;
	cvt.u32.u16 	%r591, %rs2171;
	cvt.u32.u16 	%r592, %rs2170;
	prmt.b32 	%r593, %r592, %r591, 0x3340U;
	cvt.u32.u16 	%r594, %rs2169;
	cvt.u32.u16 	%r595, %rs2168;
	prmt.b32 	%r596, %r595, %r594, 0x3340U;
	prmt.b32 	%r597, %r596, %r593, 0x5410U;
	st.shared.u32 	[%r37+40], %r597;
	cvt.u32.u16 	%r598, %rs2175;
	cvt.u32.u16 	%r599, %rs2174;
	prmt.b32 	%r600, %r599, %r598, 0x3340U;
	cvt.u32.u16 	%r601, %rs2173;
	cvt.u32.u16 	%r602, %rs2172;
	prmt.b32 	%r603, %r602, %r601, 0x3340U;
	prmt.b32 	%r604, %r603, %r600, 0x5410U;
	st.shared.u32 	[%r37+44], %r604;
	cvt.u32.u16 	%r605, %rs2179;
	cvt.u32.u16 	%r606, %rs2178;
	prmt.b32 	%r607, %r606, %r605, 0x3340U;
	cvt.u32.u16 	%r608, %rs2177;
	cvt.u32.u16 	%r609, %rs2176;
	prmt.b32 	%r610, %r609, %r608, 0x3340U;
	prmt.b32 	%r611, %r610, %r607, 0x5410U;
	st.shared.u32 	[%r37+48], %r611;
	cvt.u32.u16 	%r612, %rs2183;
	cvt.u32.u16 	%r613, %rs2182;
	prmt.b32 	%r614, %r613, %r612, 0x3340U;
	cvt.u32.u16 	%r615, %rs2181;
	cvt.u32.u16 	%r616, %rs2180;
	prmt.b32 	%r617, %r616, %r615, 0x3340U;
	prmt.b32 	%r618, %r617, %r614, 0x5410U;
	st.shared.u32 	[%r37+52], %r618;
	cvt.u32.u16 	%r619, %rs2187;
	cvt.u32.u16 	%r620, %rs2186;
	prmt.b32 	%r621, %r620, %r619, 0x3340U;
	cvt.u32.u16 	%r622, %rs2185;
	cvt.u32.u16 	%r623, %rs2184;
	prmt.b32 	%r624, %r623, %r622, 0x3340U;
	prmt.b32 	%r625, %r624, %r621, 0x5410U;
	st.shared.u32 	[%r37+56], %r625;
	cvt.u32.u16 	%r626, %rs2191;
	cvt.u32.u16 	%r627, %rs2190;
	prmt.b32 	%r628, %r627, %r626, 0x3340U;
	cvt.u32.u16 	%r629, %rs2189;
	cvt.u32.u16 	%r630, %rs2188;
	prmt.b32 	%r631, %r630, %r629, 0x3340U;
	prmt.b32 	%r632, %r631, %r628, 0x5410U;
	st.shared.u32 	[%r37+60], %r632;
	cvt.u32.u16 	%r633, %rs2195;
	cvt.u32.u16 	%r634, %rs2194;
	prmt.b32 	%r635, %r634, %r633, 0x3340U;
	cvt.u32.u16 	%r636, %rs2193;
	cvt.u32.u16 	%r637, %rs2192;
	prmt.b32 	%r638, %r637, %r636, 0x3340U;
	prmt.b32 	%r639, %r638, %r635, 0x5410U;
	st.shared.u32 	[%r37+64], %r639;
	cvt.u32.u16 	%r640, %rs2199;
	cvt.u32.u16 	%r641, %rs2198;
	prmt.b32 	%r642, %r641, %r640, 0x3340U;
	cvt.u32.u16 	%r643, %rs2197;
	cvt.u32.u16 	%r644, %rs2196;
	prmt.b32 	%r645, %r644, %r643, 0x3340U;
	prmt.b32 	%r646, %r645, %r642, 0x5410U;
	st.shared.u32 	[%r37+68], %r646;
	cvt.u32.u16 	%r647, %rs2203;
	cvt.u32.u16 	%r648, %rs2202;
	prmt.b32 	%r649, %r648, %r647, 0x3340U;
	cvt.u32.u16 	%r650, %rs2201;
	cvt.u32.u16 	%r651, %rs2200;
	prmt.b32 	%r652, %r651, %r650, 0x3340U;
	prmt.b32 	%r653, %r652, %r649, 0x5410U;
	st.shared.u32 	[%r37+72], %r653;
	cvt.u32.u16 	%r654, %rs2207;
	cvt.u32.u16 	%r655, %rs2206;
	prmt.b32 	%r656, %r655, %r654, 0x3340U;
	cvt.u32.u16 	%r657, %rs2205;
	cvt.u32.u16 	%r658, %rs2204;
	prmt.b32 	%r659, %r658, %r657, 0x3340U;
	prmt.b32 	%r660, %r659, %r656, 0x5410U;
	st.shared.u32 	[%r37+76], %r660;
	cvt.u32.u16 	%r661, %rs2211;
	cvt.u32.u16 	%r662, %rs2210;
	prmt.b32 	%r663, %r662, %r661, 0x3340U;
	cvt.u32.u16 	%r664, %rs2209;
	cvt.u32.u16 	%r665, %rs2208;
	prmt.b32 	%r666, %r665, %r664, 0x3340U;
	prmt.b32 	%r667, %r666, %r663, 0x5410U;
	st.shared.u32 	[%r37+80], %r667;
	cvt.u32.u16 	%r668, %rs2215;
	cvt.u32.u16 	%r669, %rs2214;
	prmt.b32 	%r670, %r669, %r668, 0x3340U;
	cvt.u32.u16 	%r671, %rs2213;
	cvt.u32.u16 	%r672, %rs2212;
	prmt.b32 	%r673, %r672, %r671, 0x3340U;
	prmt.b32 	%r674, %r673, %r670, 0x5410U;
	st.shared.u32 	[%r37+84], %r674;
	cvt.u32.u16 	%r675, %rs2219;
	cvt.u32.u16 	%r676, %rs2218;
	prmt.b32 	%r677, %r676, %r675, 0x3340U;
	cvt.u32.u16 	%r678, %rs2217;
	cvt.u32.u16 	%r679, %rs2216;
	prmt.b32 	%r680, %r679, %r678, 0x3340U;
	prmt.b32 	%r681, %r680, %r677, 0x5410U;
	st.shared.u32 	[%r37+88], %r681;
	cvt.u32.u16 	%r682, %rs2223;
	cvt.u32.u16 	%r683, %rs2222;
	prmt.b32 	%r684, %r683, %r682, 0x3340U;
	cvt.u32.u16 	%r685, %rs2221;
	cvt.u32.u16 	%r686, %rs2220;
	prmt.b32 	%r687, %r686, %r685, 0x3340U;
	prmt.b32 	%r688, %r687, %r684, 0x5410U;
	st.shared.u32 	[%r37+92], %r688;
	cvt.u32.u16 	%r689, %rs2227;
	cvt.u32.u16 	%r690, %rs2226;
	prmt.b32 	%r691, %r690, %r689, 0x3340U;
	cvt.u32.u16 	%r692, %rs2225;
	cvt.u32.u16 	%r693, %rs2224;
	prmt.b32 	%r694, %r693, %r692, 0x3340U;
	prmt.b32 	%r695, %r694, %r691, 0x5410U;
	st.shared.u32 	[%r37+96], %r695;
	cvt.u32.u16 	%r696, %rs2231;
	cvt.u32.u16 	%r697, %rs2230;
	prmt.b32 	%r698, %r697, %r696, 0x3340U;
	cvt.u32.u16 	%r699, %rs2229;
	cvt.u32.u16 	%r700, %rs2228;
	prmt.b32 	%r701, %r700, %r699, 0x3340U;
	prmt.b32 	%r702, %r701, %r698, 0x5410U;
	st.shared.u32 	[%r37+100], %r702;
	cvt.u32.u16 	%r703, %rs2235;
	cvt.u32.u16 	%r704, %rs2234;
	prmt.b32 	%r705, %r704, %r703, 0x3340U;
	cvt.u32.u16 	%r706, %rs2233;
	cvt.u32.u16 	%r707, %rs2232;
	prmt.b32 	%r708, %r707, %r706, 0x3340U;
	prmt.b32 	%r709, %r708, %r705, 0x5410U;
	st.shared.u32 	[%r37+104], %r709;
	cvt.u32.u16 	%r710, %rs2239;
	cvt.u32.u16 	%r711, %rs2238;
	prmt.b32 	%r712, %r711, %r710, 0x3340U;
	cvt.u32.u16 	%r713, %rs2237;
	cvt.u32.u16 	%r714, %rs2236;
	prmt.b32 	%r715, %r714, %r713, 0x3340U;
	prmt.b32 	%r716, %r715, %r712, 0x5410U;
	st.shared.u32 	[%r37+108], %r716;
	cvt.u32.u16 	%r717, %rs2243;
	cvt.u32.u16 	%r718, %rs2242;
	prmt.b32 	%r719, %r718, %r717, 0x3340U;
	cvt.u32.u16 	%r720, %rs2241;
	cvt.u32.u16 	%r721, %rs2240;
	prmt.b32 	%r722, %r721, %r720, 0x3340U;
	prmt.b32 	%r723, %r722, %r719, 0x5410U;
	st.shared.u32 	[%r37+112], %r723;
	cvt.u32.u16 	%r724, %rs2247;
	cvt.u32.u16 	%r725, %rs2246;
	prmt.b32 	%r726, %r725, %r724, 0x3340U;
	cvt.u32.u16 	%r727, %rs2245;
	cvt.u32.u16 	%r728, %rs2244;
	prmt.b32 	%r729, %r728, %r727, 0x3340U;
	prmt.b32 	%r730, %r729, %r726, 0x5410U;
	st.shared.u32 	[%r37+116], %r730;
	cvt.u32.u16 	%r731, %rs2251;
	cvt.u32.u16 	%r732, %rs2250;
	prmt.b32 	%r733, %r732, %r731, 0x3340U;
	cvt.u32.u16 	%r734, %rs2249;
	cvt.u32.u16 	%r735, %rs2248;
	prmt.b32 	%r736, %r735, %r734, 0x3340U;
	prmt.b32 	%r737, %r736, %r733, 0x5410U;
	st.shared.u32 	[%r37+120], %r737;
	cvt.u32.u16 	%r738, %rs2255;
	cvt.u32.u16 	%r739, %rs2254;
	prmt.b32 	%r740, %r739, %r738, 0x3340U;
	cvt.u32.u16 	%r741, %rs2253;
	cvt.u32.u16 	%r742, %rs2252;
	prmt.b32 	%r743, %r742, %r741, 0x3340U;
	prmt.b32 	%r744, %r743, %r740, 0x5410U;
	st.shared.u32 	[%r37+124], %r744;
	cvt.u32.u16 	%r745, %rs2259;
	cvt.u32.u16 	%r746, %rs2258;
	prmt.b32 	%r747, %r746, %r745, 0x3340U;
	cvt.u32.u16 	%r748, %rs2257;
	cvt.u32.u16 	%r749, %rs2256;
	prmt.b32 	%r750, %r749, %r748, 0x3340U;
	prmt.b32 	%r751, %r750, %r747, 0x5410U;
	st.shared.u32 	[%r37+128], %r751;
	cvt.u32.u16 	%r752, %rs2263;
	cvt.u32.u16 	%r753, %rs2262;
	prmt.b32 	%r754, %r753, %r752, 0x3340U;
	cvt.u32.u16 	%r755, %rs2261;
	cvt.u32.u16 	%r756, %rs2260;
	prmt.b32 	%r757, %r756, %r755, 0x3340U;
	prmt.b32 	%r758, %r757, %r754, 0x5410U;
	st.shared.u32 	[%r37+132], %r758;
	cvt.u32.u16 	%r759, %rs2267;
	cvt.u32.u16 	%r760, %rs2266;
	prmt.b32 	%r761, %r760, %r759, 0x3340U;
	cvt.u32.u16 	%r762, %rs2265;
	cvt.u32.u16 	%r763, %rs2264;
	prmt.b32 	%r764, %r763, %r762, 0x3340U;
	prmt.b32 	%r765, %r764, %r761, 0x5410U;
	st.shared.u32 	[%r37+136], %r765;
	cvt.u32.u16 	%r766, %rs2271;
	cvt.u32.u16 	%r767, %rs2270;
	prmt.b32 	%r768, %r767, %r766, 0x3340U;
	cvt.u32.u16 	%r769, %rs2269;
	cvt.u32.u16 	%r770, %rs2268;
	prmt.b32 	%r771, %r770, %r769, 0x3340U;
	prmt.b32 	%r772, %r771, %r768, 0x5410U;
	st.shared.u32 	[%r37+140], %r772;
	cvt.u32.u16 	%r773, %rs2275;
	cvt.u32.u16 	%r774, %rs2274;
	prmt.b32 	%r775, %r774, %r773, 0x3340U;
	cvt.u32.u16 	%r776, %rs2273;
	cvt.u32.u16 	%r777, %rs2272;
	prmt.b32 	%r778, %r777, %r776, 0x3340U;
	prmt.b32 	%r779, %r778, %r775, 0x5410U;
	st.shared.u32 	[%r37+144], %r779;
	cvt.u32.u16 	%r780, %rs2279;
	cvt.u32.u16 	%r781, %rs2278;
	prmt.b32 	%r782, %r781, %r780, 0x3340U;
	cvt.u32.u16 	%r783, %rs2277;
	cvt.u32.u16 	%r784, %rs2276;
	prmt.b32 	%r785, %r784, %r783, 0x3340U;
	prmt.b32 	%r786, %r785, %r782, 0x5410U;
	st.shared.u32 	[%r37+148], %r786;
	cvt.u32.u16 	%r787, %rs2283;
	cvt.u32.u16 	%r788, %rs2282;
	prmt.b32 	%r789, %r788, %r787, 0x3340U;
	cvt.u32.u16 	%r790, %rs2281;
	cvt.u32.u16 	%r791, %rs2280;
	prmt.b32 	%r792, %r791, %r790, 0x3340U;
	prmt.b32 	%r793, %r792, %r789, 0x5410U;
	st.shared.u32 	[%r37+152], %r793;
	bar.warp.sync 	-1;
	ld.shared.u32 	%r794, [%r37+152];
	bfe.u32 	%r795, %r794, 0, 8;
	cvt.u16.u32 	%rs2432, %r795;
	bfe.u32 	%r796, %r794, 8, 8;
	cvt.u16.u32 	%rs2433, %r796;
	bfe.u32 	%r797, %r794, 16, 8;
	cvt.u16.u32 	%rs2434, %r797;
	bfe.u32 	%r798, %r794, 24, 8;
	cvt.u16.u32 	%rs2435, %r798;
	ld.shared.u32 	%r799, [%r37+148];
	bfe.u32 	%r800, %r799, 0, 8;
	cvt.u16.u32 	%rs2428, %r800;
	bfe.u32 	%r801, %r799, 8, 8;
	cvt.u16.u32 	%rs2429, %r801;
	bfe.u32 	%r802, %r799, 16, 8;
	cvt.u16.u32 	%rs2430, %r802;
	bfe.u32 	%r803, %r799, 24, 8;
	cvt.u16.u32 	%rs2431, %r803;
	ld.shared.u32 	%r804, [%r37+144];
	bfe.u32 	%r805, %r804, 0, 8;
	cvt.u16.u32 	%rs2424, %r805;
	bfe.u32 	%r806, %r804, 8, 8;
	cvt.u16.u32 	%rs2425, %r806;
	bfe.u32 	%r807, %r804, 16, 8;
	cvt.u16.u32 	%rs2426, %r807;
	bfe.u32 	%r808, %r804, 24, 8;
	cvt.u16.u32 	%rs2427, %r808;
	ld.shared.u32 	%r809, [%r37+140];
	bfe.u32 	%r810, %r809, 0, 8;
	cvt.u16.u32 	%rs2420, %r810;
	bfe.u32 	%r811, %r809, 8, 8;
	cvt.u16.u32 	%rs2421, %r811;
	bfe.u32 	%r812, %r809, 16, 8;
	cvt.u16.u32 	%rs2422, %r812;
	bfe.u32 	%r813, %r809, 24, 8;
	cvt.u16.u32 	%rs2423, %r813;
	ld.shared.u32 	%r814, [%r37+136];
	bfe.u32 	%r815, %r814, 0, 8;
	cvt.u16.u32 	%rs2416, %r815;
	bfe.u32 	%r816, %r814, 8, 8;
	cvt.u16.u32 	%rs2417, %r816;
	bfe.u32 	%r817, %r814, 16, 8;
	cvt.u16.u32 	%rs2418, %r817;
	bfe.u32 	%r818, %r814, 24, 8;
	cvt.u16.u32 	%rs2419, %r818;
	ld.shared.u32 	%r819, [%r37+132];
	bfe.u32 	%r820, %r819, 0, 8;
	cvt.u16.u32 	%rs2412, %r820;
	bfe.u32 	%r821, %r819, 8, 8;
	cvt.u16.u32 	%rs2413, %r821;
	bfe.u32 	%r822, %r819, 16, 8;
	cvt.u16.u32 	%rs2414, %r822;
	bfe.u32 	%r823, %r819, 24, 8;
	cvt.u16.u32 	%rs2415, %r823;
	ld.shared.u32 	%r824, [%r37+128];
	bfe.u32 	%r825, %r824, 0, 8;
	cvt.u16.u32 	%rs2408, %r825;
	bfe.u32 	%r826, %r824, 8, 8;
	cvt.u16.u32 	%rs2409, %r826;
	bfe.u32 	%r827, %r824, 16, 8;
	cvt.u16.u32 	%rs2410, %r827;
	bfe.u32 	%r828, %r824, 24, 8;
	cvt.u16.u32 	%rs2411, %r828;
	ld.shared.u32 	%r829, [%r37+124];
	bfe.u32 	%r830, %r829, 0, 8;
	cvt.u16.u32 	%rs2404, %r830;
	bfe.u32 	%r831, %r829, 8, 8;
	cvt.u16.u32 	%rs2405, %r831;
	bfe.u32 	%r832, %r829, 16, 8;
	cvt.u16.u32 	%rs2406, %r832;
	bfe.u32 	%r833, %r829, 24, 8;
	cvt.u16.u32 	%rs2407, %r833;
	ld.shared.u32 	%r834, [%r37+120];
	bfe.u32 	%r835, %r834, 0, 8;
	cvt.u16.u32 	%rs2400, %r835;
	bfe.u32 	%r836, %r834, 8, 8;
	cvt.u16.u32 	%rs2401, %r836;
	bfe.u32 	%r837, %r834, 16, 8;
	cvt.u16.u32 	%rs2402, %r837;
	bfe.u32 	%r838, %r834, 24, 8;
	cvt.u16.u32 	%rs2403, %r838;
	ld.shared.u32 	%r839, [%r37+116];
	bfe.u32 	%r840, %r839, 0, 8;
	cvt.u16.u32 	%rs2396, %r840;
	bfe.u32 	%r841, %r839, 8, 8;
	cvt.u16.u32 	%rs2397, %r841;
	bfe.u32 	%r842, %r839, 16, 8;
	cvt.u16.u32 	%rs2398, %r842;
	bfe.u32 	%r843, %r839, 24, 8;
	cvt.u16.u32 	%rs2399, %r843;
	ld.shared.u32 	%r844, [%r37+112];
	bfe.u32 	%r845, %r844, 0, 8;
	cvt.u16.u32 	%rs2392, %r845;
	bfe.u32 	%r846, %r844, 8, 8;
	cvt.u16.u32 	%rs2393, %r846;
	bfe.u32 	%r847, %r844, 16, 8;
	cvt.u16.u32 	%rs2394, %r847;
	bfe.u32 	%r848, %r844, 24, 8;
	cvt.u16.u32 	%rs2395, %r848;
	ld.shared.u32 	%r849, [%r37+108];
	bfe.u32 	%r850, %r849, 0, 8;
	cvt.u16.u32 	%rs2388, %r850;
	bfe.u32 	%r851, %r849, 8, 8;
	cvt.u16.u32 	%rs2389, %r851;
	bfe.u32 	%r852, %r849, 16, 8;
	cvt.u16.u32 	%rs2390, %r852;
	bfe.u32 	%r853, %r849, 24, 8;
	cvt.u16.u32 	%rs2391, %r853;
	ld.shared.u32 	%r854, [%r37+104];
	bfe.u32 	%r855, %r854, 0, 8;
	cvt.u16.u32 	%rs2384, %r855;
	bfe.u32 	%r856, %r854, 8, 8;
	cvt.u16.u32 	%rs2385, %r856;
	bfe.u32 	%r857, %r854, 16, 8;
	cvt.u16.u32 	%rs2386, %r857;
	bfe.u32 	%r858, %r854, 24, 8;
	cvt.u16.u32 	%rs2387, %r858;
	ld.shared.u32 	%r859, [%r37+100];
	bfe.u32 	%r860, %r859, 0, 8;
	cvt.u16.u32 	%rs2380, %r860;
	bfe.u32 	%r861, %r859, 8, 8;
	cvt.u16.u32 	%rs2381, %r861;
	bfe.u32 	%r862, %r859, 16, 8;
	cvt.u16.u32 	%rs2382, %r862;
	bfe.u32 	%r863, %r859, 24, 8;
	cvt.u16.u32 	%rs2383, %r863;
	ld.shared.u32 	%r864, [%r37+96];
	bfe.u32 	%r865, %r864, 0, 8;
	cvt.u16.u32 	%rs2376, %r865;
	bfe.u32 	%r866, %r864, 8, 8;
	cvt.u16.u32 	%rs2377, %r866;
	bfe.u32 	%r867, %r864, 16, 8;
	cvt.u16.u32 	%rs2378, %r867;
	bfe.u32 	%r868, %r864, 24, 8;
	cvt.u16.u32 	%rs2379, %r868;
	ld.shared.u32 	%r869, [%r37+92];
	bfe.u32 	%r870, %r869, 0, 8;
	cvt.u16.u32 	%rs2372, %r870;
	bfe.u32 	%r871, %r869, 8, 8;
	cvt.u16.u32 	%rs2373, %r871;
	bfe.u32 	%r872, %r869, 16, 8;
	cvt.u16.u32 	%rs2374, %r872;
	bfe.u32 	%r873, %r869, 24, 8;
	cvt.u16.u32 	%rs2375, %r873;
	ld.shared.u32 	%r874, [%r37+88];
	bfe.u32 	%r875, %r874, 0, 8;
	cvt.u16.u32 	%rs2368, %r875;
	bfe.u32 	%r876, %r874, 8, 8;
	cvt.u16.u32 	%rs2369, %r876;
	bfe.u32 	%r877, %r874, 16, 8;
	cvt.u16.u32 	%rs2370, %r877;
	bfe.u32 	%r878, %r874, 24, 8;
	cvt.u16.u32 	%rs2371, %r878;
	ld.shared.u32 	%r879, [%r37+84];
	bfe.u32 	%r880, %r879, 0, 8;
	cvt.u16.u32 	%rs2364, %r880;
	bfe.u32 	%r881, %r879, 8, 8;
	cvt.u16.u32 	%rs2365, %r881;
	bfe.u32 	%r882, %r879, 16, 8;
	cvt.u16.u32 	%rs2366, %r882;
	bfe.u32 	%r883, %r879, 24, 8;
	cvt.u16.u32 	%rs2367, %r883;
	ld.shared.u32 	%r884, [%r37+80];
	bfe.u32 	%r885, %r884, 0, 8;
	cvt.u16.u32 	%rs2360, %r885;
	bfe.u32 	%r886, %r884, 8, 8;
	cvt.u16.u32 	%rs2361, %r886;
	bfe.u32 	%r887, %r884, 16, 8;
	cvt.u16.u32 	%rs2362, %r887;
	bfe.u32 	%r888, %r884, 24, 8;
	cvt.u16.u32 	%rs2363, %r888;
	ld.shared.u32 	%r889, [%r37+76];
	bfe.u32 	%r890, %r889, 0, 8;
	cvt.u16.u32 	%rs2356, %r890;
	bfe.u32 	%r891, %r889, 8, 8;
	cvt.u16.u32 	%rs2357, %r891;
	bfe.u32 	%r892, %r889, 16, 8;
	cvt.u16.u32 	%rs2358, %r892;
	bfe.u32 	%r893, %r889, 24, 8;
	cvt.u16.u32 	%rs2359, %r893;
	ld.shared.u32 	%r894, [%r37+72];
	bfe.u32 	%r895, %r894, 0, 8;
	cvt.u16.u32 	%rs2352, %r895;
	bfe.u32 	%r896, %r894, 8, 8;
	cvt.u16.u32 	%rs2353, %r896;
	bfe.u32 	%r897, %r894, 16, 8;
	cvt.u16.u32 	%rs2354, %r897;
	bfe.u32 	%r898, %r894, 24, 8;
	cvt.u16.u32 	%rs2355, %r898;
	ld.shared.u32 	%r899, [%r37+68];
	bfe.u32 	%r900, %r899, 0, 8;
	cvt.u16.u32 	%rs2348, %r900;
	bfe.u32 	%r901, %r899, 8, 8;
	cvt.u16.u32 	%rs2349, %r901;
	bfe.u32 	%r902, %r899, 16, 8;
	cvt.u16.u32 	%rs2350, %r902;
	bfe.u32 	%r903, %r899, 24, 8;
	cvt.u16.u32 	%rs2351, %r903;
	ld.shared.u32 	%r904, [%r37+64];
	bfe.u32 	%r905, %r904, 0, 8;
	cvt.u16.u32 	%rs2344, %r905;
	bfe.u32 	%r906, %r904, 8, 8;
	cvt.u16.u32 	%rs2345, %r906;
	bfe.u32 	%r907, %r904, 16, 8;
	cvt.u16.u32 	%rs2346, %r907;
	bfe.u32 	%r908, %r904, 24, 8;
	cvt.u16.u32 	%rs2347, %r908;
	ld.shared.u32 	%r909, [%r37+60];
	bfe.u32 	%r910, %r909, 0, 8;
	cvt.u16.u32 	%rs2340, %r910;
	bfe.u32 	%r911, %r909, 8, 8;
	cvt.u16.u32 	%rs2341, %r911;
	bfe.u32 	%r912, %r909, 16, 8;
	cvt.u16.u32 	%rs2342, %r912;
	bfe.u32 	%r913, %r909, 24, 8;
	cvt.u16.u32 	%rs2343, %r913;
	ld.shared.u32 	%r914, [%r37+56];
	bfe.u32 	%r915, %r914, 0, 8;
	cvt.u16.u32 	%rs2336, %r915;
	bfe.u32 	%r916, %r914, 8, 8;
	cvt.u16.u32 	%rs2337, %r916;
	bfe.u32 	%r917, %r914, 16, 8;
	cvt.u16.u32 	%rs2338, %r917;
	bfe.u32 	%r918, %r914, 24, 8;
	cvt.u16.u32 	%rs2339, %r918;
	ld.shared.u32 	%r919, [%r37+52];
	bfe.u32 	%r920, %r919, 0, 8;
	cvt.u16.u32 	%rs2332, %r920;
	bfe.u32 	%r921, %r919, 8, 8;
	cvt.u16.u32 	%rs2333, %r921;
	bfe.u32 	%r922, %r919, 16, 8;
	cvt.u16.u32 	%rs2334, %r922;
	bfe.u32 	%r923, %r919, 24, 8;
	cvt.u16.u32 	%rs2335, %r923;
	ld.shared.u32 	%r924, [%r37+48];
	bfe.u32 	%r925, %r924, 0, 8;
	cvt.u16.u32 	%rs2328, %r925;
	bfe.u32 	%r926, %r924, 8, 8;
	cvt.u16.u32 	%rs2329, %r926;
	bfe.u32 	%r927, %r924, 16, 8;
	cvt.u16.u32 	%rs2330, %r927;
	bfe.u32 	%r928, %r924, 24, 8;
	cvt.u16.u32 	%rs2331, %r928;
	ld.shared.u32 	%r929, [%r37+44];
	bfe.u32 	%r930, %r929, 0, 8;
	cvt.u16.u32 	%rs2324, %r930;
	bfe.u32 	%r931, %r929, 8, 8;
	cvt.u16.u32 	%rs2325, %r931;
	bfe.u32 	%r932, %r929, 16, 8;
	cvt.u16.u32 	%rs2326, %r932;
	bfe.u32 	%r933, %r929, 24, 8;
	cvt.u16.u32 	%rs2327, %r933;
	ld.shared.u32 	%r934, [%r37+40];
	bfe.u32 	%r935, %r934, 0, 8;
	cvt.u16.u32 	%rs2320, %r935;
	bfe.u32 	%r936, %r934, 8, 8;
	cvt.u16.u32 	%rs2321, %r936;
	bfe.u32 	%r937, %r934, 16, 8;
	cvt.u16.u32 	%rs2322, %r937;
	bfe.u32 	%r938, %r934, 24, 8;
	cvt.u16.u32 	%rs2323, %r938;
	ld.shared.u32 	%r939, [%r37+36];
	bfe.u32 	%r940, %r939, 0, 8;
	cvt.u16.u32 	%rs2316, %r940;
	bfe.u32 	%r941, %r939, 8, 8;
	cvt.u16.u32 	%rs2317, %r941;
	bfe.u32 	%r942, %r939, 16, 8;
	cvt.u16.u32 	%rs2318, %r942;
	bfe.u32 	%r943, %r939, 24, 8;
	cvt.u16.u32 	%rs2319, %r943;
	ld.shared.u32 	%r944, [%r37+32];
	bfe.u32 	%r945, %r944, 0, 8;
	cvt.u16.u32 	%rs2312, %r945;
	bfe.u32 	%r946, %r944, 8, 8;
	cvt.u16.u32 	%rs2313, %r946;
	bfe.u32 	%r947, %r944, 16, 8;
	cvt.u16.u32 	%rs2314, %r947;
	bfe.u32 	%r948, %r944, 24, 8;
	cvt.u16.u32 	%rs2315, %r948;
	ld.shared.u32 	%r949, [%r37+28];
	bfe.u32 	%r950, %r949, 0, 8;
	cvt.u16.u32 	%rs2308, %r950;
	bfe.u32 	%r951, %r949, 8, 8;
	cvt.u16.u32 	%rs2309, %r951;
	bfe.u32 	%r952, %r949, 16, 8;
	cvt.u16.u32 	%rs2310, %r952;
	bfe.u32 	%r953, %r949, 24, 8;
	cvt.u16.u32 	%rs2311, %r953;
	ld.shared.u32 	%r954, [%r37+24];
	bfe.u32 	%r955, %r954, 0, 8;
	cvt.u16.u32 	%rs2304, %r955;
	bfe.u32 	%r956, %r954, 8, 8;
	cvt.u16.u32 	%rs2305, %r956;
	bfe.u32 	%r957, %r954, 16, 8;
	cvt.u16.u32 	%rs2306, %r957;
	bfe.u32 	%r958, %r954, 24, 8;
	cvt.u16.u32 	%rs2307, %r958;
	ld.shared.u32 	%r959, [%r37+20];
	bfe.u32 	%r960, %r959, 0, 8;
	cvt.u16.u32 	%rs2300, %r960;
	bfe.u32 	%r961, %r959, 8, 8;
	cvt.u16.u32 	%rs2301, %r961;
	bfe.u32 	%r962, %r959, 16, 8;
	cvt.u16.u32 	%rs2302, %r962;
	bfe.u32 	%r963, %r959, 24, 8;
	cvt.u16.u32 	%rs2303, %r963;
	ld.shared.u32 	%r964, [%r37+16];
	bfe.u32 	%r965, %r964, 0, 8;
	cvt.u16.u32 	%rs2296, %r965;
	bfe.u32 	%r966, %r964, 8, 8;
	cvt.u16.u32 	%rs2297, %r966;
	bfe.u32 	%r967, %r964, 16, 8;
	cvt.u16.u32 	%rs2298, %r967;
	bfe.u32 	%r968, %r964, 24, 8;
	cvt.u16.u32 	%rs2299, %r968;
	ld.shared.u32 	%r969, [%r37+12];
	bfe.u32 	%r970, %r969, 0, 8;
	cvt.u16.u32 	%rs2292, %r970;
	bfe.u32 	%r971, %r969, 8, 8;
	cvt.u16.u32 	%rs2293, %r971;
	bfe.u32 	%r972, %r969, 16, 8;
	cvt.u16.u32 	%rs2294, %r972;
	bfe.u32 	%r973, %r969, 24, 8;
	cvt.u16.u32 	%rs2295, %r973;
	ld.shared.u32 	%r974, [%r37+8];
	bfe.u32 	%r975, %r974, 0, 8;
	cvt.u16.u32 	%rs2288, %r975;
	bfe.u32 	%r976, %r974, 8, 8;
	cvt.u16.u32 	%rs2289, %r976;
	bfe.u32 	%r977, %r974, 16, 8;
	cvt.u16.u32 	%rs2290, %r977;
	bfe.u32 	%r978, %r974, 24, 8;
	cvt.u16.u32 	%rs2291, %r978;
	ld.shared.u32 	%r979, [%r37+4];
	bfe.u32 	%r980, %r979, 0, 8;
	cvt.u16.u32 	%rs2284, %r980;
	bfe.u32 	%r981, %r979, 8, 8;
	cvt.u16.u32 	%rs2285, %r981;
	bfe.u32 	%r982, %r979, 16, 8;
	cvt.u16.u32 	%rs2286, %r982;
	bfe.u32 	%r983, %r979, 24, 8;
	cvt.u16.u32 	%rs2287, %r983;
	ld.shared.u32 	%r3669, [%r37];
	bar.sync 	0;
	// begin inline asm
	griddepcontrol.launch_dependents;
	// end inline asm
	mov.b32 	%r3668, 2;
$L__BB2_17:
	shr.u32 	%r984, %r3668, 1;
	add.s32 	%r985, %r3668, -1;
	bar.sync 	0;
	mov.u32 	%r986, %tid.x;
	mov.u32 	%r987, _ZZN3cub18CUB_300001_SM_10006detail10merge_sort30DeviceMergeSortBlockSortKernelINS2_10policy_hubIN6thrust24THRUST_300001_SM_1000_NS10device_ptrI14key_value_pairEEE9Policy600ES9_PNS0_8NullTypeES9_SD_j13KeyComparatorS8_SC_EEvbT0_T1_T2_T3_T4_PT6_PT7_T5_NS1_7vsmem_tEE19static_temp_storage;
	mad.lo.s32 	%r988, %r986, 156, %r987;
	st.shared.u32 	[%r988], %r3669;
	cvt.u32.u16 	%r989, %rs2287;
	cvt.u32.u16 	%r990, %rs2286;
	prmt.b32 	%r991, %r990, %r989, 0x3340U;
	cvt.u32.u16 	%r992, %rs2285;
	cvt.u32.u16 	%r993, %rs2284;
	prmt.b32 	%r994, %r993, %r992, 0x3340U;
	prmt.b32 	%r995, %r994, %r991, 0x5410U;
	st.shared.u32 	[%r988+4], %r995;
	cvt.u32.u16 	%r996, %rs2291;
	cvt.u32.u16 	%r997, %rs2290;
	prmt.b32 	%r998, %r997, %r996, 0x3340U;
	cvt.u32.u16 	%r999, %rs2289;
	cvt.u32.u16 	%r1000, %rs2288;
	prmt.b32 	%r1001, %r1000, %r999, 0x3340U;
	prmt.b32 	%r1002, %r1001, %r998, 0x5410U;
	st.shared.u32 	[%r988+8], %r1002;
	cvt.u32.u16 	%r1003, %rs2295;
	cvt.u32.u16 	%r1004, %rs2294;
	prmt.b32 	%r1005, %r1004, %r1003, 0x3340U;
	cvt.u32.u16 	%r1006, %rs2293;
	cvt.u32.u16 	%r1007, %rs2292;
	prmt.b32 	%r1008, %r1007, %r1006, 0x3340U;
	prmt.b32 	%r1009, %r1008, %r1005, 0x5410U;
	st.shared.u32 	[%r988+12], %r1009;
	cvt.u32.u16 	%r1010, %rs2299;
	cvt.u32.u16 	%r1011, %rs2298;
	prmt.b32 	%r1012, %r1011, %r1010, 0x3340U;
	cvt.u32.u16 	%r1013, %rs2297;
	cvt.u32.u16 	%r1014, %rs2296;
	prmt.b32 	%r1015, %r1014, %r1013, 0x3340U;
	prmt.b32 	%r1016, %r1015, %r1012, 0x5410U;
	st.shared.u32 	[%r988+16], %r1016;
	cvt.u32.u16 	%r1017, %rs2303;
	cvt.u32.u16 	%r1018, %rs2302;
	prmt.b32 	%r1019, %r1018, %r1017, 0x3340U;
	cvt.u32.u16 	%r1020, %rs2301;
	cvt.u32.u16 	%r1021, %rs2300;
	prmt.b32 	%r1022, %r1021, %r1020, 0x3340U;
	prmt.b32 	%r1023, %r1022, %r1019, 0x5410U;
	st.shared.u32 	[%r988+20], %r1023;
	cvt.u32.u16 	%r1024, %rs2307;
	cvt.u32.u16 	%r1025, %rs2306;
	prmt.b32 	%r1026, %r1025, %r1024, 0x3340U;
	cvt.u32.u16 	%r1027, %rs2305;
	cvt.u32.u16 	%r1028, %rs2304;
	prmt.b32 	%r1029, %r1028, %r1027, 0x3340U;
	prmt.b32 	%r1030, %r1029, %r1026, 0x5410U;
	st.shared.u32 	[%r988+24], %r1030;
	cvt.u32.u16 	%r1031, %rs2311;
	cvt.u32.u16 	%r1032, %rs2310;
	prmt.b32 	%r1033, %r1032, %r1031, 0x3340U;
	cvt.u32.u16 	%r1034, %rs2309;
	cvt.u32.u16 	%r1035, %rs2308;
	prmt.b32 	%r1036, %r1035, %r1034, 0x3340U;
	prmt.b32 	%r1037, %r1036, %r1033, 0x5410U;
	st.shared.u32 	[%r988+28], %r1037;
	cvt.u32.u16 	%r1038, %rs2315;
	cvt.u32.u16 	%r1039, %rs2314;
	prmt.b32 	%r1040, %r1039, %r1038, 0x3340U;
	cvt.u32.u16 	%r1041, %rs2313;
	cvt.u32.u16 	%r1042, %rs2312;
	prmt.b32 	%r1043, %r1042, %r1041, 0x3340U;
	prmt.b32 	%r1044, %r1043, %r1040, 0x5410U;
	st.shared.u32 	[%r988+32], %r1044;
	cvt.u32.u16 	%r1045, %rs2319;
	cvt.u32.u16 	%r1046, %rs2318;
	prmt.b32 	%r1047, %r1046, %r1045, 0x3340U;
	cvt.u32.u16 	%r1048, %rs2317;
	cvt.u32.u16 	%r1049, %rs2316;
	prmt.b32 	%r1050, %r1049, %r1048, 0x3340U;
	prmt.b32 	%r1051, %r1050, %r1047, 0x5410U;
	st.shared.u32 	[%r988+36], %r1051;
	cvt.u32.u16 	%r1052, %rs2323;
	cvt.u32.u16 	%r1053, %rs2322;
	prmt.b32 	%r1054, %r1053, %r1052, 0x3340U;
	cvt.u32.u16 	%r1055, %rs2321;
	cvt.u32.u16 	%r1056, %rs2320;
	prmt.b32 	%r1057, %r1056, %r1055, 0x3340U;
	prmt.b32 	%r1058, %r1057, %r1054, 0x5410U;
	st.shared.u32 	[%r988+40], %r1058;
	cvt.u32.u16 	%r1059, %rs2327;
	cvt.u32.u16 	%r1060, %rs2326;
	prmt.b32 	%r1061, %r1060, %r1059, 0x3340U;
	cvt.u32.u16 	%r1062, %rs2325;
	cvt.u32.u16 	%r1063, %rs2324;
	prmt.b32 	%r1064, %r1063, %r1062, 0x3340U;
	prmt.b32 	%r1065, %r1064, %r1061, 0x5410U;
	st.shared.u32 	[%r988+44], %r1065;
	cvt.u32.u16 	%r1066, %rs2331;
	cvt.u32.u16 	%r1067, %rs2330;
	prmt.b32 	%r1068, %r1067, %r1066, 0x3340U;
	cvt.u32.u16 	%r1069, %rs2329;
	cvt.u32.u16 	%r1070, %rs2328;
	prmt.b32 	%r1071, %r1070, %r1069, 0x3340U;
	prmt.b32 	%r1072, %r1071, %r1068, 0x5410U;
	st.shared.u32 	[%r988+48], %r1072;
	cvt.u32.u16 	%r1073, %rs2335;
	cvt.u32.u16 	%r1074, %rs2334;
	prmt.b32 	%r1075, %r1074, %r1073, 0x3340U;
	cvt.u32.u16 	%r1076, %rs2333;
	cvt.u32.u16 	%r1077, %rs2332;
	prmt.b32 	%r1078, %r1077, %r1076, 0x3340U;
	prmt.b32 	%r1079, %r1078, %r1075, 0x5410U;
	st.shared.u32 	[%r988+52], %r1079;
	cvt.u32.u16 	%r1080, %rs2339;
	cvt.u32.u16 	%r1081, %rs2338;
	prmt.b32 	%r1082, %r1081, %r1080, 0x3340U;
	cvt.u32.u16 	%r1083, %rs2337;
	cvt.u32.u16 	%r1084, %rs2336;
	prmt.b32 	%r1085, %r1084, %r1083, 0x3340U;
	prmt.b32 	%r1086, %r1085, %r1082, 0x5410U;
	st.shared.u32 	[%r988+56], %r1086;
	cvt.u32.u16 	%r1087, %rs2343;
	cvt.u32.u16 	%r1088, %rs2342;
	prmt.b32 	%r1089, %r1088, %r1087, 0x3340U;
	cvt.u32.u16 	%r1090, %rs2341;
	cvt.u32.u16 	%r1091, %rs2340;
	prmt.b32 	%r1092, %r1091, %r1090, 0x3340U;
	prmt.b32 	%r1093, %r1092, %r1089, 0x5410U;
	st.shared.u32 	[%r988+60], %r1093;
	cvt.u32.u16 	%r1094, %rs2347;
	cvt.u32.u16 	%r1095, %rs2346;
	prmt.b32 	%r1096, %r1095, %r1094, 0x3340U;
	cvt.u32.u16 	%r1097, %rs2345;
	cvt.u32.u16 	%r1098, %rs2344;
	prmt.b32 	%r1099, %r1098, %r1097, 0x3340U;
	prmt.b32 	%r1100, %r1099, %r1096, 0x5410U;
	st.shared.u32 	[%r988+64], %r1100;
	cvt.u32.u16 	%r1101, %rs2351;
	cvt.u32.u16 	%r1102, %rs2350;
	prmt.b32 	%r1103, %r1102, %r1101, 0x3340U;
	cvt.u32.u16 	%r1104, %rs2349;
	cvt.u32.u16 	%r1105, %rs2348;
	prmt.b32 	%r1106, %r1105, %r1104, 0x3340U;
	prmt.b32 	%r1107, %r1106, %r1103, 0x5410U;
	st.shared.u32 	[%r988+68], %r1107;
	cvt.u32.u16 	%r1108, %rs2355;
	cvt.u32.u16 	%r1109, %rs2354;
	prmt.b32 	%r1110, %r1109, %r1108, 0x3340U;
	cvt.u32.u16 	%r1111, %rs2353;
	cvt.u32.u16 	%r1112, %rs2352;
	prmt.b32 	%r1113, %r1112, %r1111, 0x3340U;
	prmt.b32 	%r1114, %r1113, %r1110, 0x5410U;
	st.shared.u32 	[%r988+72], %r1114;
	cvt.u32.u16 	%r1115, %rs2359;
	cvt.u32.u16 	%r1116, %rs2358;
	prmt.b32 	%r1117, %r1116, %r1115, 0x3340U;
	cvt.u32.u16 	%r1118, %rs2357;
	cvt.u32.u16 	%r1119, %rs2356;
	prmt.b32 	%r1120, %r1119, %r1118, 0x3340U;
	prmt.b32 	%r1121, %r1120, %r1117, 0x5410U;
	st.shared.u32 	[%r988+76], %r1121;
	cvt.u32.u16 	%r1122, %rs2363;
	cvt.u32.u16 	%r1123, %rs2362;
	prmt.b32 	%r1124, %r1123, %r1122, 0x3340U;
	cvt.u32.u16 	%r1125, %rs2361;
	cvt.u32.u16 	%r1126, %rs2360;
	prmt.b32 	%r1127, %r1126, %r1125, 0x3340U;
	prmt.b32 	%r1128, %r1127, %r1124, 0x5410U;
	st.shared.u32 	[%r988+80], %r1128;
	cvt.u32.u16 	%r1129, %rs2367;
	cvt.u32.u16 	%r1130, %rs2366;
	prmt.b32 	%r1131, %r1130, %r1129, 0x3340U;
	cvt.u32.u16 	%r1132, %rs2365;
	cvt.u32.u16 	%r1133, %rs2364;
	prmt.b32 	%r1134, %r1133, %r1132, 0x3340U;
	prmt.b32 	%r1135, %r1134, %r1131, 0x5410U;
	st.shared.u32 	[%r988+84], %r1135;
	cvt.u32.u16 	%r1136, %rs2371;
	cvt.u32.u16 	%r1137, %rs2370;
	prmt.b32 	%r1138, %r1137, %r1136, 0x3340U;
	cvt.u32.u16 	%r1139, %rs2369;
	cvt.u32.u16 	%r1140, %rs2368;
	prmt.b32 	%r1141, %r1140, %r1139, 0x3340U;
	prmt.b32 	%r1142, %r1141, %r1138, 0x5410U;
	st.shared.u32 	[%r988+88], %r1142;
	cvt.u32.u16 	%r1143, %rs2375;
	cvt.u32.u16 	%r1144, %rs2374;
	prmt.b32 	%r1145, %r1144, %r1143, 0x3340U;
	cvt.u32.u16 	%r1146, %rs2373;
	cvt.u32.u16 	%r1147, %rs2372;
	prmt.b32 	%r1148, %r1147, %r1146, 0x3340U;
	prmt.b32 	%r1149, %r1148, %r1145, 0x5410U;
	st.shared.u32 	[%r988+92], %r1149;
	cvt.u32.u16 	%r1150, %rs2379;
	cvt.u32.u16 	%r1151, %rs2378;
	prmt.b32 	%r1152, %r1151, %r1150, 0x3340U;
	cvt.u32.u16 	%r1153, %rs2377;
	cvt.u32.u16 	%r1154, %rs2376;
	prmt.b32 	%r1155, %r1154, %r1153, 0x3340U;
	prmt.b32 	%r1156, %r1155, %r1152, 0x5410U;
	st.shared.u32 	[%r988+96], %r1156;
	cvt.u32.u16 	%r1157, %rs2383;
	cvt.u32.u16 	%r1158, %rs2382;
	prmt.b32 	%r1159, %r1158, %r1157, 0x3340U;
	cvt.u32.u16 	%r1160, %rs2381;
	cvt.u32.u16 	%r1161, %rs2380;
	prmt.b32 	%r1162, %r1161, %r1160, 0x3340U;
	prmt.b32 	%r1163, %r1162, %r1159, 0x5410U;
	st.shared.u32 	[%r988+100], %r1163;
	cvt.u32.u16 	%r1164, %rs2387;
	cvt.u32.u16 	%r1165, %rs2386;
	prmt.b32 	%r1166, %r1165, %r1164, 0x3340U;
	cvt.u32.u16 	%r1167, %rs2385;
	cvt.u32.u16 	%r1168, %rs2384;
	prmt.b32 	%r1169, %r1168, %r1167, 0x3340U;
	prmt.b32 	%r1170, %r1169, %r1166, 0x5410U;
	st.shared.u32 	[%r988+104], %r1170;
	cvt.u32.u16 	%r1171, %rs2391;
	cvt.u32.u16 	%r1172, %rs2390;
	prmt.b32 	%r1173, %r1172, %r1171, 0x3340U;
	cvt.u32.u16 	%r1174, %rs2389;
	cvt.u32.u16 	%r1175, %rs2388;
	prmt.b32 	%r1176, %r1175, %r1174, 0x3340U;
	prmt.b32 	%r1177, %r1176, %r1173, 0x5410U;
	st.shared.u32 	[%r988+108], %r1177;
	cvt.u32.u16 	%r1178, %rs2395;
	cvt.u32.u16 	%r1179, %rs2394;
	prmt.b32 	%r1180, %r1179, %r1178, 0x3340U;
	cvt.u32.u16 	%r1181, %rs2393;
	cvt.u32.u16 	%r1182, %rs2392;
	prmt.b32 	%r1183, %r1182, %r1181, 0x3340U;
	prmt.b32 	%r1184, %r1183, %r1180, 0x5410U;
	st.shared.u32 	[%r988+112], %r1184;
	cvt.u32.u16 	%r1185, %rs2399;
	cvt.u32.u16 	%r1186, %rs2398;
	prmt.b32 	%r1187, %r1186, %r1185, 0x3340U;
	cvt.u32.u16 	%r1188, %rs2397;
	cvt.u32.u16 	%r1189, %rs2396;
	prmt.b32 	%r1190, %r1189, %r1188, 0x3340U;
	prmt.b32 	%r1191, %r1190, %r1187, 0x5410U;
	st.shared.u32 	[%r988+116], %r1191;
	cvt.u32.u16 	%r1192, %rs2403;
	cvt.u32.u16 	%r1193, %rs2402;
	prmt.b32 	%r1194, %r1193, %r1192, 0x3340U;
	cvt.u32.u16 	%r1195, %rs2401;
	cvt.u32.u16 	%r1196, %rs2400;
	prmt.b32 	%r1197, %r1196, %r1195, 0x3340U;
	prmt.b32 	%r1198, %r1197, %r1194, 0x5410U;
	st.shared.u32 	[%r988+120], %r1198;
	cvt.u32.u16 	%r1199, %rs2407;
	cvt.u32.u16 	%r1200, %rs2406;
	prmt.b32 	%r1201, %r1200, %r1199, 0x3340U;
	cvt.u32.u16 	%r1202, %rs2405;
	cvt.u32.u16 	%r1203, %rs2404;
	prmt.b32 	%r1204, %r1203, %r1202, 0x3340U;
	prmt.b32 	%r1205, %r1204, %r1201, 0x5410U;
	st.shared.u32 	[%r988+124], %r1205;
	cvt.u32.u16 	%r1206, %rs2411;
	cvt.u32.u16 	%r1207, %rs2410;
	prmt.b32 	%r1208, %r1207, %r1206, 0x3340U;
	cvt.u32.u16 	%r1209, %rs2409;
	cvt.u32.u16 	%r1210, %rs2408;
	prmt.b32 	%r1211, %r1210, %r1209, 0x3340U;
	prmt.b32 	%r1212, %r1211, %r1208, 0x5410U;
	st.shared.u32 	[%r988+128], %r1212;
	cvt.u32.u16 	%r1213, %rs2415;
	cvt.u32.u16 	%r1214, %rs2414;
	prmt.b32 	%r1215, %r1214, %r1213, 0x3340U;
	cvt.u32.u16 	%r1216, %rs2413;
	cvt.u32.u16 	%r1217, %rs2412;
	prmt.b32 	%r1218, %r1217, %r1216, 0x3340U;
	prmt.b32 	%r1219, %r1218, %r1215, 0x5410U;
	st.shared.u32 	[%r988+132], %r1219;
	cvt.u32.u16 	%r1220, %rs2419;
	cvt.u32.u16 	%r1221, %rs2418;
	prmt.b32 	%r1222, %r1221, %r1220, 0x3340U;
	cvt.u32.u16 	%r1223, %rs2417;
	cvt.u32.u16 	%r1224, %rs2416;
	prmt.b32 	%r1225, %r1224, %r1223, 0x3340U;
	prmt.b32 	%r1226, %r1225, %r1222, 0x5410U;
	st.shared.u32 	[%r988+136], %r1226;
	cvt.u32.u16 	%r1227, %rs2423;
	cvt.u32.u16 	%r1228, %rs2422;
	prmt.b32 	%r1229, %r1228, %r1227, 0x3340U;
	cvt.u32.u16 	%r1230, %rs2421;
	cvt.u32.u16 	%r1231, %rs2420;
	prmt.b32 	%r1232, %r1231, %r1230, 0x3340U;
	prmt.b32 	%r1233, %r1232, %r1229, 0x5410U;
	st.shared.u32 	[%r988+140], %r1233;
	cvt.u32.u16 	%r1234, %rs2427;
	cvt.u32.u16 	%r1235, %rs2426;
	prmt.b32 	%r1236, %r1235, %r1234, 0x3340U;
	cvt.u32.u16 	%r1237, %rs2425;
	cvt.u32.u16 	%r1238, %rs2424;
	prmt.b32 	%r1239, %r1238, %r1237, 0x3340U;
	prmt.b32 	%r1240, %r1239, %r1236, 0x5410U;
	st.shared.u32 	[%r988+144], %r1240;
	cvt.u32.u16 	%r1241, %rs2431;
	cvt.u32.u16 	%r1242, %rs2430;
	prmt.b32 	%r1243, %r1242, %r1241, 0x3340U;
	cvt.u32.u16 	%r1244, %rs2429;
	cvt.u32.u16 	%r1245, %rs2428;
	prmt.b32 	%r1246, %r1245, %r1244, 0x3340U;
	prmt.b32 	%r1247, %r1246, %r1243, 0x5410U;
	st.shared.u32 	[%r988+148], %r1247;
	cvt.u32.u16 	%r1248, %rs2435;
	cvt.u32.u16 	%r1249, %rs2434;
	prmt.b32 	%r1250, %r1249, %r1248, 0x3340U;
	cvt.u32.u16 	%r1251, %rs2433;
	cvt.u32.u16 	%r1252, %rs2432;
	prmt.b32 	%r1253, %r1252, %r1251, 0x3340U;
	prmt.b32 	%r1254, %r1253, %r1250, 0x5410U;
	st.shared.u32 	[%r988+152], %r1254;
	bar.sync 	0;
	neg.s32 	%r1255, %r3668;
	and.b32  	%r1256, %r986, %r1255;
	and.b32  	%r1257, %r985, %r986;
	min.s32 	%r41, %r1257, %r31;
	min.s32 	%r42, %r1256, %r31;
	add.s32 	%r1258, %r42, %r984;
	min.s32 	%r43, %r1258, %r31;
	add.s32 	%r1259, %r43, %r984;
	min.s32 	%r44, %r1259, %r31;
	sub.s32 	%r1260, %r43, %r42;
	sub.s32 	%r1261, %r44, %r43;
	setp.lt.s32 	%p7, %r41, %r1261;
	sub.s32 	%r1262, %r41, %r1261;
	selp.b32 	%r3672, 0, %r1262, %p7;
	min.s32 	%r3670, %r1260, %r41;
	setp.ge.s32 	%p8, %r3672, %r3670;
	@%p8 bra 	$L__BB2_20;
	add.s32 	%r47, %r43, %r41;
$L__BB2_19:
	sub.s32 	%r1263, %r3670, %r3672;
	shr.u32 	%r1264, %r1263, 31;
	add.s32 	%r1265, %r1263, %r1264;
	shr.s32 	%r1266, %r1265, 1;
	add.s32 	%r1267, %r1266, %r3672;
	add.s32 	%r1268, %r1267, %r42;
	mad.lo.s32 	%r1270, %r1268, 156, %r987;
	ld.shared.u32 	%r1271, [%r1270];
	not.b32 	%r1272, %r1267;
	add.s32 	%r1273, %r47, %r1272;
	mad.lo.s32 	%r1274, %r1273, 156, %r987;
	ld.shared.u32 	%r1275, [%r1274];
	setp.lt.s32 	%p9, %r1275, %r1271;
	add.s32 	%r1276, %r1267, 1;
	selp.b32 	%r3672, %r3672, %r1276, %p9;
	selp.b32 	%r3670, %r1267, %r3670, %p9;
	setp.lt.s32 	%p10, %r3672, %r3670;
	@%p10 bra 	$L__BB2_19;
$L__BB2_20:
	add.s32 	%r53, %r3672, %r42;
	add.s32 	%r1277, %r43, %r41;
	sub.s32 	%r1278, %r1277, %r3672;
	mov.u32 	%r1279, _ZZN3cub18CUB_300001_SM_10006detail10merge_sort30DeviceMergeSortBlockSortKernelINS2_10policy_hubIN6thrust24THRUST_300001_SM_1000_NS10device_ptrI14key_value_pairEEE9Policy600ES9_PNS0_8NullTypeES9_SD_j13KeyComparatorS8_SC_EEvbT0_T1_T2_T3_T4_PT6_PT7_T5_NS1_7vsmem_tEE19static_temp_storage;
	mad.lo.s32 	%r1280, %r53, 156, %r1279;
	ld.shared.u32 	%r1281, [%r1280+152];
	bfe.u32 	%r1282, %r1281, 24, 8;
	cvt.u16.u32 	%rs1521, %r1282;
	bfe.u32 	%r1283, %r1281, 16, 8;
	cvt.u16.u32 	%rs1522, %r1283;
	bfe.u32 	%r1284, %r1281, 8, 8;
	cvt.u16.u32 	%rs1523, %r1284;
	bfe.u32 	%r1285, %r1281, 0, 8;
	cvt.u16.u32 	%rs1524, %r1285;
	ld.shared.u32 	%r1286, [%r1280+148];
	bfe.u32 	%r1287, %r1286, 24, 8;
	cvt.u16.u32 	%rs1525, %r1287;
	bfe.u32 	%r1288, %r1286, 16, 8;
	cvt.u16.u32 	%rs1526, %r1288;
	bfe.u32 	%r1289, %r1286, 8, 8;
	cvt.u16.u32 	%rs1527, %r1289;
	bfe.u32 	%r1290, %r1286, 0, 8;
	cvt.u16.u32 	%rs1528, %r1290;
	ld.shared.u32 	%r1291, [%r1280+144];
	bfe.u32 	%r1292, %r1291, 24, 8;
	cvt.u16.u32 	%rs1529, %r1292;
	bfe.u32 	%r1293, %r1291, 16, 8;
	cvt.u16.u32 	%rs1530, %r1293;
	bfe.u32 	%r1294, %r1291, 8, 8;
	cvt.u16.u32 	%rs1531, %r1294;
	bfe.u32 	%r1295, %r1291, 0, 8;
	cvt.u16.u32 	%rs1532, %r1295;
	ld.shared.u32 	%r1296, [%r1280+140];
	bfe.u32 	%r1297, %r1296, 24, 8;
	cvt.u16.u32 	%rs1533, %r1297;
	bfe.u32 	%r1298, %r1296, 16, 8;
	cvt.u16.u32 	%rs1534, %r1298;
	bfe.u32 	%r1299, %r1296, 8, 8;
	cvt.u16.u32 	%rs1535, %r1299;
	bfe.u32 	%r1300, %r1296, 0, 8;
	cvt.u16.u32 	%rs1536, %r1300;
	ld.shared.u32 	%r1301, [%r1280+136];
	bfe.u32 	%r1302, %r1301, 24, 8;
	cvt.u16.u32 	%rs1537, %r1302;
	bfe.u32 	%r1303, %r1301, 16, 8;
	cvt.u16.u32 	%rs1538, %r1303;
	bfe.u32 	%r1304, %r1301, 8, 8;
	cvt.u16.u32 	%rs1539, %r1304;
	bfe.u32 	%r1305, %r1301, 0, 8;
	cvt.u16.u32 	%rs1540, %r1305;
	ld.shared.u32 	%r1306, [%r1280+132];
	bfe.u32 	%r1307, %r1306, 24, 8;
	cvt.u16.u32 	%rs1541, %r1307;
	bfe.u32 	%r1308, %r1306, 16, 8;
	cvt.u16.u32 	%rs1542, %r1308;
	bfe.u32 	%r1309, %r1306, 8, 8;
	cvt.u16.u32 	%rs1543, %r1309;
	bfe.u32 	%r1310, %r1306, 0, 8;
	cvt.u16.u32 	%rs1544, %r1310;
	ld.shared.u32 	%r1311, [%r1280+128];
	bfe.u32 	%r1312, %r1311, 24, 8;
	cvt.u16.u32 	%rs1545, %r1312;
	bfe.u32 	%r1313, %r1311, 16, 8;
	cvt.u16.u32 	%rs1546, %r1313;
	bfe.u32 	%r1314, %r1311, 8, 8;
	cvt.u16.u32 	%rs1547, %r1314;
	bfe.u32 	%r1315, %r1311, 0, 8;
	cvt.u16.u32 	%rs1548, %r1315;
	ld.shared.u32 	%r1316, [%r1280+124];
	bfe.u32 	%r1317, %r1316, 24, 8;
	cvt.u16.u32 	%rs1549, %r1317;
	bfe.u32 	%r1318, %r1316, 16, 8;
	cvt.u16.u32 	%rs1550, %r1318;
	bfe.u32 	%r1319, %r1316, 8, 8;
	cvt.u16.u32 	%rs1551, %r1319;
	bfe.u32 	%r1320, %r1316, 0, 8;
	cvt.u16.u32 	%rs1552, %r1320;
	ld.shared.u32 	%r1321, [%r1280+120];
	bfe.u32 	%r1322, %r1321, 24, 8;
	cvt.u16.u32 	%rs1553, %r1322;
	bfe.u32 	%r1323, %r1321, 16, 8;
	cvt.u16.u32 	%rs1554, %r1323;
	bfe.u32 	%r1324, %r1321, 8, 8;
	cvt.u16.u32 	%rs1555, %r1324;
	bfe.u32 	%r1325, %r1321, 0, 8;
	cvt.u16.u32 	%rs1556, %r1325;
	ld.shared.u32 	%r1326, [%r1280+116];
	bfe.u32 	%r1327, %r1326, 24, 8;
	cvt.u16.u32 	%rs1557, %r1327;
	bfe.u32 	%r1328, %r1326, 16, 8;
	cvt.u16.u32 	%rs1558, %r1328;
	bfe.u32 	%r1329, %r1326, 8, 8;
	cvt.u16.u32 	%rs1559, %r1329;
	bfe.u32 	%r1330, %r1326, 0, 8;
	cvt.u16.u32 	%rs1560, %r1330;
	ld.shared.u32 	%r1331, [%r1280+112];
	bfe.u32 	%r1332, %r1331, 24, 8;
	cvt.u16.u32 	%rs1561, %r1332;
	bfe.u32 	%r1333, %r1331, 16, 8;
	cvt.u16.u32 	%rs1562, %r1333;
	bfe.u32 	%r1334, %r1331, 8, 8;
	cvt.u16.u32 	%rs1563, %r1334;
	bfe.u32 	%r1335, %r1331, 0, 8;
	cvt.u16.u32 	%rs1564, %r1335;
	ld.shared.u32 	%r1336, [%r1280+108];
	bfe.u32 	%r1337, %r1336, 24, 8;
	cvt.u16.u32 	%rs1565, %r1337;
	bfe.u32 	%r1338, %r1336, 16, 8;
	cvt.u16.u32 	%rs1566, %r1338;
	bfe.u32 	%r1339, %r1336, 8, 8;
	cvt.u16.u32 	%rs1567, %r1339;
	bfe.u32 	%r1340, %r1336, 0, 8;
	cvt.u16.u32 	%rs1568, %r1340;
	ld.shared.u32 	%r1341, [%r1280+104];
	bfe.u32 	%r1342, %r1341, 24, 8;
	cvt.u16.u32 	%rs1569, %r1342;
	bfe.u32 	%r1343, %r1341, 16, 8;
	cvt.u16.u32 	%rs1570, %r1343;
	bfe.u32 	%r1344, %r1341, 8, 8;
	cvt.u16.u32 	%rs1571, %r1344;
	bfe.u32 	%r1345, %r1341, 0, 8;
	cvt.u16.u32 	%rs1572, %r1345;
	ld.shared.u32 	%r1346, [%r1280+100];
	bfe.u32 	%r1347, %r1346, 24, 8;
	cvt.u16.u32 	%rs1573, %r1347;
	bfe.u32 	%r1348, %r1346, 16, 8;
	cvt.u16.u32 	%rs1574, %r1348;
	bfe.u32 	%r1349, %r1346, 8, 8;
	cvt.u16.u32 	%rs1575, %r1349;
	bfe.u32 	%r1350, %r1346, 0, 8;
	cvt.u16.u32 	%rs1576, %r1350;
	ld.shared.u32 	%r1351, [%r1280+96];
	bfe.u32 	%r1352, %r1351, 24, 8;
	cvt.u16.u32 	%rs1577, %r1352;
	bfe.u32 	%r1353, %r1351, 16, 8;
	cvt.u16.u32 	%rs1578, %r1353;
	bfe.u32 	%r1354, %r1351, 8, 8;
	cvt.u16.u32 	%rs1579, %r1354;
	bfe.u32 	%r1355, %r1351, 0, 8;
	cvt.u16.u32 	%rs1580, %r1355;
	ld.shared.u32 	%r1356, [%r1280+92];
	bfe.u32 	%r1357, %r1356, 24, 8;
	cvt.u16.u32 	%rs1581, %r1357;
	bfe.u32 	%r1358, %r1356, 16, 8;
	cvt.u16.u32 	%rs1582, %r1358;
	bfe.u32 	%r1359, %r1356, 8, 8;
	cvt.u16.u32 	%rs1583, %r1359;
	bfe.u32 	%r1360, %r1356, 0, 8;
	cvt.u16.u32 	%rs1584, %r1360;
	ld.shared.u32 	%r1361, [%r1280+88];
	bfe.u32 	%r1362, %r1361, 24, 8;
	cvt.u16.u32 	%rs1585, %r1362;
	bfe.u32 	%r1363, %r1361, 16, 8;
	cvt.u16.u32 	%rs1586, %r1363;
	bfe.u32 	%r1364, %r1361, 8, 8;
	cvt.u16.u32 	%rs1587, %r1364;
	bfe.u32 	%r1365, %r1361, 0, 8;
	cvt.u16.u32 	%rs1588, %r1365;
	ld.shared.u32 	%r1366, [%r1280+84];
	bfe.u32 	%r1367, %r1366, 24, 8;
	cvt.u16.u32 	%rs1589, %r1367;
	bfe.u32 	%r1368, %r1366, 16, 8;
	cvt.u16.u32 	%rs1590, %r1368;
	bfe.u32 	%r1369, %r1366, 8, 8;
	cvt.u16.u32 	%rs1591, %r1369;
	bfe.u32 	%r1370, %r1366, 0, 8;
	cvt.u16.u32 	%rs1592, %r1370;
	ld.shared.u32 	%r1371, [%r1280+80];
	bfe.u32 	%r1372, %r1371, 24, 8;
	cvt.u16.u32 	%rs1593, %r1372;
	bfe.u32 	%r1373, %r1371, 16, 8;
	cvt.u16.u32 	%rs1594, %r1373;
	bfe.u32 	%r1374, %r1371, 8, 8;
	cvt.u16.u32 	%rs1595, %r1374;
	bfe.u32 	%r1375, %r1371, 0, 8;
	cvt.u16.u32 	%rs1596, %r1375;
	ld.shared.u32 	%r1376, [%r1280+76];
	bfe.u32 	%r1377, %r1376, 24, 8;
	cvt.u16.u32 	%rs1597, %r1377;
	bfe.u32 	%r1378, %r1376, 16, 8;
	cvt.u16.u32 	%rs1598, %r1378;
	bfe.u32 	%r1379, %r1376, 8, 8;
	cvt.u16.u32 	%rs1599, %r1379;
	bfe.u32 	%r1380, %r1376, 0, 8;
	cvt.u16.u32 	%rs1600, %r1380;
	ld.shared.u32 	%r1381, [%r1280+72];
	bfe.u32 	%r1382, %r1381, 24, 8;
	cvt.u16.u32 	%rs1601, %r1382;
	bfe.u32 	%r1383, %r1381, 16, 8;
	cvt.u16.u32 	%rs1602, %r1383;
	bfe.u32 	%r1384, %r1381, 8, 8;
	cvt.u16.u32 	%rs1603, %r1384;
	bfe.u32 	%r1385, %r1381, 0, 8;
	cvt.u16.u32 	%rs1604, %r1385;
	ld.shared.u32 	%r1386, [%r1280+68];
	bfe.u32 	%r1387, %r1386, 24, 8;
	cvt.u16.u32 	%rs1605, %r1387;
	bfe.u32 	%r1388, %r1386, 16, 8;
	cvt.u16.u32 	%rs1606, %r1388;
	bfe.u32 	%r1389, %r1386, 8, 8;
	cvt.u16.u32 	%rs1607, %r1389;
	bfe.u32 	%r1390, %r1386, 0, 8;
	cvt.u16.u32 	%rs1608, %r1390;
	ld.shared.u32 	%r1391, [%r1280+64];
	bfe.u32 	%r1392, %r1391, 24, 8;
	cvt.u16.u32 	%rs1609, %r1392;
	bfe.u32 	%r1393, %r1391, 16, 8;
	cvt.u16.u32 	%rs1610, %r1393;
	bfe.u32 	%r1394, %r1391, 8, 8;
	cvt.u16.u32 	%rs1611, %r1394;
	bfe.u32 	%r1395, %r1391, 0, 8;
	cvt.u16.u32 	%rs1612, %r1395;
	ld.shared.u32 	%r1396, [%r1280+60];
	bfe.u32 	%r1397, %r1396, 24, 8;
	cvt.u16.u32 	%rs1613, %r1397;
	bfe.u32 	%r1398, %r1396, 16, 8;
	cvt.u16.u32 	%rs1614, %r1398;
	bfe.u32 	%r1399, %r1396, 8, 8;
	cvt.u16.u32 	%rs1615, %r1399;
	bfe.u32 	%r1400, %r1396, 0, 8;
	cvt.u16.u32 	%rs1616, %r1400;
	ld.shared.u32 	%r1401, [%r1280+56];
	bfe.u32 	%r1402, %r1401, 24, 8;
	cvt.u16.u32 	%rs1617, %r1402;
	bfe.u32 	%r1403, %r1401, 16, 8;
	cvt.u16.u32 	%rs1618, %r1403;
	bfe.u32 	%r1404, %r1401, 8, 8;
	cvt.u16.u32 	%rs1619, %r1404;
	bfe.u32 	%r1405, %r1401, 0, 8;
	cvt.u16.u32 	%rs1620, %r1405;
	ld.shared.u32 	%r1406, [%r1280+52];
	bfe.u32 	%r1407, %r1406, 24, 8;
	cvt.u16.u32 	%rs1621, %r1407;
	bfe.u32 	%r1408, %r1406, 16, 8;
	cvt.u16.u32 	%rs1622, %r1408;
	bfe.u32 	%r1409, %r1406, 8, 8;
	cvt.u16.u32 	%rs1623, %r1409;
	bfe.u32 	%r1410, %r1406, 0, 8;
	cvt.u16.u32 	%rs1624, %r1410;
	ld.shared.u32 	%r1411, [%r1280+48];
	bfe.u32 	%r1412, %r1411, 24, 8;
	cvt.u16.u32 	%rs1625, %r1412;
	bfe.u32 	%r1413, %r1411, 16, 8;
	cvt.u16.u32 	%rs1626, %r1413;
	bfe.u32 	%r1414, %r1411, 8, 8;
	cvt.u16.u32 	%rs1627, %r1414;
	bfe.u32 	%r1415, %r1411, 0, 8;
	cvt.u16.u32 	%rs1628, %r1415;
	ld.shared.u32 	%r1416, [%r1280+44];
	bfe.u32 	%r1417, %r1416, 24, 8;
	cvt.u16.u32 	%rs1629, %r1417;
	bfe.u32 	%r1418, %r1416, 16, 8;
	cvt.u16.u32 	%rs1630, %r1418;
	bfe.u32 	%r1419, %r1416, 8, 8;
	cvt.u16.u32 	%rs1631, %r1419;
	bfe.u32 	%r1420, %r1416, 0, 8;
	cvt.u16.u32 	%rs1632, %r1420;
	ld.shared.u32 	%r1421, [%r1280+40];
	bfe.u32 	%r1422, %r1421, 24, 8;
	cvt.u16.u32 	%rs1633, %r1422;
	bfe.u32 	%r1423, %r1421, 16, 8;
	cvt.u16.u32 	%rs1634, %r1423;
	bfe.u32 	%r1424, %r1421, 8, 8;
	cvt.u16.u32 	%rs1635, %r1424;
	bfe.u32 	%r1425, %r1421, 0, 8;
	cvt.u16.u32 	%rs1636, %r1425;
	ld.shared.u32 	%r1426, [%r1280+36];
	bfe.u32 	%r1427, %r1426, 24, 8;
	cvt.u16.u32 	%rs1637, %r1427;
	bfe.u32 	%r1428, %r1426, 16, 8;
	cvt.u16.u32 	%rs1638, %r1428;
	bfe.u32 	%r1429, %r1426, 8, 8;
	cvt.u16.u32 	%rs1639, %r1429;
	bfe.u32 	%r1430, %r1426, 0, 8;
	cvt.u16.u32 	%rs1640, %r1430;
	ld.shared.u32 	%r1431, [%r1280+32];
	bfe.u32 	%r1432, %r1431, 24, 8;
	cvt.u16.u32 	%rs1641, %r1432;
	bfe.u32 	%r1433, %r1431, 16, 8;
	cvt.u16.u32 	%rs1642, %r1433;
	bfe.u32 	%r1434, %r1431, 8, 8;
	cvt.u16.u32 	%rs1643, %r1434;
	bfe.u32 	%r1435, %r1431, 0, 8;
	cvt.u16.u32 	%rs1644, %r1435;
	ld.shared.u32 	%r1436, [%r1280+28];
	bfe.u32 	%r1437, %r1436, 24, 8;
	cvt.u16.u32 	%rs1645, %r1437;
	bfe.u32 	%r1438, %r1436, 16, 8;
	cvt.u16.u32 	%rs1646, %r1438;
	bfe.u32 	%r1439, %r1436, 8, 8;
	cvt.u16.u32 	%rs1647, %r1439;
	bfe.u32 	%r1440, %r1436, 0, 8;
	cvt.u16.u32 	%rs1648, %r1440;
	ld.shared.u32 	%r1441, [%r1280+24];
	bfe.u32 	%r1442, %r1441, 24, 8;
	cvt.u16.u32 	%rs1649, %r1442;
	bfe.u32 	%r1443, %r1441, 16, 8;
	cvt.u16.u32 	%rs1650, %r1443;
	bfe.u32 	%r1444, %r1441, 8, 8;
	cvt.u16.u32 	%rs1651, %r1444;
	bfe.u32 	%r1445, %r1441, 0, 8;
	cvt.u16.u32 	%rs1652, %r1445;
	ld.shared.u32 	%r1446, [%r1280+20];
	bfe.u32 	%r1447, %r1446, 24, 8;
	cvt.u16.u32 	%rs1653, %r1447;
	bfe.u32 	%r1448, %r1446, 16, 8;
	cvt.u16.u32 	%rs1654, %r1448;
	bfe.u32 	%r1449, %r1446, 8, 8;
	cvt.u16.u32 	%rs1655, %r1449;
	bfe.u32 	%r1450, %r1446, 0, 8;
	cvt.u16.u32 	%rs1656, %r1450;
	ld.shared.u32 	%r1451, [%r1280+16];
	bfe.u32 	%r1452, %r1451, 24, 8;
	cvt.u16.u32 	%rs1657, %r1452;
	bfe.u32 	%r1453, %r1451, 16, 8;
	cvt.u16.u32 	%rs1658, %r1453;
	bfe.u32 	%r1454, %r1451, 8, 8;
	cvt.u16.u32 	%rs1659, %r1454;
	bfe.u32 	%r1455, %r1451, 0, 8;
	cvt.u16.u32 	%rs1660, %r1455;
	ld.shared.u32 	%r1456, [%r1280+12];
	bfe.u32 	%r1457, %r1456, 24, 8;
	cvt.u16.u32 	%rs1661, %r1457;
	bfe.u32 	%r1458, %r1456, 16, 8;
	cvt.u16.u32 	%rs1662, %r1458;
	bfe.u32 	%r1459, %r1456, 8, 8;
	cvt.u16.u32 	%rs1663, %r1459;
	bfe.u32 	%r1460, %r1456, 0, 8;
	cvt.u16.u32 	%rs1664, %r1460;
	ld.shared.u32 	%r1461, [%r1280+8];
	bfe.u32 	%r1462, %r1461, 24, 8;
	cvt.u16.u32 	%rs1665, %r1462;
	bfe.u32 	%r1463, %r1461, 16, 8;
	cvt.u16.u32 	%rs1666, %r1463;
	bfe.u32 	%r1464, %r1461, 8, 8;
	cvt.u16.u32 	%rs1667, %r1464;
	bfe.u32 	%r1465, %r1461, 0, 8;
	cvt.u16.u32 	%rs1668, %r1465;
	ld.shared.u32 	%r1466, [%r1280+4];
	bfe.u32 	%r1467, %r1466, 24, 8;
	cvt.u16.u32 	%rs1669, %r1467;
	bfe.u32 	%r1468, %r1466, 16, 8;
	cvt.u16.u32 	%rs1670, %r1468;
	bfe.u32 	%r1469, %r1466, 8, 8;
	cvt.u16.u32 	%rs1671, %r1469;
	bfe.u32 	%r1470, %r1466, 0, 8;
	cvt.u16.u32 	%rs1672, %r1470;
	ld.shared.u32 	%r54, [%r1280];
	mad.lo.s32 	%r1471, %r1278, 156, %r1279;
	ld.shared.u32 	%r1472, [%r1471+152];
	bfe.u32 	%r1473, %r1472, 24, 8;
	cvt.u16.u32 	%rs1673, %r1473;
	bfe.u32 	%r1474, %r1472, 16, 8;
	cvt.u16.u32 	%rs1674, %r1474;
	bfe.u32 	%r1475, %r1472, 8, 8;
	cvt.u16.u32 	%rs1675, %r1475;
	bfe.u32 	%r1476, %r1472, 0, 8;
	cvt.u16.u32 	%rs1676, %r1476;
	ld.shared.u32 	%r1477, [%r1471+148];
	bfe.u32 	%r1478, %r1477, 24, 8;
	cvt.u16.u32 	%rs1677, %r1478;
	bfe.u32 	%r1479, %r1477, 16, 8;
	cvt.u16.u32 	%rs1678, %r1479;
	bfe.u32 	%r1480, %r1477, 8, 8;
	cvt.u16.u32 	%rs1679, %r1480;
	bfe.u32 	%r1481, %r1477, 0, 8;
	cvt.u16.u32 	%rs1680, %r1481;
	ld.shared.u32 	%r1482, [%r1471+144];
	bfe.u32 	%r1483, %r1482, 24, 8;
	cvt.u16.u32 	%rs1681, %r1483;
	bfe.u32 	%r1484, %r1482, 16, 8;
	cvt.u16.u32 	%rs1682, %r1484;
	bfe.u32 	%r1485, %r1482, 8, 8;
	cvt.u16.u32 	%rs1683, %r1485;
	bfe.u32 	%r1486, %r1482, 0, 8;
	cvt.u16.u32 	%rs1684, %r1486;
	ld.shared.u32 	%r1487, [%r1471+140];
	bfe.u32 	%r1488, %r1487, 24, 8;
	cvt.u16.u32 	%rs1685, %r1488;
	bfe.u32 	%r1489, %r1487, 16, 8;
	cvt.u16.u32 	%rs1686, %r1489;
	bfe.u32 	%r1490, %r1487, 8, 8;
	cvt.u16.u32 	%rs1687, %r1490;
	bfe.u32 	%r1491, %r1487, 0, 8;
	cvt.u16.u32 	%rs1688, %r1491;
	ld.shared.u32 	%r1492, [%r1471+136];
	bfe.u32 	%r1493, %r1492, 24, 8;
	cvt.u16.u32 	%rs1689, %r1493;
	bfe.u32 	%r1494, %r1492, 16, 8;
	cvt.u16.u32 	%rs1690, %r1494;
	bfe.u32 	%r1495, %r1492, 8, 8;
	cvt.u16.u32 	%rs1691, %r1495;
	bfe.u32 	%r1496, %r1492, 0, 8;
	cvt.u16.u32 	%rs1692, %r1496;
	ld.shared.u32 	%r1497, [%r1471+132];
	bfe.u32 	%r1498, %r1497, 24, 8;
	cvt.u16.u32 	%rs1693, %r1498;
	bfe.u32 	%r1499, %r1497, 16, 8;
	cvt.u16.u32 	%rs1694, %r1499;
	bfe.u32 	%r1500, %r1497, 8, 8;
	cvt.u16.u32 	%rs1695, %r1500;
	bfe.u32 	%r1501, %r1497, 0, 8;
	cvt.u16.u32 	%rs1696, %r1501;
	ld.shared.u32 	%r1502, [%r1471+128];
	bfe.u32 	%r1503, %r1502, 24, 8;
	cvt.u16.u32 	%rs1697, %r1503;
	bfe.u32 	%r1504, %r1502, 16, 8;
	cvt.u16.u32 	%rs1698, %r1504;
	bfe.u32 	%r1505, %r1502, 8, 8;
	cvt.u16.u32 	%rs1699, %r1505;
	bfe.u32 	%r1506, %r1502, 0, 8;
	cvt.u16.u32 	%rs1700, %r1506;
	ld.shared.u32 	%r1507, [%r1471+124];
	bfe.u32 	%r1508, %r1507, 24, 8;
	cvt.u16.u32 	%rs1701, %r1508;
	bfe.u32 	%r1509, %r1507, 16, 8;
	cvt.u16.u32 	%rs1702, %r1509;
	bfe.u32 	%r1510, %r1507, 8, 8;
	cvt.u16.u32 	%rs1703, %r1510;
	bfe.u32 	%r1511, %r1507, 0, 8;
	cvt.u16.u32 	%rs1704, %r1511;
	ld.shared.u32 	%r1512, [%r1471+120];
	bfe.u32 	%r1513, %r1512, 24, 8;
	cvt.u16.u32 	%rs1705, %r1513;
	bfe.u32 	%r1514, %r1512, 16, 8;
	cvt.u16.u32 	%rs1706, %r1514;
	bfe.u32 	%r1515, %r1512, 8, 8;
	cvt.u16.u32 	%rs1707, %r1515;
	bfe.u32 	%r1516, %r1512, 0, 8;
	cvt.u16.u32 	%rs1708, %r1516;
	ld.shared.u32 	%r1517, [%r1471+116];
	bfe.u32 	%r1518, %r1517, 24, 8;
	cvt.u16.u32 	%rs1709, %r1518;
	bfe.u32 	%r1519, %r1517, 16, 8;
	cvt.u16.u32 	%rs1710, %r1519;
	bfe.u32 	%r1520, %r1517, 8, 8;
	cvt.u16.u32 	%rs1711, %r1520;
	bfe.u32 	%r1521, %r1517, 0, 8;
	cvt.u16.u32 	%rs1712, %r1521;
	ld.shared.u32 	%r1522, [%r1471+112];
	bfe.u32 	%r1523, %r1522, 24, 8;
	cvt.u16.u32 	%rs1713, %r1523;
	bfe.u32 	%r1524, %r1522, 16, 8;
	cvt.u16.u32 	%rs1714, %r1524;
	bfe.u32 	%r1525, %r1522, 8, 8;
	cvt.u16.u32 	%rs1715, %r1525;
	bfe.u32 	%r1526, %r1522, 0, 8;
	cvt.u16.u32 	%rs1716, %r1526;
	ld.shared.u32 	%r1527, [%r1471+108];
	bfe.u32 	%r1528, %r1527, 24, 8;
	cvt.u16.u32 	%rs1717, %r1528;
	bfe.u32 	%r1529, %r1527, 16, 8;
	cvt.u16.u32 	%rs1718, %r1529;
	bfe.u32 	%r1530, %r1527, 8, 8;
	cvt.u16.u32 	%rs1719, %r1530;
	bfe.u32 	%r1531, %r1527, 0, 8;
	cvt.u16.u32 	%rs1720, %r1531;
	ld.shared.u32 	%r1532, [%r1471+104];
	bfe.u32 	%r1533, %r1532, 24, 8;
	cvt.u16.u32 	%rs1721, %r1533;
	bfe.u32 	%r1534, %r1532, 16, 8;
	cvt.u16.u32 	%rs1722, %r1534;
	bfe.u32 	%r1535, %r1532, 8, 8;
	cvt.u16.u32 	%rs1723, %r1535;
	bfe.u32 	%r1536, %r1532, 0, 8;
	cvt.u16.u32 	%rs1724, %r1536;
	ld.shared.u32 	%r1537, [%r1471+100];
	bfe.u32 	%r1538, %r1537, 24, 8;
	cvt.u16.u32 	%rs1725, %r1538;
	bfe.u32 	%r1539, %r1537, 16, 8;
	cvt.u16.u32 	%rs1726, %r1539;
	bfe.u32 	%r1540, %r1537, 8, 8;
	cvt.u16.u32 	%rs1727, %r1540;
	bfe.u32 	%r1541, %r1537, 0, 8;
	cvt.u16.u32 	%rs1728, %r1541;
	ld.shared.u32 	%r1542, [%r1471+96];
	bfe.u32 	%r1543, %r1542, 24, 8;
	cvt.u16.u32 	%rs1729, %r1543;
	bfe.u32 	%r1544, %r1542, 16, 8;
	cvt.u16.u32 	%rs1730, %r1544;
	bfe.u32 	%r1545, %r1542, 8, 8;
	cvt.u16.u32 	%rs1731, %r1545;
	bfe.u32 	%r1546, %r1542, 0, 8;
	cvt.u16.u32 	%rs1732, %r1546;
	ld.shared.u32 	%r1547, [%r1471+92];
	bfe.u32 	%r1548, %r1547, 24, 8;
	cvt.u16.u32 	%rs1733, %r1548;
	bfe.u32 	%r1549, %r1547, 16, 8;
	cvt.u16.u32 	%rs1734, %r1549;
	bfe.u32 	%r1550, %r1547, 8, 8;
	cvt.u16.u32 	%rs1735, %r1550;
	bfe.u32 	%r1551, %r1547, 0, 8;
	cvt.u16.u32 	%rs1736, %r1551;
	ld.shared.u32 	%r1552, [%r1471+88];
	bfe.u32 	%r1553, %r1552, 24, 8;
	cvt.u16.u32 	%rs1737, %r1553;
	bfe.u32 	%r1554, %r1552, 16, 8;
	cvt.u16.u32 	%rs1738, %r1554;
	bfe.u32 	%r1555, %r1552, 8, 8;
	cvt.u16.u32 	%rs1739, %r1555;
	bfe.u32 	%r1556, %r1552, 0, 8;
	cvt.u16.u32 	%rs1740, %r1556;
	ld.shared.u32 	%r1557, [%r1471+84];
	bfe.u32 	%r1558, %r1557, 24, 8;
	cvt.u16.u32 	%rs1741, %r1558;
	bfe.u32 	%r1559, %r1557, 16, 8;
	cvt.u16.u32 	%rs1742, %r1559;
	bfe.u32 	%r1560, %r1557, 8, 8;
	cvt.u16.u32 	%rs1743, %r1560;
	bfe.u32 	%r1561, %r1557, 0, 8;
	cvt.u16.u32 	%rs1744, %r1561;
	ld.shared.u32 	%r1562, [%r1471+80];
	bfe.u32 	%r1563, %r1562, 24, 8;
	cvt.u16.u32 	%rs1745, %r1563;
	bfe.u32 	%r1564, %r1562, 16, 8;
	cvt.u16.u32 	%rs1746, %r1564;
	bfe.u32 	%r1565, %r1562, 8, 8;
	cvt.u16.u32 	%rs1747, %r1565;
	bfe.u32 	%r1566, %r1562, 0, 8;
	cvt.u16.u32 	%rs1748, %r1566;
	ld.shared.u32 	%r1567, [%r1471+76];
	bfe.u32 	%r1568, %r1567, 24, 8;
	cvt.u16.u32 	%rs1749, %r1568;
	bfe.u32 	%r1569, %r1567, 16, 8;
	cvt.u16.u32 	%rs1750, %r1569;
	bfe.u32 	%r1570, %r1567, 8, 8;
	cvt.u16.u32 	%rs1751, %r1570;
	bfe.u32 	%r1571, %r1567, 0, 8;
	cvt.u16.u32 	%rs1752, %r1571;
	ld.shared.u32 	%r1572, [%r1471+72];
	bfe.u32 	%r1573, %r1572, 24, 8;
	cvt.u16.u32 	%rs1753, %r1573;
	bfe.u32 	%r1574, %r1572, 16, 8;
	cvt.u16.u32 	%rs1754, %r1574;
	bfe.u32 	%r1575, %r1572, 8, 8;
	cvt.u16.u32 	%rs1755, %r1575;
	bfe.u32 	%r1576, %r1572, 0, 8;
	cvt.u16.u32 	%rs1756, %r1576;
	ld.shared.u32 	%r1577, [%r1471+68];
	bfe.u32 	%r1578, %r1577, 24, 8;
	cvt.u16.u32 	%rs1757, %r1578;
	bfe.u32 	%r1579, %r1577, 16, 8;
	cvt.u16.u32 	%rs1758, %r1579;
	bfe.u32 	%r1580, %r1577, 8, 8;
	cvt.u16.u32 	%rs1759, %r1580;
	bfe.u32 	%r1581, %r1577, 0, 8;
	cvt.u16.u32 	%rs1760, %r1581;
	ld.shared.u32 	%r1582, [%r1471+64];
	bfe.u32 	%r1583, %r1582, 24, 8;
	cvt.u16.u32 	%rs1761, %r1583;
	bfe.u32 	%r1584, %r1582, 16, 8;
	cvt.u16.u32 	%rs1762, %r1584;
	bfe.u32 	%r1585, %r1582, 8, 8;
	cvt.u16.u32 	%rs1763, %r1585;
	bfe.u32 	%r1586, %r1582, 0, 8;
	cvt.u16.u32 	%rs1764, %r1586;
	ld.shared.u32 	%r1587, [%r1471+60];
	bfe.u32 	%r1588, %r1587, 24, 8;
	cvt.u16.u32 	%rs1765, %r1588;
	bfe.u32 	%r1589, %r1587, 16, 8;
	cvt.u16.u32 	%rs1766, %r1589;
	bfe.u32 	%r1590, %r1587, 8, 8;
	cvt.u16.u32 	%rs1767, %r1590;
	bfe.u32 	%r1591, %r1587, 0, 8;
	cvt.u16.u32 	%rs1768, %r1591;
	ld.shared.u32 	%r1592, [%r1471+56];
	bfe.u32 	%r1593, %r1592, 24, 8;
	cvt.u16.u32 	%rs1769, %r1593;
	bfe.u32 	%r1594, %r1592, 16, 8;
	cvt.u16.u32 	%rs1770, %r1594;
	bfe.u32 	%r1595, %r1592, 8, 8;
	cvt.u16.u32 	%rs1771, %r1595;
	bfe.u32 	%r1596, %r1592, 0, 8;
	cvt.u16.u32 	%rs1772, %r1596;
	ld.shared.u32 	%r1597, [%r1471+52];
	bfe.u32 	%r1598, %r1597, 24, 8;
	cvt.u16.u32 	%rs1773, %r1598;
	bfe.u32 	%r1599, %r1597, 16, 8;
	cvt.u16.u32 	%rs1774, %r1599;
	bfe.u32 	%r1600, %r1597, 8, 8;
	cvt.u16.u32 	%rs1775, %r1600;
	bfe.u32 	%r1601, %r1597, 0, 8;
	cvt.u16.u32 	%rs1776, %r1601;
	ld.shared.u32 	%r1602, [%r1471+48];
	bfe.u32 	%r1603, %r1602, 24, 8;
	cvt.u16.u32 	%rs1777, %r1603;
	bfe.u32 	%r1604, %r1602, 16, 8;
	cvt.u16.u32 	%rs1778, %r1604;
	bfe.u32 	%r1605, %r1602, 8, 8;
	cvt.u16.u32 	%rs1779, %r1605;
	bfe.u32 	%r1606, %r1602, 0, 8;
	cvt.u16.u32 	%rs1780, %r1606;
	ld.shared.u32 	%r1607, [%r1471+44];
	bfe.u32 	%r1608, %r1607, 24, 8;
	cvt.u16.u32 	%rs1781, %r1608;
	bfe.u32 	%r1609, %r1607, 16, 8;
	cvt.u16.u32 	%rs1782, %r1609;
	bfe.u32 	%r1610, %r1607, 8, 8;
	cvt.u16.u32 	%rs1783, %r1610;
	bfe.u32 	%r1611, %r1607, 0, 8;
	cvt.u16.u32 	%rs1784, %r1611;
	ld.shared.u32 	%r1612, [%r1471+40];
	bfe.u32 	%r1613, %r1612, 24, 8;
	cvt.u16.u32 	%rs1785, %r1613;
	bfe.u32 	%r1614, %r1612, 16, 8;
	cvt.u16.u32 	%rs1786, %r1614;
	bfe.u32 	%r1615, %r1612, 8, 8;
	cvt.u16.u32 	%rs1787, %r1615;
	bfe.u32 	%r1616, %r1612, 0, 8;
	cvt.u16.u32 	%rs1788, %r1616;
	ld.shared.u32 	%r1617, [%r1471+36];
	bfe.u32 	%r1618, %r1617, 24, 8;
	cvt.u16.u32 	%rs1789, %r1618;
	bfe.u32 	%r1619, %r1617, 16, 8;
	cvt.u16.u32 	%rs1790, %r1619;
	bfe.u32 	%r1620, %r1617, 8, 8;
	cvt.u16.u32 	%rs1791, %r1620;
	bfe.u32 	%r1621, %r1617, 0, 8;
	cvt.u16.u32 	%rs1792, %r1621;
	ld.shared.u32 	%r1622, [%r1471+32];
	bfe.u32 	%r1623, %r1622, 24, 8;
	cvt.u16.u32 	%rs1793, %r1623;
	bfe.u32 	%r1624, %r1622, 16, 8;
	cvt.u16.u32 	%rs1794, %r1624;
	bfe.u32 	%r1625, %r1622, 8, 8;
	cvt.u16.u32 	%rs1795, %r1625;
	bfe.u32 	%r1626, %r1622, 0, 8;
	cvt.u16.u32 	%rs1796, %r1626;
	ld.shared.u32 	%r1627, [%r1471+28];
	bfe.u32 	%r1628, %r1627, 24, 8;
	cvt.u16.u32 	%rs1797, %r1628;
	bfe.u32 	%r1629, %r1627, 16, 8;
	cvt.u16.u32 	%rs1798, %r1629;
	bfe.u32 	%r1630, %r1627, 8, 8;
	cvt.u16.u32 	%rs1799, %r1630;
	bfe.u32 	%r1631, %r1627, 0, 8;
	cvt.u16.u32 	%rs1800, %r1631;
	ld.shared.u32 	%r1632, [%r1471+24];
	bfe.u32 	%r1633, %r1632, 24, 8;
	cvt.u16.u32 	%rs1801, %r1633;
	bfe.u32 	%r1634, %r1632, 16, 8;
	cvt.u16.u32 	%rs1802, %r1634;
	bfe.u32 	%r1635, %r1632, 8, 8;
	cvt.u16.u32 	%rs1803, %r1635;
	bfe.u32 	%r1636, %r1632, 0, 8;
	cvt.u16.u32 	%rs1804, %r1636;
	ld.shared.u32 	%r1637, [%r1471+20];
	bfe.u32 	%r1638, %r1637, 24, 8;
	cvt.u16.u32 	%rs1805, %r1638;
	bfe.u32 	%r1639, %r1637, 16, 8;
	cvt.u16.u32 	%rs1806, %r1639;
	bfe.u32 	%r1640, %r1637, 8, 8;
	cvt.u16.u32 	%rs1807, %r1640;
	bfe.u32 	%r1641, %r1637, 0, 8;
	cvt.u16.u32 	%rs1808, %r1641;
	ld.shared.u32 	%r1642, [%r1471+16];
	bfe.u32 	%r1643, %r1642, 24, 8;
	cvt.u16.u32 	%rs1809, %r1643;
	bfe.u32 	%r1644, %r1642, 16, 8;
	cvt.u16.u32 	%rs1810, %r1644;
	bfe.u32 	%r1645, %r1642, 8, 8;
	cvt.u16.u32 	%rs1811, %r1645;
	bfe.u32 	%r1646, %r1642, 0, 8;
	cvt.u16.u32 	%rs1812, %r1646;
	ld.shared.u32 	%r1647, [%r1471+12];
	bfe.u32 	%r1648, %r1647, 24, 8;
	cvt.u16.u32 	%rs1813, %r1648;
	bfe.u32 	%r1649, %r1647, 16, 8;
	cvt.u16.u32 	%rs1814, %r1649;
	bfe.u32 	%r1650, %r1647, 8, 8;
	cvt.u16.u32 	%rs1815, %r1650;
	bfe.u32 	%r1651, %r1647, 0, 8;
	cvt.u16.u32 	%rs1816, %r1651;
	ld.shared.u32 	%r1652, [%r1471+8];
	bfe.u32 	%r1653, %r1652, 24, 8;
	cvt.u16.u32 	%rs1817, %r1653;
	bfe.u32 	%r1654, %r1652, 16, 8;
	cvt.u16.u32 	%rs1818, %r1654;
	bfe.u32 	%r1655, %r1652, 8, 8;
	cvt.u16.u32 	%rs1819, %r1655;
	bfe.u32 	%r1656, %r1652, 0, 8;
	cvt.u16.u32 	%rs1820, %r1656;
	ld.shared.u32 	%r1657, [%r1471+4];
	bfe.u32 	%r1658, %r1657, 24, 8;
	cvt.u16.u32 	%rs1821, %r1658;
	bfe.u32 	%r1659, %r1657, 16, 8;
	cvt.u16.u32 	%rs1822, %r1659;
	bfe.u32 	%r1660, %r1657, 8, 8;
	cvt.u16.u32 	%rs1823, %r1660;
	bfe.u32 	%r1661, %r1657, 0, 8;
	cvt.u16.u32 	%rs1824, %r1661;
	ld.shared.u32 	%r55, [%r1471];
	setp.ge.s32 	%p12, %r1278, %r44;
	mov.pred 	%p34, 0;
	@%p12 bra 	$L__BB2_22;
	setp.ge.s32 	%p13, %r53, %r43;
	setp.lt.s32 	%p14, %r55, %r54;
	or.pred  	%p34, %p13, %p14;
$L__BB2_22:
	selp.b32 	%r3669, %r55, %r54, %p34;
	selp.b16 	%rs2284, %rs1824, %rs1672, %p34;
	selp.b16 	%rs2285, %rs1823, %rs1671, %p34;
	selp.b16 	%rs2286, %rs1822, %rs1670, %p34;
	selp.b16 	%rs2287, %rs1821, %rs1669, %p34;
	selp.b16 	%rs2288, %rs1820, %rs1668, %p34;
	selp.b16 	%rs2289, %rs1819, %rs1667, %p34;
	selp.b16 	%rs2290, %rs1818, %rs1666, %p34;
	selp.b16 	%rs2291, %rs1817, %rs1665, %p34;
	selp.b16 	%rs2292, %rs1816, %rs1664, %p34;
	selp.b16 	%rs2293, %rs1815, %rs1663, %p34;
	selp.b16 	%rs2294, %rs1814, %rs1662, %p34;
	selp.b16 	%rs2295, %rs1813, %rs1661, %p34;
	selp.b16 	%rs2296, %rs1812, %rs1660, %p34;
	selp.b16 	%rs2297, %rs1811, %rs1659, %p34;
	selp.b16 	%rs2298, %rs1810, %rs1658, %p34;
	selp.b16 	%rs2299, %rs1809, %rs1657, %p34;
	selp.b16 	%rs2300, %rs1808, %rs1656, %p34;
	selp.b16 	%rs2301, %rs1807, %rs1655, %p34;
	selp.b16 	%rs2302, %rs1806, %rs1654, %p34;
	selp.b16 	%rs2303, %rs1805, %rs1653, %p34;
	selp.b16 	%rs2304, %rs1804, %rs1652, %p34;
	selp.b16 	%rs2305, %rs1803, %rs1651, %p34;
	selp.b16 	%rs2306, %rs1802, %rs1650, %p34;
	selp.b16 	%rs2307, %rs1801, %rs1649, %p34;
	selp.b16 	%rs2308, %rs1800, %rs1648, %p34;
	selp.b16 	%rs2309, %rs1799, %rs1647, %p34;
	selp.b16 	%rs2310, %rs1798, %rs1646, %p34;
	selp.b16 	%rs2311, %rs1797, %rs1645, %p34;
	selp.b16 	%rs2312, %rs1796, %rs1644, %p34;
	selp.b16 	%rs2313, %rs1795, %rs1643, %p34;
	selp.b16 	%rs2314, %rs1794, %rs1642, %p34;
	selp.b16 	%rs2315, %rs1793, %rs1641, %p34;
	selp.b16 	%rs2316, %rs1792, %rs1640, %p34;
	selp.b16 	%rs2317, %rs1791, %rs1639, %p34;
	selp.b16 	%rs2318, %rs1790, %rs1638, %p34;
	selp.b16 	%rs2319, %rs1789, %rs1637, %p34;
	selp.b16 	%rs2320, %rs1788, %rs1636, %p34;
	selp.b16 	%rs2321, %rs1787, %rs1635, %p34;
	selp.b16 	%rs2322, %rs1786, %rs1634, %p34;
	selp.b16 	%rs2323, %rs1785, %rs1633, %p34;
	selp.b16 	%rs2324, %rs1784, %rs1632, %p34;
	selp.b16 	%rs2325, %rs1783, %rs1631, %p34;
	selp.b16 	%rs2326, %rs1782, %rs1630, %p34;
	selp.b16 	%rs2327, %rs1781, %rs1629, %p34;
	selp.b16 	%rs2328, %rs1780, %rs1628, %p34;
	selp.b16 	%rs2329, %rs1779, %rs1627, %p34;
	selp.b16 	%rs2330, %rs1778, %rs1626, %p34;
	selp.b16 	%rs2331, %rs1777, %rs1625, %p34;
	selp.b16 	%rs2332, %rs1776, %rs1624, %p34;
	selp.b16 	%rs2333, %rs1775, %rs1623, %p34;
	selp.b16 	%rs2334, %rs1774, %rs1622, %p34;
	selp.b16 	%rs2335, %rs1773, %rs1621, %p34;
	selp.b16 	%rs2336, %rs1772, %rs1620, %p34;
	selp.b16 	%rs2337, %rs1771, %rs1619, %p34;
	selp.b16 	%rs2338, %rs1770, %rs1618, %p34;
	selp.b16 	%rs2339, %rs1769, %rs1617, %p34;
	selp.b16 	%rs2340, %rs1768, %rs1616, %p34;
	selp.b16 	%rs2341, %rs1767, %rs1615, %p34;
	selp.b16 	%rs2342, %rs1766, %rs1614, %p34;
	selp.b16 	%rs2343, %rs1765, %rs1613, %p34;
	selp.b16 	%rs2344, %rs1764, %rs1612, %p34;
	selp.b16 	%rs2345, %rs1763, %rs1611, %p34;
	selp.b16 	%rs2346, %rs1762, %rs1610, %p34;
	selp.b16 	%rs2347, %rs1761, %rs1609, %p34;
	selp.b16 	%rs2348, %rs1760, %rs1608, %p34;
	selp.b16 	%rs2349, %rs1759, %rs1607, %p34;
	selp.b16 	%rs2350, %rs1758, %rs1606, %p34;
	selp.b16 	%rs2351, %rs1757, %rs1605, %p34;
	selp.b16 	%rs2352, %rs1756, %rs1604, %p34;
	selp.b16 	%rs2353, %rs1755, %rs1603, %p34;
	selp.b16 	%rs2354, %rs1754, %rs1602, %p34;
	selp.b16 	%rs2355, %rs1753, %rs1601, %p34;
	selp.b16 	%rs2356, %rs1752, %rs1600, %p34;
	selp.b16 	%rs2357, %rs1751, %rs1599, %p34;
	selp.b16 	%rs2358, %rs1750, %rs1598, %p34;
	selp.b16 	%rs2359, %rs1749, %rs1597, %p34;
	selp.b16 	%rs2360, %rs1748, %rs1596, %p34;
	selp.b16 	%rs2361, %rs1747, %rs1595, %p34;
	selp.b16 	%rs2362, %rs1746, %rs1594, %p34;
	selp.b16 	%rs2363, %rs1745, %rs1593, %p34;
	selp.b16 	%rs2364, %rs1744, %rs1592, %p34;
	selp.b16 	%rs2365, %rs1743, %rs1591, %p34;
	selp.b16 	%rs2366, %rs1742, %rs1590, %p34;
	selp.b16 	%rs2367, %rs1741, %rs1589, %p34;
	selp.b16 	%rs2368, %rs1740, %rs1588, %p34;
	selp.b16 	%rs2369, %rs1739, %rs1587, %p34;
	selp.b16 	%rs2370, %rs1738, %rs1586, %p34;
	selp.b16 	%rs2371, %rs1737, %rs1585, %p34;
	selp.b16 	%rs2372, %rs1736, %rs1584, %p34;
	selp.b16 	%rs2373, %rs1735, %rs1583, %p34;
	selp.b16 	%rs2374, %rs1734, %rs1582, %p34;
	selp.b16 	%rs2375, %rs1733, %rs1581, %p34;
	selp.b16 	%rs2376, %rs1732, %rs1580, %p34;
	selp.b16 	%rs2377, %rs1731, %rs1579, %p34;
	selp.b16 	%rs2378, %rs1730, %rs1578, %p34;
	selp.b16 	%rs2379, %rs1729, %rs1577, %p34;
	selp.b16 	%rs2380, %rs1728, %rs1576, %p34;
	selp.b16 	%rs2381, %rs1727, %rs1575, %p34;
	selp.b16 	%rs2382, %rs1726, %rs1574, %p34;
	selp.b16 	%rs2383, %rs1725, %rs1573, %p34;
	selp.b16 	%rs2384, %rs1724, %rs1572, %p34;
	selp.b16 	%rs2385, %rs1723, %rs1571, %p34;
	selp.b16 	%rs2386, %rs1722, %rs1570, %p34;
	selp.b16 	%rs2387, %rs1721, %rs1569, %p34;
	selp.b16 	%rs2388, %rs1720, %rs1568, %p34;
	selp.b16 	%rs2389, %rs1719, %rs1567, %p34;
	selp.b16 	%rs2390, %rs1718, %rs1566, %p34;
	selp.b16 	%rs2391, %rs1717, %rs1565, %p34;
	selp.b16 	%rs2392, %rs1716, %rs1564, %p34;
	selp.b16 	%rs2393, %rs1715, %rs1563, %p34;
	selp.b16 	%rs2394, %rs1714, %rs1562, %p34;
	selp.b16 	%rs2395, %rs1713, %rs1561, %p34;
	selp.b16 	%rs2396, %rs1712, %rs1560, %p34;
	selp.b16 	%rs2397, %rs1711, %rs1559, %p34;
	selp.b16 	%rs2398, %rs1710, %rs1558, %p34;
	selp.b16 	%rs2399, %rs1709, %rs1557, %p34;
	selp.b16 	%rs2400, %rs1708, %rs1556, %p34;
	selp.b16 	%rs2401, %rs1707, %rs1555, %p34;
	selp.b16 	%rs2402, %rs1706, %rs1554, %p34;
	selp.b16 	%rs2403, %rs1705, %rs1553, %p34;
	selp.b16 	%rs2404, %rs1704, %rs1552, %p34;
	selp.b16 	%rs2405, %rs1703, %rs1551, %p34;
	selp.b16 	%rs2406, %rs1702, %rs1550, %p34;
	selp.b16 	%rs2407, %rs1701, %rs1549, %p34;
	selp.b16 	%rs2408, %rs1700, %rs1548, %p34;
	selp.b16 	%rs2409, %rs1699, %rs1547, %p34;
	selp.b16 	%rs2410, %rs1698, %rs1546, %p34;
	selp.b16 	%rs2411, %rs1697, %rs1545, %p34;
	selp.b16 	%rs2412, %rs1696, %rs1544, %p34;
	selp.b16 	%rs2413, %rs1695, %rs1543, %p34;
	selp.b16 	%rs2414, %rs1694, %rs1542, %p34;
	selp.b16 	%rs2415, %rs1693, %rs1541, %p34;
	selp.b16 	%rs2416, %rs1692, %rs1540, %p34;
	selp.b16 	%rs2417, %rs1691, %rs1539, %p34;
	selp.b16 	%rs2418, %rs1690, %rs1538, %p34;
	selp.b16 	%rs2419, %rs1689, %rs1537, %p34;
	selp.b16 	%rs2420, %rs1688, %rs1536, %p34;
	selp.b16 	%rs2421, %rs1687, %rs1535, %p34;
	selp.b16 	%rs2422, %rs1686, %rs1534, %p34;
	selp.b16 	%rs2423, %rs1685, %rs1533, %p34;
	selp.b16 	%rs2424, %rs1684, %rs1532, %p34;
	selp.b16 	%rs2425, %rs1683, %rs1531, %p34;
	selp.b16 	%rs2426, %rs1682, %rs1530, %p34;
	selp.b16 	%rs2427, %rs1681, %rs1529, %p34;
	selp.b16 	%rs2428, %rs1680, %rs1528, %p34;
	selp.b16 	%rs2429, %rs1679, %rs1527, %p34;
	selp.b16 	%rs2430, %rs1678, %rs1526, %p34;
	selp.b16 	%rs2431, %rs1677, %rs1525, %p34;
	selp.b16 	%rs2432, %rs1676, %rs1524, %p34;
	selp.b16 	%rs2433, %rs1675, %rs1523, %p34;
	selp.b16 	%rs2434, %rs1674, %rs1522, %p34;
	selp.b16 	%rs2435, %rs1673, %rs1521, %p34;
	shl.b32 	%r57, %r3668, 1;
	setp.lt.u32 	%p15, %r3668, 129;
	mov.u32 	%r3668, %r57;
	@%p15 bra 	$L__BB2_17;
	ld.param.s8 	%rs1978, [_ZN3cub18CUB_300001_SM_10006detail10merge_sort30DeviceMergeSortBlockSortKernelINS2_10policy_hubIN6thrust24THRUST_300001_SM_1000_NS10device_ptrI14key_value_pairEEE9Policy600ES9_PNS0_8NullTypeES9_SD_j13KeyComparatorS8_SC_EEvbT0_T1_T2_T3_T4_PT6_PT7_T5_NS1_7vsmem_tE_param_0];
	mov.u32 	%r58, %tid.x;
	mov.u32 	%r1662, %ctaid.x;
	shl.b32 	%r1663, %r1662, 8;
	cvt.u64.u32 	%rd10, %r1663;
	bar.sync 	0;
	setp.eq.s16 	%p16, %rs1978, 0;
	@%p16 bra 	$L__BB2_28;
	st.shared.u32 	[%r37], %r3669;
	cvt.u32.u16 	%r1664, %rs2287;
	cvt.u32.u16 	%r1665, %rs2286;
	prmt.b32 	%r1666, %r1665, %r1664, 0x3340U;
	cvt.u32.u16 	%r1667, %rs2285;
	cvt.u32.u16 	%r1668, %rs2284;
	prmt.b32 	%r1669, %r1668, %r1667, 0x3340U;
	prmt.b32 	%r1670, %r1669, %r1666, 0x5410U;
	st.shared.u32 	[%r37+4], %r1670;
	cvt.u32.u16 	%r1671, %rs2291;
	cvt.u32.u16 	%r1672, %rs2290;
	prmt.b32 	%r1673, %r1672, %r1671, 0x3340U;
	cvt.u32.u16 	%r1674, %rs2289;
	cvt.u32.u16 	%r1675, %rs2288;
	prmt.b32 	%r1676, %r1675, %r1674, 0x3340U;
	prmt.b32 	%r1677, %r1676, %r1673, 0x5410U;
	st.shared.u32 	[%r37+8], %r1677;
	cvt.u32.u16 	%r1678, %rs2295;
	cvt.u32.u16 	%r1679, %rs2294;
	prmt.b32 	%r1680, %r1679, %r1678, 0x3340U;
	cvt.u32.u16 	%r1681, %rs2293;
	cvt.u32.u16 	%r1682, %rs2292;
	prmt.b32 	%r1683, %r1682, %r1681, 0x3340U;
	prmt.b32 	%r1684, %r1683, %r1680, 0x5410U;
	st.shared.u32 	[%r37+12], %r1684;
	cvt.u32.u16 	%r1685, %rs2299;
	cvt.u32.u16 	%r1686, %rs2298;
	prmt.b32 	%r1687, %r1686, %r1685, 0x3340U;
	cvt.u32.u16 	%r1688, %rs2297;
	cvt.u32.u16 	%r1689, %rs2296;
	prmt.b32 	%r1690, %r1689, %r1688, 0x3340U;
	prmt.b32 	%r1691, %r1690, %r1687, 0x5410U;
	st.shared.u32 	[%r37+16], %r1691;
	cvt.u32.u16 	%r1692, %rs2303;
	cvt.u32.u16 	%r1693, %rs2302;
	prmt.b32 	%r1694, %r1693, %r1692, 0x3340U;
	cvt.u32.u16 	%r1695, %rs2301;
	cvt.u32.u16 	%r1696, %rs2300;
	prmt.b32 	%r1697, %r1696, %r1695, 0x3340U;
	prmt.b32 	%r1698, %r1697, %r1694, 0x5410U;
	st.shared.u32 	[%r37+20], %r1698;
	cvt.u32.u16 	%r1699, %rs2307;
	cvt.u32.u16 	%r1700, %rs2306;
	prmt.b32 	%r1701, %r1700, %r1699, 0x3340U;
	cvt.u32.u16 	%r1702, %rs2305;
	cvt.u32.u16 	%r1703, %rs2304;
	prmt.b32 	%r1704, %r1703, %r1702, 0x3340U;
	prmt.b32 	%r1705, %r1704, %r1701, 0x5410U;
	st.shared.u32 	[%r37+24], %r1705;
	cvt.u32.u16 	%r1706, %rs2311;
	cvt.u32.u16 	%r1707, %rs2310;
	prmt.b32 	%r1708, %r1707, %r1706, 0x3340U;
	cvt.u32.u16 	%r1709, %rs2309;
	cvt.u32.u16 	%r1710, %rs2308;
	prmt.b32 	%r1711, %r1710, %r1709, 0x3340U;
	prmt.b32 	%r1712, %r1711, %r1708, 0x5410U;
	st.shared.u32 	[%r37+28], %r1712;
	cvt.u32.u16 	%r1713, %rs2315;
	cvt.u32.u16 	%r1714, %rs2314;
	prmt.b32 	%r1715, %r1714, %r1713, 0x3340U;
	cvt.u32.u16 	%r1716, %rs2313;
	cvt.u32.u16 	%r1717, %rs2312;
	prmt.b32 	%r1718, %r1717, %r1716, 0x3340U;
	prmt.b32 	%r1719, %r1718, %r1715, 0x5410U;
	st.shared.u32 	[%r37+32], %r1719;
	cvt.u32.u16 	%r1720, %rs2319;
	cvt.u32.u16 	%r1721, %rs2318;
	prmt.b32 	%r1722, %r1721, %r1720, 0x3340U;
	cvt.u32.u16 	%r1723, %rs2317;
	cvt.u32.u16 	%r1724, %rs2316;
	prmt.b32 	%r1725, %r1724, %r1723, 0x3340U;
	prmt.b32 	%r1726, %r1725, %r1722, 0x5410U;
	st.shared.u32 	[%r37+36], %r1726;
	cvt.u32.u16 	%r1727, %rs2323;
	cvt.u32.u16 	%r1728, %rs2322;
	prmt.b32 	%r1729, %r1728, %r1727, 0x3340U;
	cvt.u32.u16 	%r1730, %rs2321;
	cvt.u32.u16 	%r1731, %rs2320;
	prmt.b32 	%r1732, %r1731, %r1730, 0x3340U;
	prmt.b32 	%r1733, %r1732, %r1729, 0x5410U;
	st.shared.u32 	[%r37+40], %r1733;
	cvt.u32.u16 	%r1734, %rs2327;
	cvt.u32.u16 	%r1735, %rs2326;
	prmt.b32 	%r1736, %r1735, %r1734, 0x3340U;
	cvt.u32.u16 	%r1737, %rs2325;
	cvt.u32.u16 	%r1738, %rs2324;
	prmt.b32 	%r1739, %r1738, %r1737, 0x3340U;
	prmt.b32 	%r1740, %r1739, %r1736, 0x5410U;
	st.shared.u32 	[%r37+44], %r1740;
	cvt.u32.u16 	%r1741, %rs2331;
	cvt.u32.u16 	%r1742, %rs2330;
	prmt.b32 	%r1743, %r1742, %r1741, 0x3340U;
	cvt.u32.u16 	%r1744, %rs2329;
	cvt.u32.u16 	%r1745, %rs2328;
	prmt.b32 	%r1746, %r1745, %r1744, 0x3340U;
	prmt.b32 	%r1747, %r1746, %r1743, 0x5410U;
	st.shared.u32 	[%r37+48], %r1747;
	cvt.u32.u16 	%r1748, %rs2335;
	cvt.u32.u16 	%r1749, %rs2334;
	prmt.b32 	%r1750, %r1749, %r1748, 0x3340U;
	cvt.u32.u16 	%r1751, %rs2333;
	cvt.u32.u16 	%r1752, %rs2332;
	prmt.b32 	%r1753, %r1752, %r1751, 0x3340U;
	prmt.b32 	%r1754, %r1753, %r1750, 0x5410U;
	st.shared.u32 	[%r37+52], %r1754;
	cvt.u32.u16 	%r1755, %rs2339;
	cvt.u32.u16 	%r1756, %rs2338;
	prmt.b32 	%r1757, %r1756, %r1755, 0x3340U;
	cvt.u32.u16 	%r1758, %rs2337;
	cvt.u32.u16 	%r1759, %rs2336;
	prmt.b32 	%r1760, %r1759, %r1758, 0x3340U;
	prmt.b32 	%r1761, %r1760, %r1757, 0x5410U;
	st.shared.u32 	[%r37+56], %r1761;
	cvt.u32.u16 	%r1762, %rs2343;
	cvt.u32.u16 	%r1763, %rs2342;
	prmt.b32 	%r1764, %r1763, %r1762, 0x3340U;
	cvt.u32.u16 	%r1765, %rs2341;
	cvt.u32.u16 	%r1766, %rs2340;
	prmt.b32 	%r1767, %r1766, %r1765, 0x3340U;
	prmt.b32 	%r1768, %r1767, %r1764, 0x5410U;
	st.shared.u32 	[%r37+60], %r1768;
	cvt.u32.u16 	%r1769, %rs2347;
	cvt.u32.u16 	%r1770, %rs2346;
	prmt.b32 	%r1771, %r1770, %r1769, 0x3340U;
	cvt.u32.u16 	%r1772, %rs2345;
	cvt.u32.u16 	%r1773, %rs2344;
	prmt.b32 	%r1774, %r1773, %r1772, 0x3340U;
	prmt.b32 	%r1775, %r1774, %r1771, 0x5410U;
	st.shared.u32 	[%r37+64], %r1775;
	cvt.u32.u16 	%r1776, %rs2351;
	cvt.u32.u16 	%r1777, %rs2350;
	prmt.b32 	%r1778, %r1777, %r1776, 0x3340U;
	cvt.u32.u16 	%r1779, %rs2349;
	cvt.u32.u16 	%r1780, %rs2348;
	prmt.b32 	%r1781, %r1780, %r1779, 0x3340U;
	prmt.b32 	%r1782, %r1781, %r1778, 0x5410U;
	st.shared.u32 	[%r37+68], %r1782;
	cvt.u32.u16 	%r1783, %rs2355;
	cvt.u32.u16 	%r1784, %rs2354;
	prmt.b32 	%r1785, %r1784, %r1783, 0x3340U;
	cvt.u32.u16 	%r1786, %rs2353;
	cvt.u32.u16 	%r1787, %rs2352;
	prmt.b32 	%r1788, %r1787, %r1786, 0x3340U;
	prmt.b32 	%r1789, %r1788, %r1785, 0x5410U;
	st.shared.u32 	[%r37+72], %r1789;
	cvt.u32.u16 	%r1790, %rs2359;
	cvt.u32.u16 	%r1791, %rs2358;
	prmt.b32 	%r1792, %r1791, %r1790, 0x3340U;
	cvt.u32.u16 	%r1793, %rs2357;
	cvt.u32.u16 	%r1794, %rs2356;
	prmt.b32 	%r1795, %r1794, %r1793, 0x3340U;
	prmt.b32 	%r1796, %r1795, %r1792, 0x5410U;
	st.shared.u32 	[%r37+76], %r1796;
	cvt.u32.u16 	%r1797, %rs2363;
	cvt.u32.u16 	%r1798, %rs2362;
	prmt.b32 	%r1799, %r1798, %r1797, 0x3340U;
	cvt.u32.u16 	%r1800, %rs2361;
	cvt.u32.u16 	%r1801, %rs2360;
	prmt.b32 	%r1802, %r1801, %r1800, 0x3340U;
	prmt.b32 	%r1803, %r1802, %r1799, 0x5410U;
	st.shared.u32 	[%r37+80], %r1803;
	cvt.u32.u16 	%r1804, %rs2367;
	cvt.u32.u16 	%r1805, %rs2366;
	prmt.b32 	%r1806, %r1805, %r1804, 0x3340U;
	cvt.u32.u16 	%r1807, %rs2365;
	cvt.u32.u16 	%r1808, %rs2364;
	prmt.b32 	%r1809, %r1808, %r1807, 0x3340U;
	prmt.b32 	%r1810, %r1809, %r1806, 0x5410U;
	st.shared.u32 	[%r37+84], %r1810;
	cvt.u32.u16 	%r1811, %rs2371;
	cvt.u32.u16 	%r1812, %rs2370;
	prmt.b32 	%r1813, %r1812, %r1811, 0x3340U;
	cvt.u32.u16 	%r1814, %rs2369;
	cvt.u32.u16 	%r1815, %rs2368;
	prmt.b32 	%r1816, %r1815, %r1814, 0x3340U;
	prmt.b32 	%r1817, %r1816, %r1813, 0x5410U;
	st.shared.u32 	[%r37+88], %r1817;
	cvt.u32.u16 	%r1818, %rs2375;
	cvt.u32.u16 	%r1819, %rs2374;
	prmt.b32 	%r1820, %r1819, %r1818, 0x3340U;
	cvt.u32.u16 	%r1821, %rs2373;
	cvt.u32.u16 	%r1822, %rs2372;
	prmt.b32 	%r1823, %r1822, %r1821, 0x3340U;
	prmt.b32 	%r1824, %r1823, %r1820, 0x5410U;
	st.shared.u32 	[%r37+92], %r1824;
	cvt.u32.u16 	%r1825, %rs2379;
	cvt.u32.u16 	%r1826, %rs2378;
	prmt.b32 	%r1827, %r1826, %r1825, 0x3340U;
	cvt.u32.u16 	%r1828, %rs2377;
	cvt.u32.u16 	%r1829, %rs2376;
	prmt.b32 	%r1830, %r1829, %r1828, 0x3340U;
	prmt.b32 	%r1831, %r1830, %r1827, 0x5410U;
	st.shared.u32 	[%r37+96], %r1831;
	cvt.u32.u16 	%r1832, %rs2383;
	cvt.u32.u16 	%r1833, %rs2382;
	prmt.b32 	%r1834, %r1833, %r1832, 0x3340U;
	cvt.u32.u16 	%r1835, %rs2381;
	cvt.u32.u16 	%r1836, %rs2380;
	prmt.b32 	%r1837, %r1836, %r1835, 0x3340U;
	prmt.b32 	%r1838, %r1837, %r1834, 0x5410U;
	st.shared.u32 	[%r37+100], %r1838;
	cvt.u32.u16 	%r1839, %rs2387;
	cvt.u32.u16 	%r1840, %rs2386;
	prmt.b32 	%r1841, %r1840, %r1839, 0x3340U;
	cvt.u32.u16 	%r1842, %rs2385;
	cvt.u32.u16 	%r1843, %rs2384;
	prmt.b32 	%r1844, %r1843, %r1842, 0x3340U;
	prmt.b32 	%r1845, %r1844, %r1841, 0x5410U;
	st.shared.u32 	[%r37+104], %r1845;
	cvt.u32.u16 	%r1846, %rs2391;
	cvt.u32.u16 	%r1847, %rs2390;
	prmt.b32 	%r1848, %r1847, %r1846, 0x3340U;
	cvt.u32.u16 	%r1849, %rs2389;
	cvt.u32.u16 	%r1850, %rs2388;
	prmt.b32 	%r1851, %r1850, %r1849, 0x3340U;
	prmt.b32 	%r1852, %r1851, %r1848, 0x5410U;
	st.shared.u32 	[%r37+108], %r1852;
	cvt.u32.u16 	%r1853, %rs2395;
	cvt.u32.u16 	%r1854, %rs2394;
	prmt.b32 	%r1855, %r1854, %r1853, 0x3340U;
	cvt.u32.u16 	%r1856, %rs2393;
	cvt.u32.u16 	%r1857, %rs2392;
	prmt.b32 	%r1858, %r1857, %r1856, 0x3340U;
	prmt.b32 	%r1859, %r1858, %r1855, 0x5410U;
	st.shared.u32 	[%r37+112], %r1859;
	cvt.u32.u16 	%r1860, %rs2399;
	cvt.u32.u16 	%r1861, %rs2398;
	prmt.b32 	%r1862, %r1861, %r1860, 0x3340U;
	cvt.u32.u16 	%r1863, %rs2397;
	cvt.u32.u16 	%r1864, %rs2396;
	prmt.b32 	%r1865, %r1864, %r1863, 0x3340U;
	prmt.b32 	%r1866, %r1865, %r1862, 0x5410U;
	st.shared.u32 	[%r37+116], %r1866;
	cvt.u32.u16 	%r1867, %rs2403;
	cvt.u32.u16 	%r1868, %rs2402;
	prmt.b32 	%r1869, %r1868, %r1867, 0x3340U;
	cvt.u32.u16 	%r1870, %rs2401;
	cvt.u32.u16 	%r1871, %rs2400;
	prmt.b32 	%r1872, %r1871, %r1870, 0x3340U;
	prmt.b32 	%r1873, %r1872, %r1869, 0x5410U;
	st.shared.u32 	[%r37+120], %r1873;
	cvt.u32.u16 	%r1874, %rs2407;
	cvt.u32.u16 	%r1875, %rs2406;
	prmt.b32 	%r1876, %r1875, %r1874, 0x3340U;
	cvt.u32.u16 	%r1877, %rs2405;
	cvt.u32.u16 	%r1878, %rs2404;
	prmt.b32 	%r1879, %r1878, %r1877, 0x3340U;
	prmt.b32 	%r1880, %r1879, %r1876, 0x5410U;
	st.shared.u32 	[%r37+124], %r1880;
	cvt.u32.u16 	%r1881, %rs2411;
	cvt.u32.u16 	%r1882, %rs2410;
	prmt.b32 	%r1883, %r1882, %r1881, 0x3340U;
	cvt.u32.u16 	%r1884, %rs2409;
	cvt.u32.u16 	%r1885, %rs2408;
	prmt.b32 	%r1886, %r1885, %r1884, 0x3340U;
	prmt.b32 	%r1887, %r1886, %r1883, 0x5410U;
	st.shared.u32 	[%r37+128], %r1887;
	cvt.u32.u16 	%r1888, %rs2415;
	cvt.u32.u16 	%r1889, %rs2414;
	prmt.b32 	%r1890, %r1889, %r1888, 0x3340U;
	cvt.u32.u16 	%r1891, %rs2413;
	cvt.u32.u16 	%r1892, %rs2412;
	prmt.b32 	%r1893, %r1892, %r1891, 0x3340U;
	prmt.b32 	%r1894, %r1893, %r1890, 0x5410U;
	st.shared.u32 	[%r37+132], %r1894;
	cvt.u32.u16 	%r1895, %rs2419;
	cvt.u32.u16 	%r1896, %rs2418;
	prmt.b32 	%r1897, %r1896, %r1895, 0x3340U;
	cvt.u32.u16 	%r1898, %rs2417;
	cvt.u32.u16 	%r1899, %rs2416;
	prmt.b32 	%r1900, %r1899, %r1898, 0x3340U;
	prmt.b32 	%r1901, %r1900, %r1897, 0x5410U;
	st.shared.u32 	[%r37+136], %r1901;
	cvt.u32.u16 	%r1902, %rs2423;
	cvt.u32.u16 	%r1903, %rs2422;
	prmt.b32 	%r1904, %r1903, %r1902, 0x3340U;
	cvt.u32.u16 	%r1905, %rs2421;
	cvt.u32.u16 	%r1906, %rs2420;
	prmt.b32 	%r1907, %r1906, %r1905, 0x3340U;
	prmt.b32 	%r1908, %r1907, %r1904, 0x5410U;
	st.shared.u32 	[%r37+140], %r1908;
	cvt.u32.u16 	%r1909, %rs2427;
	cvt.u32.u16 	%r1910, %rs2426;
	prmt.b32 	%r1911, %r1910, %r1909, 0x3340U;
	cvt.u32.u16 	%r1912, %rs2425;
	cvt.u32.u16 	%r1913, %rs2424;
	prmt.b32 	%r1914, %r1913, %r1912, 0x3340U;
	prmt.b32 	%r1915, %r1914, %r1911, 0x5410U;
	st.shared.u32 	[%r37+144], %r1915;
	cvt.u32.u16 	%r1916, %rs2431;
	cvt.u32.u16 	%r1917, %rs2430;
	prmt.b32 	%r1918, %r1917, %r1916, 0x3340U;
	cvt.u32.u16 	%r1919, %rs2429;
	cvt.u32.u16 	%r1920, %rs2428;
	prmt.b32 	%r1921, %r1920, %r1919, 0x3340U;
	prmt.b32 	%r1922, %r1921, %r1918, 0x5410U;
	st.shared.u32 	[%r37+148], %r1922;
	cvt.u32.u16 	%r1923, %rs2435;
	cvt.u32.u16 	%r1924, %rs2434;
	prmt.b32 	%r1925, %r1924, %r1923, 0x3340U;
	cvt.u32.u16 	%r1926, %rs2433;
	cvt.u32.u16 	%r1927, %rs2432;
	prmt.b32 	%r1928, %r1927, %r1926, 0x3340U;
	prmt.b32 	%r1929, %r1928, %r1925, 0x5410U;
	st.shared.u32 	[%r37+152], %r1929;
	bar.warp.sync 	-1;
	ld.shared.u32 	%r60, [%r37];
	ld.shared.u32 	%r61, [%r37+4];
	ld.shared.u32 	%r62, [%r37+8];
	ld.shared.u32 	%r63, [%r37+12];
	ld.shared.u32 	%r64, [%r37+16];
	ld.shared.u32 	%r65, [%r37+20];
	ld.shared.u32 	%r66, [%r37+24];
	ld.shared.u32 	%r67, [%r37+28];
	ld.shared.u32 	%r68, [%r37+32];
	ld.shared.u32 	%r69, [%r37+36];
	ld.shared.u32 	%r70, [%r37+40];
	ld.shared.u32 	%r71, [%r37+44];
	ld.shared.u32 	%r72, [%r37+48];
	ld.shared.u32 	%r73, [%r37+52];
	ld.shared.u32 	%r74, [%r37+56];
	ld.shared.u32 	%r75, [%r37+60];
	ld.shared.u32 	%r76, [%r37+64];
	ld.shared.u32 	%r77, [%r37+68];
	ld.shared.u32 	%r78, [%r37+72];
	ld.shared.u32 	%r79, [%r37+76];
	ld.shared.u32 	%r80, [%r37+80];
	ld.shared.u32 	%r81, [%r37+84];
	ld.shared.u32 	%r82, [%r37+88];
	ld.shared.u32 	%r83, [%r37+92];
	ld.shared.u32 	%r84, [%r37+96];
	ld.shared.u32 	%r85, [%r37+100];
	ld.shared.u32 	%r86, [%r37+104];
	ld.shared.u32 	%r87, [%r37+108];
	ld.shared.u32 	%r88, [%r37+112];
	ld.shared.u32 	%r89, [%r37+116];
	ld.shared.u32 	%r90, [%r37+120];
	ld.shared.u32 	%r91, [%r37+124];
	ld.shared.u32 	%r92, [%r37+128];
	ld.shared.u32 	%r93, [%r37+132];
	ld.shared.u32 	%r94, [%r37+136];
	ld.shared.u32 	%r95, [%r37+140];
	ld.shared.u32 	%r96, [%r37+144];
	ld.shared.u32 	%r97, [%r37+148];
	ld.shared.u32 	%r98, [%r37+152];
	setp.ne.s32 	%p17, %r58, 0;
	@%p17 bra 	$L__BB2_26;
	st.volatile.shared.u32 	[_ZZN3cub18CUB_300001_SM_10006detail10merge_sort30DeviceMergeSortBlockSortKernelINS2_10policy_hubIN6thrust24THRUST_300001_SM_1000_NS10device_ptrI14key_value_pairEEE9Policy600ES9_PNS0_8NullTypeES9_SD_j13KeyComparatorS8_SC_EEvbT0_T1_T2_T3_T4_PT6_PT7_T5_NS1_7vsmem_tEE19static_temp_storage+39936], %r31;
$L__BB2_26:
	bar.sync 	0;
	ld.volatile.shared.u32 	%r1930, [_ZZN3cub18CUB_300001_SM_10006detail10merge_sort30DeviceMergeSortBlockSortKernelINS2_10policy_hubIN6thrust24THRUST_300001_SM_1000_NS10device_ptrI14key_value_pairEEE9Policy600ES9_PNS0_8NullTypeES9_SD_j13KeyComparatorS8_SC_EEvbT0_T1_T2_T3_T4_PT6_PT7_T5_NS1_7vsmem_tEE19static_temp_storage+39936];
	and.b32  	%r1932, %r58, 992;
	cvt.u64.u32 	%rd19, %r1932;
	add.s64 	%rd20, %rd10, %rd19;
	and.b32  	%r1933, %r58, 31;
	cvt.u64.u32 	%rd21, %r1933;
	add.s64 	%rd22, %rd20, %rd21;
	mad.lo.s64 	%rd11, %rd22, 156, %rd2;
	setp.ge.s32 	%p18, %r58, %r1930;
	@%p18 bra 	$L__BB2_32;
	st.global.u32 	[%rd11], %r60;
	st.global.u32 	[%rd11+4], %r61;
	st.global.u32 	[%rd11+8], %r62;
	st.global.u32 	[%rd11+12], %r63;
	st.global.u32 	[%rd11+16], %r64;
	st.global.u32 	[%rd11+20], %r65;
	st.global.u32 	[%rd11+24], %r66;
	st.global.u32 	[%rd11+28], %r67;
	st.global.u32 	[%rd11+32], %r68;
	st.global.u32 	[%rd11+36], %r69;
	st.global.u32 	[%rd11+40], %r70;
	st.global.u32 	[%rd11+44], %r71;
	st.global.u32 	[%rd11+48], %r72;
	st.global.u32 	[%rd11+52], %r73;
	st.global.u32 	[%rd11+56], %r74;
	st.global.u32 	[%rd11+60], %r75;
	st.global.u32 	[%rd11+64], %r76;
	st.global.u32 	[%rd11+68], %r77;
	st.global.u32 	[%rd11+72], %r78;
	st.global.u32 	[%rd11+76], %r79;
	st.global.u32 	[%rd11+80], %r80;
	st.global.u32 	[%rd11+84], %r81;
	st.global.u32 	[%rd11+88], %r82;
	st.global.u32 	[%rd11+92], %r83;
	st.global.u32 	[%rd11+96], %r84;
	st.global.u32 	[%rd11+100], %r85;
	st.global.u32 	[%rd11+104], %r86;
	st.global.u32 	[%rd11+108], %r87;
	st.global.u32 	[%rd11+112], %r88;
	st.global.u32 	[%rd11+116], %r89;
	st.global.u32 	[%rd11+120], %r90;
	st.global.u32 	[%rd11+124], %r91;
	st.global.u32 	[%rd11+128], %r92;
	st.global.u32 	[%rd11+132], %r93;
	st.global.u32 	[%rd11+136], %r94;
	st.global.u32 	[%rd11+140], %r95;
	st.global.u32 	[%rd11+144], %r96;
	st.global.u32 	[%rd11+148], %r97;
	st.global.u32 	[%rd11+152], %r98;
	bra.uni 	$L__BB2_32;
$L__BB2_28:
	st.shared.u32 	[%r37], %r3669;
	cvt.u32.u16 	%r1934, %rs2287;
	cvt.u32.u16 	%r1935, %rs2286;
	prmt.b32 	%r1936, %r1935, %r1934, 0x3340U;
	cvt.u32.u16 	%r1937, %rs2285;
	cvt.u32.u16 	%r1938, %rs2284;
	prmt.b32 	%r1939, %r1938, %r1937, 0x3340U;
	prmt.b32 	%r1940, %r1939, %r1936, 0x5410U;
	st.shared.u32 	[%r37+4], %r1940;
	cvt.u32.u16 	%r1941, %rs2291;
	cvt.u32.u16 	%r1942, %rs2290;
	prmt.b32 	%r1943, %r1942, %r1941, 0x3340U;
	cvt.u32.u16 	%r1944, %rs2289;
	cvt.u32.u16 	%r1945, %rs2288;
	prmt.b32 	%r1946, %r1945, %r1944, 0x3340U;
	prmt.b32 	%r1947, %r1946, %r1943, 0x5410U;
	st.shared.u32 	[%r37+8], %r1947;
	cvt.u32.u16 	%r1948, %rs2295;
	cvt.u32.u16 	%r1949, %rs2294;
	prmt.b32 	%r1950, %r1949, %r1948, 0x3340U;
	cvt.u32.u16 	%r1951, %rs2293;
	cvt.u32.u16 	%r1952, %rs2292;
	prmt.b32 	%r1953, %r1952, %r1951, 0x3340U;
	prmt.b32 	%r1954, %r1953, %r1950, 0x5410U;
	st.shared.u32 	[%r37+12], %r1954;
	cvt.u32.u16 	%r1955, %rs2299;
	cvt.u32.u16 	%r1956, %rs2298;
	prmt.b32 	%r1957, %r1956, %r1955, 0x3340U;
	cvt.u32.u16 	%r1958, %rs2297;
	cvt.u32.u16 	%r1959, %rs2296;
	prmt.b32 	%r1960, %r1959, %r1958, 0x3340U;
	prmt.b32 	%r1961, %r1960, %r1957, 0x5410U;
	st.shared.u32 	[%r37+16], %r1961;
	cvt.u32.u16 	%r1962, %rs2303;
	cvt.u32.u16 	%r1963, %rs2302;
	prmt.b32 	%r1964, %r1963, %r1962, 0x3340U;
	cvt.u32.u16 	%r1965, %rs2301;
	cvt.u32.u16 	%r1966, %rs2300;
	prmt.b32 	%r1967, %r1966, %r1965, 0x3340U;
	prmt.b32 	%r1968, %r1967, %r1964, 0x5410U;
	st.shared.u32 	[%r37+20], %r1968;
	cvt.u32.u16 	%r1969, %rs2307;
	cvt.u32.u16 	%r1970, %rs2306;
	prmt.b32 	%r1971, %r1970, %r1969, 0x3340U;
	cvt.u32.u16 	%r1972, %rs2305;
	cvt.u32.u16 	%r1973, %rs2304;
	prmt.b32 	%r1974, %r1973, %r1972, 0x3340U;
	prmt.b32 	%r1975, %r1974, %r1971, 0x5410U;
	st.shared.u32 	[%r37+24], %r1975;
	cvt.u32.u16 	%r1976, %rs2311;
	cvt.u32.u16 	%r1977, %rs2310;
	prmt.b32 	%r1978, %r1977, %r1976, 0x3340U;
	cvt.u32.u16 	%r1979, %rs2309;
	cvt.u32.u16 	%r1980, %rs2308;
	prmt.b32 	%r1981, %r1980, %r1979, 0x3340U;
	prmt.b32 	%r1982, %r1981, %r1978, 0x5410U;
	st.shared.u32 	[%r37+28], %r1982;
	cvt.u32.u16 	%r1983, %rs2315;
	cvt.u32.u16 	%r1984, %rs2314;
	prmt.b32 	%r1985, %r1984, %r1983, 0x3340U;
	cvt.u32.u16 	%r1986, %rs2313;
	cvt.u32.u16 	%r1987, %rs2312;
	prmt.b32 	%r1988, %r1987, %r1986, 0x3340U;
	prmt.b32 	%r1989, %r1988, %r1985, 0x5410U;
	st.shared.u32 	[%r37+32], %r1989;
	cvt.u32.u16 	%r1990, %rs2319;
	cvt.u32.u16 	%r1991, %rs2318;
	prmt.b32 	%r1992, %r1991, %r1990, 0x3340U;
	cvt.u32.u16 	%r1993, %rs2317;
	cvt.u32.u16 	%r1994, %rs2316;
	prmt.b32 	%r1995, %r1994, %r1993, 0x3340U;
	prmt.b32 	%r1996, %r1995, %r1992, 0x5410U;
	st.shared.u32 	[%r37+36], %r1996;
	cvt.u32.u16 	%r1997, %rs2323;
	cvt.u32.u16 	%r1998, %rs2322;
	prmt.b32 	%r1999, %r1998, %r1997, 0x3340U;
	cvt.u32.u16 	%r2000, %rs2321;
	cvt.u32.u16 	%r2001, %rs2320;
	prmt.b32 	%r2002, %r2001, %r2000, 0x3340U;
	prmt.b32 	%r2003, %r2002, %r1999, 0x5410U;
	st.shared.u32 	[%r37+40], %r2003;
	cvt.u32.u16 	%r2004, %rs2327;
	cvt.u32.u16 	%r2005, %rs2326;
	prmt.b32 	%r2006, %r2005, %r2004, 0x3340U;
	cvt.u32.u16 	%r2007, %rs2325;
	cvt.u32.u16 	%r2008, %rs2324;
	prmt.b32 	%r2009, %r2008, %r2007, 0x3340U;
	prmt.b32 	%r2010, %r2009, %r2006, 0x5410U;
	st.shared.u32 	[%r37+44], %r2010;
	cvt.u32.u16 	%r2011, %rs2331;
	cvt.u32.u16 	%r2012, %rs2330;
	prmt.b32 	%r2013, %r2012, %r2011, 0x3340U;
	cvt.u32.u16 	%r2014, %rs2329;
	cvt.u32.u16 	%r2015, %rs2328;
	prmt.b32 	%r2016, %r2015, %r2014, 0x3340U;
	prmt.b32 	%r2017, %r2016, %r2013, 0x5410U;
	st.shared.u32 	[%r37+48], %r2017;
	cvt.u32.u16 	%r2018, %rs2335;
	cvt.u32.u16 	%r2019, %rs2334;
	prmt.b32 	%r2020, %r2019, %r2018, 0x3340U;
	cvt.u32.u16 	%r2021, %rs2333;
	cvt.u32.u16 	%r2022, %rs2332;
	prmt.b32 	%r2023, %r2022, %r2021, 0x3340U;
	prmt.b32 	%r2024, %r2023, %r2020, 0x5410U;
	st.shared.u32 	[%r37+52], %r2024;
	cvt.u32.u16 	%r2025, %rs2339;
	cvt.u32.u16 	%r2026, %rs2338;
	prmt.b32 	%r2027, %r2026, %r2025, 0x3340U;
	cvt.u32.u16 	%r2028, %rs2337;
	cvt.u32.u16 	%r2029, %rs2336;
	prmt.b32 	%r2030, %r2029, %r2028, 0x3340U;
	prmt.b32 	%r2031, %r2030, %r2027, 0x5410U;
	st.shared.u32 	[%r37+56], %r2031;
	cvt.u32.u16 	%r2032, %rs2343;
	cvt.u32.u16 	%r2033, %rs2342;
	prmt.b32 	%r2034, %r2033, %r2032, 0x3340U;
	cvt.u32.u16 	%r2035, %rs2341;
	cvt.u32.u16 	%r2036, %rs2340;
	prmt.b32 	%r2037, %r2036, %r2035, 0x3340U;
	prmt.b32 	%r2038, %r2037, %r2034, 0x5410U;
	st.shared.u32 	[%r37+60], %r2038;
	cvt.u32.u16 	%r2039, %rs2347;
	cvt.u32.u16 	%r2040, %rs2346;
	prmt.b32 	%r2041, %r2040, %r2039, 0x3340U;
	cvt.u32.u16 	%r2042, %rs2345;
	cvt.u32.u16 	%r2043, %rs2344;
	prmt.b32 	%r2044, %r2043, %r2042, 0x3340U;
	prmt.b32 	%r2045, %r2044, %r2041, 0x5410U;
	st.shared.u32 	[%r37+64], %r2045;
	cvt.u32.u16 	%r2046, %rs2351;
	cvt.u32.u16 	%r2047, %rs2350;
	prmt.b32 	%r2048, %r2047, %r2046, 0x3340U;
	cvt.u32.u16 	%r2049, %rs2349;
	cvt.u32.u16 	%r2050, %rs2348;
	prmt.b32 	%r2051, %r2050, %r2049, 0x3340U;
	prmt.b32 	%r2052, %r2051, %r2048, 0x5410U;
	st.shared.u32 	[%r37+68], %r2052;
	cvt.u32.u16 	%r2053, %rs2355;
	cvt.u32.u16 	%r2054, %rs2354;
	prmt.b32 	%r2055, %r2054, %r2053, 0x3340U;
	cvt.u32.u16 	%r2056, %rs2353;
	cvt.u32.u16 	%r2057, %rs2352;
	prmt.b32 	%r2058, %r2057, %r2056, 0x3340U;
	prmt.b32 	%r2059, %r2058, %r2055, 0x5410U;
	st.shared.u32 	[%r37+72], %r2059;
	cvt.u32.u16 	%r2060, %rs2359;
	cvt.u32.u16 	%r2061, %rs2358;
	prmt.b32 	%r2062, %r2061, %r2060, 0x3340U;
	cvt.u32.u16 	%r2063, %rs2357;
	cvt.u32.u16 	%r2064, %rs2356;
	prmt.b32 	%r2065, %r2064, %r2063, 0x3340U;
	prmt.b32 	%r2066, %r2065, %r2062, 0x5410U;
	st.shared.u32 	[%r37+76], %r2066;
	cvt.u32.u16 	%r2067, %rs2363;
	cvt.u32.u16 	%r2068, %rs2362;
	prmt.b32 	%r2069, %r2068, %r2067, 0x3340U;
	cvt.u32.u16 	%r2070, %rs2361;
	cvt.u32.u16 	%r2071, %rs2360;
	prmt.b32 	%r2072, %r2071, %r2070, 0x3340U;
	prmt.b32 	%r2073, %r2072, %r2069, 0x5410U;
	st.shared.u32 	[%r37+80], %r2073;
	cvt.u32.u16 	%r2074, %rs2367;
	cvt.u32.u16 	%r2075, %rs2366;
	prmt.b32 	%r2076, %r2075, %r2074, 0x3340U;
	cvt.u32.u16 	%r2077, %rs2365;
	cvt.u32.u16 	%r2078, %rs2364;
	prmt.b32 	%r2079, %r2078, %r2077, 0x3340U;
	prmt.b32 	%r2080, %r2079, %r2076, 0x5410U;
	st.shared.u32 	[%r37+84], %r2080;
	cvt.u32.u16 	%r2081, %rs2371;
	cvt.u32.u16 	%r2082, %rs2370;
	prmt.b32 	%r2083, %r2082, %r2081, 0x3340U;
	cvt.u32.u16 	%r2084, %rs2369;
	cvt.u32.u16 	%r2085, %rs2368;
	prmt.b32 	%r2086, %r2085, %r2084, 0x3340U;
	prmt.b32 	%r2087, %r2086, %r2083, 0x5410U;
	st.shared.u32 	[%r37+88], %r2087;
	cvt.u32.u16 	%r2088, %rs2375;
	cvt.u32.u16 	%r2089, %rs2374;
	prmt.b32 	%r2090, %r2089, %r2088, 0x3340U;
	cvt.u32.u16 	%r2091, %rs2373;
	cvt.u32.u16 	%r2092, %rs2372;
	prmt.b32 	%r2093, %r2092, %r2091, 0x3340U;
	prmt.b32 	%r2094, %r2093, %r2090, 0x5410U;
	st.shared.u32 	[%r37+92], %r2094;
	cvt.u32.u16 	%r2095, %rs2379;
	cvt.u32.u16 	%r2096, %rs2378;
	prmt.b32 	%r2097, %r2096, %r2095, 0x3340U;
	cvt.u32.u16 	%r2098, %rs2377;
	cvt.u32.u16 	%r2099, %rs2376;
	prmt.b32 	%r2100, %r2099, %r2098, 0x3340U;
	prmt.b32 	%r2101, %r2100, %r2097, 0x5410U;
	st.shared.u32 	[%r37+96], %r2101;
	cvt.u32.u16 	%r2102, %rs2383;
	cvt.u32.u16 	%r2103, %rs2382;
	prmt.b32 	%r2104, %r2103, %r2102, 0x3340U;
	cvt.u32.u16 	%r2105, %rs2381;
	cvt.u32.u16 	%r2106, %rs2380;
	prmt.b32 	%r2107, %r2106, %r2105, 0x3340U;
	prmt.b32 	%r2108, %r2107, %r2104, 0x5410U;
	st.shared.u32 	[%r37+100], %r2108;
	cvt.u32.u16 	%r2109, %rs2387;
	cvt.u32.u16 	%r2110, %rs2386;
	prmt.b32 	%r2111, %r2110, %r2109, 0x3340U;
	cvt.u32.u16 	%r2112, %rs2385;
	cvt.u32.u16 	%r2113, %rs2384;
	prmt.b32 	%r2114, %r2113, %r2112, 0x3340U;
	prmt.b32 	%r2115, %r2114, %r2111, 0x5410U;
	st.shared.u32 	[%r37+104], %r2115;
	cvt.u32.u16 	%r2116, %rs2391;
	cvt.u32.u16 	%r2117, %rs2390;
	prmt.b32 	%r2118, %r2117, %r2116, 0x3340U;
	cvt.u32.u16 	%r2119, %rs2389;
	cvt.u32.u16 	%r2120, %rs2388;
	prmt.b32 	%r2121, %r2120, %r2119, 0x3340U;
	prmt.b32 	%r2122, %r2121, %r2118, 0x5410U;
	st.shared.u32 	[%r37+108], %r2122;
	cvt.u32.u16 	%r2123, %rs2395;
	cvt.u32.u16 	%r2124, %rs2394;
	prmt.b32 	%r2125, %r2124, %r2123, 0x3340U;
	cvt.u32.u16 	%r2126, %rs2393;
	cvt.u32.u16 	%r2127, %rs2392;
	prmt.b32 	%r2128, %r2127, %r2126, 0x3340U;
	prmt.b32 	%r2129, %r2128, %r2125, 0x5410U;
	st.shared.u32 	[%r37+112], %r2129;
	cvt.u32.u16 	%r2130, %rs2399;
	cvt.u32.u16 	%r2131, %rs2398;
	prmt.b32 	%r2132, %r2131, %r2130, 0x3340U;
	cvt.u32.u16 	%r2133, %rs2397;
	cvt.u32.u16 	%r2134, %rs2396;
	prmt.b32 	%r2135, %r2134, %r2133, 0x3340U;
	prmt.b32 	%r2136, %r2135, %r2132, 0x5410U;
	st.shared.u32 	[%r37+116], %r2136;
	cvt.u32.u16 	%r2137, %rs2403;
	cvt.u32.u16 	%r2138, %rs2402;
	prmt.b32 	%r2139, %r2138, %r2137, 0x3340U;
	cvt.u32.u16 	%r2140, %rs2401;
	cvt.u32.u16 	%r2141, %rs2400;
	prmt.b32 	%r2142, %r2141, %r2140, 0x3340U;
	prmt.b32 	%r2143, %r2142, %r2139, 0x5410U;
	st.shared.u32 	[%r37+120], %r2143;
	cvt.u32.u16 	%r2144, %rs2407;
	cvt.u32.u16 	%r2145, %rs2406;
	prmt.b32 	%r2146, %r2145, %r2144, 0x3340U;
	cvt.u32.u16 	%r2147, %rs2405;
	cvt.u32.u16 	%r2148, %rs2404;
	prmt.b32 	%r2149, %r2148, %r2147, 0x3340U;
	prmt.b32 	%r2150, %r2149, %r2146, 0x5410U;
	st.shared.u32 	[%r37+124], %r2150;
	cvt.u32.u16 	%r2151, %rs2411;
	cvt.u32.u16 	%r2152, %rs2410;
	prmt.b32 	%r2153, %r2152, %r2151, 0x3340U;
	cvt.u32.u16 	%r2154, %rs2409;
	cvt.u32.u16 	%r2155, %rs2408;
	prmt.b32 	%r2156, %r2155, %r2154, 0x3340U;
	prmt.b32 	%r2157, %r2156, %r2153, 0x5410U;
	st.shared.u32 	[%r37+128], %r2157;
	cvt.u32.u16 	%r2158, %rs2415;
	cvt.u32.u16 	%r2159, %rs2414;
	prmt.b32 	%r2160, %r2159, %r2158, 0x3340U;
	cvt.u32.u16 	%r2161, %rs2413;
	cvt.u32.u16 	%r2162, %rs2412;
	prmt.b32 	%r2163, %r2162, %r2161, 0x3340U;
	prmt.b32 	%r2164, %r2163, %r2160, 0x5410U;
	st.shared.u32 	[%r37+132], %r2164;
	cvt.u32.u16 	%r2165, %rs2419;
	cvt.u32.u16 	%r2166, %rs2418;
	prmt.b32 	%r2167, %r2166, %r2165, 0x3340U;
	cvt.u32.u16 	%r2168, %rs2417;
	cvt.u32.u16 	%r2169, %rs2416;
	prmt.b32 	%r2170, %r2169, %r2168, 0x3340U;
	prmt.b32 	%r2171, %r2170, %r2167, 0x5410U;
	st.shared.u32 	[%r37+136], %r2171;
	cvt.u32.u16 	%r2172, %rs2423;
	cvt.u32.u16 	%r2173, %rs2422;
	prmt.b32 	%r2174, %r2173, %r2172, 0x3340U;
	cvt.u32.u16 	%r2175, %rs2421;
	cvt.u32.u16 	%r2176, %rs2420;
	prmt.b32 	%r2177, %r2176, %r2175, 0x3340U;
	prmt.b32 	%r2178, %r2177, %r2174, 0x5410U;
	st.shared.u32 	[%r37+140], %r2178;
	cvt.u32.u16 	%r2179, %rs2427;
	cvt.u32.u16 	%r2180, %rs2426;
	prmt.b32 	%r2181, %r2180, %r2179, 0x3340U;
	cvt.u32.u16 	%r2182, %rs2425;
	cvt.u32.u16 	%r2183, %rs2424;
	prmt.b32 	%r2184, %r2183, %r2182, 0x3340U;
	prmt.b32 	%r2185, %r2184, %r2181, 0x5410U;
	st.shared.u32 	[%r37+144], %r2185;
	cvt.u32.u16 	%r2186, %rs2431;
	cvt.u32.u16 	%r2187, %rs2430;
	prmt.b32 	%r2188, %r2187, %r2186, 0x3340U;
	cvt.u32.u16 	%r2189, %rs2429;
	cvt.u32.u16 	%r2190, %rs2428;
	prmt.b32 	%r2191, %r2190, %r2189, 0x3340U;
	prmt.b32 	%r2192, %r2191, %r2188, 0x5410U;
	st.shared.u32 	[%r37+148], %r2192;
	cvt.u32.u16 	%r2193, %rs2435;
	cvt.u32.u16 	%r2194, %rs2434;
	prmt.b32 	%r2195, %r2194, %r2193, 0x3340U;
	cvt.u32.u16 	%r2196, %rs2433;
	cvt.u32.u16 	%r2197, %rs2432;
	prmt.b32 	%r2198, %r2197, %r2196, 0x3340U;
	prmt.b32 	%r2199, %r2198, %r2195, 0x5410U;
	st.shared.u32 	[%r37+152], %r2199;
	bar.warp.sync 	-1;
	ld.shared.u32 	%r99, [%r37+152];
	ld.shared.u32 	%r100, [%r37+148];
	ld.shared.u32 	%r101, [%r37+144];
	ld.shared.u32 	%r102, [%r37+140];
	ld.shared.u32 	%r103, [%r37+136];
	ld.shared.u32 	%r104, [%r37+132];
	ld.shared.u32 	%r105, [%r37+128];
	ld.shared.u32 	%r106, [%r37+124];
	ld.shared.u32 	%r107, [%r37+120];
	ld.shared.u32 	%r108, [%r37+116];
	ld.shared.u32 	%r109, [%r37+112];
	ld.shared.u32 	%r110, [%r37+108];
	ld.shared.u32 	%r111, [%r37+104];
	ld.shared.u32 	%r112, [%r37+100];
	ld.shared.u32 	%r113, [%r37+96];
	ld.shared.u32 	%r114, [%r37+92];
	ld.shared.u32 	%r115, [%r37+88];
	ld.shared.u32 	%r116, [%r37+84];
	ld.shared.u32 	%r117, [%r37+80];
	ld.shared.u32 	%r118, [%r37+76];
	ld.shared.u32 	%r119, [%r37+72];
	ld.shared.u32 	%r120, [%r37+68];
	ld.shared.u32 	%r121, [%r37+64];
	ld.shared.u32 	%r122, [%r37+60];
	ld.shared.u32 	%r123, [%r37+56];
	ld.shared.u32 	%r124, [%r37+52];
	ld.shared.u32 	%r125, [%r37+48];
	ld.shared.u32 	%r126, [%r37+44];
	ld.shared.u32 	%r127, [%r37+40];
	ld.shared.u32 	%r128, [%r37+36];
	ld.shared.u32 	%r129, [%r37+32];
	ld.shared.u32 	%r130, [%r37+28];
	ld.shared.u32 	%r131, [%r37+24];
	ld.shared.u32 	%r132, [%r37+20];
	ld.shared.u32 	%r133, [%r37+16];
	ld.shared.u32 	%r134, [%r37+12];
	ld.shared.u32 	%r135, [%r37+8];
	ld.shared.u32 	%r136, [%r37+4];
	ld.shared.u32 	%r137, [%r37];
	setp.ne.s32 	%p19, %r58, 0;
	@%p19 bra 	$L__BB2_30;
	st.volatile.shared.u32 	[_ZZN3cub18CUB_300001_SM_10006detail10merge_sort30DeviceMergeSortBlockSortKernelINS2_10policy_hubIN6thrust24THRUST_300001_SM_1000_NS10device_ptrI14key_value_pairEEE9Policy600ES9_PNS0_8NullTypeES9_SD_j13KeyComparatorS8_SC_EEvbT0_T1_T2_T3_T4_PT6_PT7_T5_NS1_7vsmem_tEE19static_temp_storage+39936], %r31;
$L__BB2_30:
	ld.param.u64 	%rd39, [_ZN3cub18CUB_300001_SM_10006detail10merge_sort30DeviceMergeSortBlockSortKernelINS2_10policy_hubIN6thrust24THRUST_300001_SM_1000_NS10device_ptrI14key_value_pairEEE9Policy600ES9_PNS0_8NullTypeES9_SD_j13KeyComparatorS8_SC_EEvbT0_T1_T2_T3_T4_PT6_PT7_T5_NS1_7vsmem_tE_param_6];
	bar.sync 	0;
	ld.volatile.shared.u32 	%r2200, [_ZZN3cub18CUB_300001_SM_10006detail10merge_sort30DeviceMergeSortBlockSortKernelINS2_10policy_hubIN6thrust24THRUST_300001_SM_1000_NS10device_ptrI14key_value_pairEEE9Policy600ES9_PNS0_8NullTypeES9_SD_j13KeyComparatorS8_SC_EEvbT0_T1_T2_T3_T4_PT6_PT7_T5_NS1_7vsmem_tEE19static_temp_storage+39936];
	cvt.u64.u32 	%rd23, %r58;
	add.s64 	%rd24, %rd23, %rd10;
	cvta.to.global.u64 	%rd25, %rd39;
	mad.lo.s64 	%rd12, %rd24, 156, %rd25;
	setp.ge.s32 	%p20, %r58, %r2200;
	@%p20 bra 	$L__BB2_32;
	st.global.u32 	[%rd12], %r137;
	st.global.u32 	[%rd12+4], %r136;
	st.global.u32 	[%rd12+8], %r135;
	st.global.u32 	[%rd12+12], %r134;
	st.global.u32 	[%rd12+16], %r133;
	st.global.u32 	[%rd12+20], %r132;
	st.global.u32 	[%rd12+24], %r131;
	st.global.u32 	[%rd12+28], %r130;
	st.global.u32 	[%rd12+32], %r129;
	st.global.u32 	[%rd12+36], %r128;
	st.global.u32 	[%rd12+40], %r127;
	st.global.u32 	[%rd12+44], %r126;
	st.global.u32 	[%rd12+48], %r125;
	st.global.u32 	[%rd12+52], %r124;
	st.global.u32 	[%rd12+56], %r123;
	st.global.u32 	[%rd12+60], %r122;
	st.global.u32 	[%rd12+64], %r121;
	st.global.u32 	[%rd12+68], %r120;
	st.global.u32 	[%rd12+72], %r119;
	st.global.u32 	[%rd12+76], %r118;
	st.global.u32 	[%rd12+80], %r117;
	st.global.u32 	[%rd12+84], %r116;
	st.global.u32 	[%rd12+88], %r115;
	st.global.u32 	[%rd12+92], %r114;
	st.global.u32 	[%rd12+96], %r113;
	st.global.u32 	[%rd12+100], %r112;
	st.global.u32 	[%rd12+104], %r111;
	st.global.u32 	[%rd12+108], %r110;
	st.global.u32 	[%rd12+112], %r109;
	st.global.u32 	[%rd12+116], %r108;
	st.global.u32 	[%rd12+120], %r107;
	st.global.u32 	[%rd12+124], %r106;
	st.global.u32 	[%rd12+128], %r105;
	st.global.u32 	[%rd12+132], %r104;
	st.global.u32 	[%rd12+136], %r103;
	st.global.u32 	[%rd12+140], %r102;
	st.global.u32 	[%rd12+144], %r101;
	st.global.u32 	[%rd12+148], %r100;
	st.global.u32 	[%rd12+152], %r99;
$L__BB2_32:
	ret;

}
	// .globl	_ZN3cub18CUB_300001_SM_10006detail10merge_sort30DeviceMergeSortPartitionKernelIN6thrust24THRUST_300001_SM_1000_NS10device_ptrI14key_value_pairEEj13KeyComparatorS7_EEvbT_PT2_T0_SD_PSD_T1_SD_i
.visible .entry _ZN3cub18CUB_300001_SM_10006detail10merge_sort30DeviceMergeSortPartitionKernelIN6thrust24THRUST_300001_SM_1000_NS10device_ptrI14key_value_pairEEj13KeyComparatorS7_EEvbT_PT2_T0_SD_PSD_T1_SD_i(
	.param .u8 _ZN3cub18CUB_300001_SM_10006detail10merge_sort30DeviceMergeSortPartitionKernelIN6thrust24THRUST_300001_SM_1000_NS10device_ptrI14key_value_pairEEj13KeyComparatorS7_EEvbT_PT2_T0_SD_PSD_T1_SD_i_param_0,
	.param .align 8 .b8 _ZN3cub18CUB_300001_SM_10006detail10merge_sort30DeviceMergeSortPartitionKernelIN6thrust24THRUST_300001_SM_1000_NS10device_ptrI14key_value_pairEEj13KeyComparatorS7_EEvbT_PT2_T0_SD_PSD_T1_SD_i_param_1[8],
	.param .u64 .ptr .align 1 _ZN3cub18CUB_300001_SM_10006detail10merge_sort30DeviceMergeSortPartitionKernelIN6thrust24THRUST_300001_SM_1000_NS10device_ptrI14key_value_pairEEj13KeyComparatorS7_EEvbT_PT2_T0_SD_PSD_T1_SD_i_param_2,
	.param .u32 _ZN3cub18CUB_300001_SM_10006detail10merge_sort30DeviceMergeSortPartitionKernelIN6thrust24THRUST_300001_SM_1000_NS10device_ptrI14key_value_pairEEj13KeyComparatorS7_EEvbT_PT2_T0_SD_PSD_T1_SD_i_param_3,
	.param .u32 _ZN3cub18CUB_300001_SM_10006detail10merge_sort30DeviceMergeSortPartitionKernelIN6thrust24THRUST_300001_SM_1000_NS10device_ptrI14key_value_pairEEj13KeyComparatorS7_EEvbT_PT2_T0_SD_PSD_T1_SD_i_param_4,
	.param .u64 .ptr .align 1 _ZN3cub18CUB_300001_SM_10006detail10merge_sort30DeviceMergeSortPartitionKernelIN6thrust24THRUST_300001_SM_1000_NS10device_ptrI14key_value_pairEEj13KeyComparatorS7_EEvbT_PT2_T0_SD_PSD_T1_SD_i_param_5,
	.param .align 1 .b8 _ZN3cub18CUB_300001_SM_10006detail10merge_sort30DeviceMergeSortPartitionKernelIN6thrust24THRUST_300001_SM_1000_NS10device_ptrI14key_value_pairEEj13KeyComparatorS7_EEvbT_PT2_T0_SD_PSD_T1_SD_i_param_6[1],
	.param .u32 _ZN3cub18CUB_300001_SM_10006detail10merge_sort30DeviceMergeSortPartitionKernelIN6thrust24THRUST_300001_SM_1000_NS10device_ptrI14key_value_pairEEj13KeyComparatorS7_EEvbT_PT2_T0_SD_PSD_T1_SD_i_param_7,
	.param .u32 _ZN3cub18CUB_300001_SM_10006detail10merge_sort30DeviceMergeSortPartitionKernelIN6thrust24THRUST_300001_SM_1000_NS10device_ptrI14key_value_pairEEj13KeyComparatorS7_EEvbT_PT2_T0_SD_PSD_T1_SD_i_param_8
)
{
	.reg .pred 	%p<10>;
	.reg .b16 	%rs<2>;
	.reg .b32 	%r<70>;
	.reg .b64 	%rd<28>;

	ld.param.u64 	%rd9, [_ZN3cub18CUB_300001_SM_10006detail10merge_sort30DeviceMergeSortPartitionKernelIN6thrust24THRUST_300001_SM_1000_NS10device_ptrI14key_value_pairEEj13KeyComparatorS7_EEvbT_PT2_T0_SD_PSD_T1_SD_i_param_1];
	ld.param.s8 	%rs1, [_ZN3cub18CUB_300001_SM_10006detail10merge_sort30DeviceMergeSortPartitionKernelIN6thrust24THRUST_300001_SM_1000_NS10device_ptrI14key_value_pairEEj13KeyComparatorS7_EEvbT_PT2_T0_SD_PSD_T1_SD_i_param_0];
	ld.param.u64 	%rd10, [_ZN3cub18CUB_300001_SM_10006detail10merge_sort30DeviceMergeSortPartitionKernelIN6thrust24THRUST_300001_SM_1000_NS10device_ptrI14key_value_pairEEj13KeyComparatorS7_EEvbT_PT2_T0_SD_PSD_T1_SD_i_param_2];
	ld.param.u32 	%r20, [_ZN3cub18CUB_300001_SM_10006detail10merge_sort30DeviceMergeSortPartitionKernelIN6thrust24THRUST_300001_SM_1000_NS10device_ptrI14key_value_pairEEj13KeyComparatorS7_EEvbT_PT2_T0_SD_PSD_T1_SD_i_param_3];
	ld.param.u32 	%r21, [_ZN3cub18CUB_300001_SM_10006detail10merge_sort30DeviceMergeSortPartitionKernelIN6thrust24THRUST_300001_SM_1000_NS10device_ptrI14key_value_pairEEj13KeyComparatorS7_EEvbT_PT2_T0_SD_PSD_T1_SD_i_param_4];
	ld.param.u64 	%rd11, [_ZN3cub18CUB_300001_SM_10006detail10merge_sort30DeviceMergeSortPartitionKernelIN6thrust24THRUST_300001_SM_1000_NS10device_ptrI14key_value_pairEEj13KeyComparatorS7_EEvbT_PT2_T0_SD_PSD_T1_SD_i_param_5];
	ld.param.u32 	%r22, [_ZN3cub18CUB_300001_SM_10006detail10merge_sort30DeviceMergeSortPartitionKernelIN6thrust24THRUST_300001_SM_1000_NS10device_ptrI14key_value_pairEEj13KeyComparatorS7_EEvbT_PT2_T0_SD_PSD_T1_SD_i_param_7];
	ld.param.u32 	%r23, [_ZN3cub18CUB_300001_SM_10006detail10merge_sort30DeviceMergeSortPartitionKernelIN6thrust24THRUST_300001_SM_1000_NS10device_ptrI14key_value_pairEEj13KeyComparatorS7_EEvbT_PT2_T0_SD_PSD_T1_SD_i_param_8];
	cvta.to.global.u64 	%rd1, %rd11;
	mov.u32 	%r24, %ntid.x;
	mov.u32 	%r25, %ctaid.x;
	mov.u32 	%r26, %tid.x;
	mad.lo.s32 	%r1, %r24, %r25, %r26;
	setp.ge.u32 	%p1, %r1, %r21;
	@%p1 bra 	$L__BB3_11;
	shr.u32 	%r27, %r22, 1;
	add.s32 	%r2, %r22, -1;
	neg.s32 	%r28, %r22;
	and.b32  	%r29, %r1, %r28;
	mul.lo.s32 	%r30, %r23, %r29;
	mul.lo.s32 	%r31, %r23, %r27;
	min.u32 	%r3, %r30, %r20;
	not.b32 	%r32, %r30;
	min.u32 	%r33, %r31, %r32;
	add.s32 	%r34, %r33, %r30;
	min.u32 	%r4, %r34, %r20;
	not.b32 	%r35, %r4;
	min.u32 	%r36, %r31, %r35;
	add.s32 	%r37, %r36, %r4;
	min.u32 	%r5, %r37, %r20;
	// begin inline asm
	griddepcontrol.wait;
	// end inline asm
	add.s32 	%r38, %r1, 1;
	setp.ne.s32 	%p2, %r38, %r21;
	@%p2 bra 	$L__BB3_3;
	mul.wide.u32 	%rd26, %r1, 4;
	add.s64 	%rd27, %rd1, %rd26;
	st.global.u32 	[%rd27], %r4;
	bra.uni 	$L__BB3_11;
$L__BB3_3:
	sub.s32 	%r39, %r5, %r3;
	and.b32  	%r40, %r2, %r1;
	mul.lo.s32 	%r41, %r40, %r23;
	min.u32 	%r6, %r41, %r39;
	setp.eq.s16 	%p3, %rs1, 0;
	@%p3 bra 	$L__BB3_7;
	sub.s32 	%r42, %r4, %r3;
	sub.s32 	%r43, %r5, %r4;
	max.u32 	%r44, %r6, %r43;
	sub.s32 	%r69, %r44, %r43;
	min.u32 	%r65, %r42, %r6;
	setp.ge.u32 	%p4, %r69, %r65;
	@%p4 bra 	$L__BB3_10;
	cvta.to.global.u64 	%rd3, %rd9;
	cvt.u64.u32 	%rd4, %r4;
	cvt.u64.u32 	%rd5, %r3;
$L__BB3_6:
	sub.s32 	%r45, %r65, %r69;
	shr.u32 	%r46, %r45, 1;
	add.s32 	%r47, %r46, %r69;
	cvt.u64.u32 	%rd12, %r47;
	add.s64 	%rd13, %rd12, %rd5;
	mad.lo.s64 	%rd14, %rd13, 156, %rd3;
	ld.global.u32 	%r48, [%rd14];
	not.b32 	%r49, %r47;
	add.s32 	%r50, %r6, %r49;
	cvt.u64.u32 	%rd15, %r50;
	add.s64 	%rd16, %rd15, %rd4;
	mad.lo.s64 	%rd17, %rd16, 156, %rd3;
	ld.global.u32 	%r51, [%rd17];
	setp.lt.s32 	%p5, %r51, %r48;
	add.s32 	%r52, %r47, 1;
	selp.b32 	%r69, %r69, %r52, %p5;
	selp.b32 	%r65, %r47, %r65, %p5;
	setp.lt.u32 	%p6, %r69, %r65;
	@%p6 bra 	$L__BB3_6;
	bra.uni 	$L__BB3_10;
$L__BB3_7:
	sub.s32 	%r53, %r4, %r3;
	sub.s32 	%r54, %r5, %r4;
	max.u32 	%r55, %r6, %r54;
	sub.s32 	%r69, %r55, %r54;
	min.u32 	%r67, %r53, %r6;
	setp.ge.u32 	%p7, %r69, %r67;
	@%p7 bra 	$L__BB3_10;
	cvta.to.global.u64 	%rd6, %rd10;
	cvt.u64.u32 	%rd7, %r4;
	cvt.u64.u32 	%rd8, %r3;
$L__BB3_9:
	sub.s32 	%r56, %r67, %r69;
	shr.u32 	%r57, %r56, 1;
	add.s32 	%r58, %r57, %r69;
	cvt.u64.u32 	%rd18, %r58;
	add.s64 	%rd19, %rd18, %rd8;
	mad.lo.s64 	%rd20, %rd19, 156, %rd6;
	ld.global.u32 	%r59, [%rd20];
	not.b32 	%r60, %r58;
	add.s32 	%r61, %r6, %r60;
	cvt.u64.u32 	%rd21, %r61;
	add.s64 	%rd22, %rd21, %rd7;
	mad.lo.s64 	%rd23, %rd22, 156, %rd6;
	ld.global.u32 	%r62, [%rd23];
	setp.lt.s32 	%p8, %r62, %r59;
	add.s32 	%r63, %r58, 1;
	selp.b32 	%r69, %r69, %r63, %p8;
	selp.b32 	%r67, %r58, %r67, %p8;
	setp.lt.u32 	%p9, %r69, %r67;
	@%p9 bra 	$L__BB3_9;
$L__BB3_10:
	add.s32 	%r64, %r69, %r3;
	mul.wide.u32 	%rd24, %r1, 4;
	add.s64 	%rd25, %rd1, %rd24;
	st.global.u32 	[%rd25], %r64;
$L__BB3_11:
	ret;

}
	// .globl	_ZN3cub18CUB_300001_SM_10006detail10merge_sort26DeviceMergeSortMergeKernelINS2_10policy_hubIN6thrust24THRUST_300001_SM_1000_NS10device_ptrI14key_value_pairEEE9Policy600ES9_PNS0_8NullTypeES9_SD_j13KeyComparatorS8_SC_EEvbT2_T3_T4_PT6_PT7_T5_PSH_SH_NS1_7vsmem_tE
.visible .entry _ZN3cub18CUB_300001_SM_10006detail10merge_sort26DeviceMergeSortMergeKernelINS2_10policy_hubIN6thrust24THRUST_300001_SM_1000_NS10device_ptrI14key_value_pairEEE9Policy600ES9_PNS0_8NullTypeES9_SD_j13KeyComparatorS8_SC_EEvbT2_T3_T4_PT6_PT7_T5_PSH_SH_NS1_7vsmem_tE(
	.param .u8 _ZN3cub18CUB_300001_SM_10006detail10merge_sort26DeviceMergeSortMergeKernelINS2_10policy_hubIN6thrust24THRUST_300001_SM_1000_NS10device_ptrI14key_value_pairEEE9Policy600ES9_PNS0_8NullTypeES9_SD_j13KeyComparatorS8_SC_EEvbT2_T3_T4_PT6_PT7_T5_PSH_SH_NS1_7vsmem_tE_param_0,
	.param .align 8 .b8 _ZN3cub18CUB_300001_SM_10006detail10merge_sort26DeviceMergeSortMergeKernelINS2_10policy_hubIN6thrust24THRUST_300001_SM_1000_NS10device_ptrI14key_value_pairEEE9Policy600ES9_PNS0_8NullTypeES9_SD_j13KeyComparatorS8_SC_EEvbT2_T3_T4_PT6_PT7_T5_PSH_SH_NS1_7vsmem_tE_param_1[8],
	.param .u64 .ptr .align 1 _ZN3cub18CUB_300001_SM_10006detail10merge_sort26DeviceMergeSortMergeKernelINS2_10policy_hubIN6thrust24THRUST_300001_SM_1000_NS10device_ptrI14key_value_pairEEE9Policy600ES9_PNS0_8NullTypeES9_SD_j13KeyComparatorS8_SC_EEvbT2_T3_T4_PT6_PT7_T5_PSH_SH_NS1_7vsmem_tE_param_2,
	.param .u32 _ZN3cub18CUB_300001_SM_10006detail10merge_sort26DeviceMergeSortMergeKernelINS2_10policy_hubIN6thrust24THRUST_300001_SM_1000_NS10device_ptrI14key_value_pairEEE9Policy600ES9_PNS0_8NullTypeES9_SD_j13KeyComparatorS8_SC_EEvbT2_T3_T4_PT6_PT7_T5_PSH_SH_NS1_7vsmem_tE_param_3,
	.param .u64 .ptr .align 1 _ZN3cub18CUB_300001_SM_10006detail10merge_sort26DeviceMergeSortMergeKernelINS2_10policy_hubIN6thrust24THRUST_300001_SM_1000_NS10device_ptrI14key_value_pairEEE9Policy600ES9_PNS0_8NullTypeES9_SD_j13KeyComparatorS8_SC_EEvbT2_T3_T4_PT6_PT7_T5_PSH_SH_NS1_7vsmem_tE_param_4,
	.param .u64 .ptr .align 1 _ZN3cub18CUB_300001_SM_10006detail10merge_sort26DeviceMergeSortMergeKernelINS2_10policy_hubIN6thrust24THRUST_300001_SM_1000_NS10device_ptrI14key_value_pairEEE9Policy600ES9_PNS0_8NullTypeES9_SD_j13KeyComparatorS8_SC_EEvbT2_T3_T4_PT6_PT7_T5_PSH_SH_NS1_7vsmem_tE_param_5,
	.param .align 1 .b8 _ZN3cub18CUB_300001_SM_10006detail10merge_sort26DeviceMergeSortMergeKernelINS2_10policy_hubIN6thrust24THRUST_300001_SM_1000_NS10device_ptrI14key_value_pairEEE9Policy600ES9_PNS0_8NullTypeES9_SD_j13KeyComparatorS8_SC_EEvbT2_T3_T4_PT6_PT7_T5_PSH_SH_NS1_7vsmem_tE_param_6[1],
	.param .u64 .ptr .align 1 _ZN3cub18CUB_300001_SM_10006detail10merge_sort26DeviceMergeSortMergeKernelINS2_10policy_hubIN6thrust24THRUST_300001_SM_1000_NS10device_ptrI14key_value_pairEEE9Policy600ES9_PNS0_8NullTypeES9_SD_j13KeyComparatorS8_SC_EEvbT2_T3_T4_PT6_PT7_T5_PSH_SH_NS1_7vsmem_tE_param_7,
	.param .u32 _ZN3cub18CUB_300001_SM_10006detail10merge_sort26DeviceMergeSortMergeKernelINS2_10policy_hubIN6thrust24THRUST_300001_SM_1000_NS10device_ptrI14key_value_pairEEE9Policy600ES9_PNS0_8NullTypeES9_SD_j13KeyComparatorS8_SC_EEvbT2_T3_T4_PT6_PT7_T5_PSH_SH_NS1_7vsmem_tE_param_8,
	.param .align 8 .b8 _ZN3cub18CUB_300001_SM_10006detail10merge_sort26DeviceMergeSortMergeKernelINS2_10policy_hubIN6thrust24THRUST_300001_SM_1000_NS10device_ptrI14key_value_pairEEE9Policy600ES9_PNS0_8NullTypeES9_SD_j13KeyComparatorS8_SC_EEvbT2_T3_T4_PT6_PT7_T5_PSH_SH_NS1_7vsmem_tE_param_9[8]
)
.maxntid 256
{
	.reg .pred 	%p<43>;
	.reg .b16 	%rs<2440>;
	.reg .b32 	%r<3805>;
	.reg .b64 	%rd<90>;
	// demoted variable
	.shared .align 16 .b8 _ZZN3cub18CUB_300001_SM_10006detail10merge_sort26DeviceMergeSortMergeKernelINS2_10policy_hubIN6thrust24THRUST_300001_SM_1000_NS10device_ptrI14key_value_pairEEE9Policy600ES9_PNS0_8NullTypeES9_SD_j13KeyComparatorS8_SC_EEvbT2_T3_T4_PT6_PT7_T5_PSH_SH_NS1_7vsmem_tEE19static_temp_storage[40096];
	ld.param.u64 	%rd12, [_ZN3cub18CUB_300001_SM_10006detail10merge_sort26DeviceMergeSortMergeKernelINS2_10policy_hubIN6thrust24THRUST_300001_SM_1000_NS10device_ptrI14key_value_pairEEE9Policy600ES9_PNS0_8NullTypeES9_SD_j13KeyComparatorS8_SC_EEvbT2_T3_T4_PT6_PT7_T5_PSH_SH_NS1_7vsmem_tE_param_1];
	ld.param.u32 	%r138, [_ZN3cub18CUB_300001_SM_10006detail10merge_sort26DeviceMergeSortMergeKernelINS2_10policy_hubIN6thrust24THRUST_300001_SM_1000_NS10device_ptrI14key_value_pairEEE9Policy600ES9_PNS0_8NullTypeES9_SD_j13KeyComparatorS8_SC_EEvbT2_T3_T4_PT6_PT7_T5_PSH_SH_NS1_7vsmem_tE_param_3];
	ld.param.u64 	%rd11, [_ZN3cub18CUB_300001_SM_10006detail10merge_sort26DeviceMergeSortMergeKernelINS2_10policy_hubIN6thrust24THRUST_300001_SM_1000_NS10device_ptrI14key_value_pairEEE9Policy600ES9_PNS0_8NullTypeES9_SD_j13KeyComparatorS8_SC_EEvbT2_T3_T4_PT6_PT7_T5_PSH_SH_NS1_7vsmem_tE_param_4];
	ld.param.u64 	%rd13, [_ZN3cub18CUB_300001_SM_10006detail10merge_sort26DeviceMergeSortMergeKernelINS2_10policy_hubIN6thrust24THRUST_300001_SM_1000_NS10device_ptrI14key_value_pairEEE9Policy600ES9_PNS0_8NullTypeES9_SD_j13KeyComparatorS8_SC_EEvbT2_T3_T4_PT6_PT7_T5_PSH_SH_NS1_7vsmem_tE_param_7];
	ld.param.u32 	%r139, [_ZN3cub18CUB_300001_SM_10006detail10merge_sort26DeviceMergeSortMergeKernelINS2_10policy_hubIN6thrust24THRUST_300001_SM_1000_NS10device_ptrI14key_value_pairEEE9Policy600ES9_PNS0_8NullTypeES9_SD_j13KeyComparatorS8_SC_EEvbT2_T3_T4_PT6_PT7_T5_PSH_SH_NS1_7vsmem_tE_param_8];
	cvta.to.global.u64 	%rd1, %rd11;
	cvta.to.global.u64 	%rd2, %rd13;
	cvta.to.global.u64 	%rd3, %rd12;
	mov.u32 	%r1, %ctaid.x;
	mov.u32 	%r140, %nctaid.x;
	mov.u32 	%r2, %tid.x;
	add.s32 	%r141, %r140, -1;
	setp.ge.u32 	%p5, %r1, %r141;
	@%p5 bra 	$L__BB4_15;
	ld.param.s8 	%rs2134, [_ZN3cub18CUB_300001_SM_10006detail10merge_sort26DeviceMergeSortMergeKernelINS2_10policy_hubIN6thrust24THRUST_300001_SM_1000_NS10device_ptrI14key_value_pairEEE9Policy600ES9_PNS0_8NullTypeES9_SD_j13KeyComparatorS8_SC_EEvbT2_T3_T4_PT6_PT7_T5_PSH_SH_NS1_7vsmem_tE_param_0];
	mul.wide.u32 	%rd50, %r1, 4;
	add.s64 	%rd51, %rd2, %rd50;
	ld.global.u32 	%r1952, [%rd51];
	ld.global.u32 	%r1953, [%rd51+4];
	neg.s32 	%r1954, %r139;
	and.b32  	%r1955, %r1, %r1954;
	shl.b32 	%r3, %r1955, 8;
	shl.b32 	%r1956, %r139, 7;
	and.b32  	%r4, %r1956, -256;
	sub.s32 	%r1957, %r1, %r1955;
	shl.b32 	%r1958, %r1957, 8;
	sub.s32 	%r5, %r1952, %r3;
	sub.s32 	%r1959, %r1953, %r3;
	sub.s32 	%r1960, %r138, %r3;
	max.u32 	%r1961, %r1960, %r4;
	sub.s32 	%r1962, %r1961, %r4;
	sub.s32 	%r1963, %r1958, %r5;
	min.u32 	%r6, %r1963, %r1962;
	setp.eq.s32 	%p26, %r1958, -256;
	selp.b32 	%r1964, 255, 256, %p26;
	add.s32 	%r1965, %r1964, %r1958;
	sub.s32 	%r1966, %r1965, %r1959;
	or.b32  	%r1967, %r1, %r1954;
	setp.eq.s32 	%p27, %r1967, -1;
	min.u32 	%r1968, %r4, %r1960;
	selp.b32 	%r1969, %r1968, %r1959, %p27;
	selp.b32 	%r1970, %r4, %r1966, %p27;
	min.u32 	%r7, %r1970, %r1962;
	sub.s32 	%r8, %r1969, %r5;
	// begin inline asm
	griddepcontrol.wait;
	// end inline asm
	setp.eq.s16 	%p28, %rs2134, 0;
	@%p28 bra 	$L__BB4_5;
	cvt.u64.u32 	%rd4, %r3;
	setp.ge.s32 	%p29, %r2, %r8;
	@%p29 bra 	$L__BB4_4;
	cvt.u64.u32 	%rd59, %r5;
	cvt.u64.u32 	%rd60, %r2;
	add.s64 	%rd61, %rd4, %rd60;
	add.s64 	%rd62, %rd61, %rd59;
	mad.lo.s64 	%rd63, %rd62, 156, %rd3;
	ld.global.u32 	%r3795, [%rd63];
	ld.global.u32 	%r2162, [%rd63+4];
	bfe.u32 	%r2163, %r2162, 0, 8;
	cvt.u16.u32 	%rs2136, %r2163;
	bfe.u32 	%r2164, %r2162, 8, 8;
	cvt.u16.u32 	%rs2137, %r2164;
	bfe.u32 	%r2165, %r2162, 16, 8;
	cvt.u16.u32 	%rs2138, %r2165;
	bfe.u32 	%r2166, %r2162, 24, 8;
	cvt.u16.u32 	%rs2139, %r2166;
	ld.global.u32 	%r2167, [%rd63+8];
	bfe.u32 	%r2168, %r2167, 0, 8;
	cvt.u16.u32 	%rs2140, %r2168;
	bfe.u32 	%r2169, %r2167, 8, 8;
	cvt.u16.u32 	%rs2141, %r2169;
	bfe.u32 	%r2170, %r2167, 16, 8;
	cvt.u16.u32 	%rs2142, %r2170;
	bfe.u32 	%r2171, %r2167, 24, 8;
	cvt.u16.u32 	%rs2143, %r2171;
	ld.global.u32 	%r2172, [%rd63+12];
	bfe.u32 	%r2173, %r2172, 0, 8;
	cvt.u16.u32 	%rs2144, %r2173;
	bfe.u32 	%r2174, %r2172, 8, 8;
	cvt.u16.u32 	%rs2145, %r2174;
	bfe.u32 	%r2175, %r2172, 16, 8;
	cvt.u16.u32 	%rs2146, %r2175;
	bfe.u32 	%r2176, %r2172, 24, 8;
	cvt.u16.u32 	%rs2147, %r2176;
	ld.global.u32 	%r2177, [%rd63+16];
	bfe.u32 	%r2178, %r2177, 0, 8;
	cvt.u16.u32 	%rs2148, %r2178;
	bfe.u32 	%r2179, %r2177, 8, 8;
	cvt.u16.u32 	%rs2149, %r2179;
	bfe.u32 	%r2180, %r2177, 16, 8;
	cvt.u16.u32 	%rs2150, %r2180;
	bfe.u32 	%r2181, %r2177, 24, 8;
	cvt.u16.u32 	%rs2151, %r2181;
	ld.global.u32 	%r2182, [%rd63+20];
	bfe.u32 	%r2183, %r2182, 0, 8;
	cvt.u16.u32 	%rs2152, %r2183;
	bfe.u32 	%r2184, %r2182, 8, 8;
	cvt.u16.u32 	%rs2153, %r2184;
	bfe.u32 	%r2185, %r2182, 16, 8;
	cvt.u16.u32 	%rs2154, %r2185;
	bfe.u32 	%r2186, %r2182, 24, 8;
	cvt.u16.u32 	%rs2155, %r2186;
	ld.global.u32 	%r2187, [%rd63+24];
	bfe.u32 	%r2188, %r2187, 0, 8;
	cvt.u16.u32 	%rs2156, %r2188;
	bfe.u32 	%r2189, %r2187, 8, 8;
	cvt.u16.u32 	%rs2157, %r2189;
	bfe.u32 	%r2190, %r2187, 16, 8;
	cvt.u16.u32 	%rs2158, %r2190;
	bfe.u32 	%r2191, %r2187, 24, 8;
	cvt.u16.u32 	%rs2159, %r2191;
	ld.global.u32 	%r2192, [%rd63+28];
	bfe.u32 	%r2193, %r2192, 0, 8;
	cvt.u16.u32 	%rs2160, %r2193;
	bfe.u32 	%r2194, %r2192, 8, 8;
	cvt.u16.u32 	%rs2161, %r2194;
	bfe.u32 	%r2195, %r2192, 16, 8;
	cvt.u16.u32 	%rs2162, %r2195;
	bfe.u32 	%r2196, %r2192, 24, 8;
	cvt.u16.u32 	%rs2163, %r2196;
	ld.global.u32 	%r2197, [%rd63+32];
	bfe.u32 	%r2198, %r2197, 0, 8;
	cvt.u16.u32 	%rs2164, %r2198;
	bfe.u32 	%r2199, %r2197, 8, 8;
	cvt.u16.u32 	%rs2165, %r2199;
	bfe.u32 	%r2200, %r2197, 16, 8;
	cvt.u16.u32 	%rs2166, %r2200;
	bfe.u32 	%r2201, %r2197, 24, 8;
	cvt.u16.u32 	%rs2167, %r2201;
	ld.global.u32 	%r2202, [%rd63+36];
	bfe.u32 	%r2203, %r2202, 0, 8;
	cvt.u16.u32 	%rs2168, %r2203;
	bfe.u32 	%r2204, %r2202, 8, 8;
	cvt.u16.u32 	%rs2169, %r2204;
	bfe.u32 	%r2205, %r2202, 16, 8;
	cvt.u16.u32 	%rs2170, %r2205;
	bfe.u32 	%r2206, %r2202, 24, 8;
	cvt.u16.u32 	%rs2171, %r2206;
	ld.global.u32 	%r2207, [%rd63+40];
	bfe.u32 	%r2208, %r2207, 0, 8;
	cvt.u16.u32 	%rs2172, %r2208;
	bfe.u32 	%r2209, %r2207, 8, 8;
	cvt.u16.u32 	%rs2173, %r2209;
	bfe.u32 	%r2210, %r2207, 16, 8;
	cvt.u16.u32 	%rs2174, %r2210;
	bfe.u32 	%r2211, %r2207, 24, 8;
	cvt.u16.u32 	%rs2175, %r2211;
	ld.global.u32 	%r2212, [%rd63+44];
	bfe.u32 	%r2213, %r2212, 0, 8;
	cvt.u16.u32 	%rs2176, %r2213;
	bfe.u32 	%r2214, %r2212, 8, 8;
	cvt.u16.u32 	%rs2177, %r2214;
	bfe.u32 	%r2215, %r2212, 16, 8;
	cvt.u16.u32 	%rs2178, %r2215;
	bfe.u32 	%r2216, %r2212, 24, 8;
	cvt.u16.u32 	%rs2179, %r2216;
	ld.global.u32 	%r2217, [%rd63+48];
	bfe.u32 	%r2218, %r2217, 0, 8;
	cvt.u16.u32 	%rs2180, %r2218;
	bfe.u32 	%r2219, %r2217, 8, 8;
	cvt.u16.u32 	%rs2181, %r2219;
	bfe.u32 	%r2220, %r2217, 16, 8;
	cvt.u16.u32 	%rs2182, %r2220;
	bfe.u32 	%r2221, %r2217, 24, 8;
	cvt.u16.u32 	%rs2183, %r2221;
	ld.global.u32 	%r2222, [%rd63+52];
	bfe.u32 	%r2223, %r2222, 0, 8;
	cvt.u16.u32 	%rs2184, %r2223;
	bfe.u32 	%r2224, %r2222, 8, 8;
	cvt.u16.u32 	%rs2185, %r2224;
	bfe.u32 	%r2225, %r2222, 16, 8;
	cvt.u16.u32 	%rs2186, %r2225;
	bfe.u32 	%r2226, %r2222, 24, 8;
	cvt.u16.u32 	%rs2187, %r2226;
	ld.global.u32 	%r2227, [%rd63+56];
	bfe.u32 	%r2228, %r2227, 0, 8;
	cvt.u16.u32 	%rs2188, %r2228;
	bfe.u32 	%r2229, %r2227, 8, 8;
	cvt.u16.u32 	%rs2189, %r2229;
	bfe.u32 	%r2230, %r2227, 16, 8;
	cvt.u16.u32 	%rs2190, %r2230;
	bfe.u32 	%r2231, %r2227, 24, 8;
	cvt.u16.u32 	%rs2191, %r2231;
	ld.global.u32 	%r2232, [%rd63+60];
	bfe.u32 	%r2233, %r2232, 0, 8;
	cvt.u16.u32 	%rs2192, %r2233;
	bfe.u32 	%r2234, %r2232, 8, 8;
	cvt.u16.u32 	%rs2193, %r2234;
	bfe.u32 	%r2235, %r2232, 16, 8;
	cvt.u16.u32 	%rs2194, %r2235;
	bfe.u32 	%r2236, %r2232, 24, 8;
	cvt.u16.u32 	%rs2195, %r2236;
	ld.global.u32 	%r2237, [%rd63+64];
	bfe.u32 	%r2238, %r2237, 0, 8;
	cvt.u16.u32 	%rs2196, %r2238;
	bfe.u32 	%r2239, %r2237, 8, 8;
	cvt.u16.u32 	%rs2197, %r2239;
	bfe.u32 	%r2240, %r2237, 16, 8;
	cvt.u16.u32 	%rs2198, %r2240;
	bfe.u32 	%r2241, %r2237, 24, 8;
	cvt.u16.u32 	%rs2199, %r2241;
	ld.global.u32 	%r2242, [%rd63+68];
	bfe.u32 	%r2243, %r2242, 0, 8;
	cvt.u16.u32 	%rs2200, %r2243;
	bfe.u32 	%r2244, %r2242, 8, 8;
	cvt.u16.u32 	%rs2201, %r2244;
	bfe.u32 	%r2245, %r2242, 16, 8;
	cvt.u16.u32 	%rs2202, %r2245;
	bfe.u32 	%r2246, %r2242, 24, 8;
	cvt.u16.u32 	%rs2203, %r2246;
	ld.global.u32 	%r2247, [%rd63+72];
	bfe.u32 	%r2248, %r2247, 0, 8;
	cvt.u16.u32 	%rs2204, %r2248;
	bfe.u32 	%r2249, %r2247, 8, 8;
	cvt.u16.u32 	%rs2205, %r2249;
	bfe.u32 	%r2250, %r2247, 16, 8;
	cvt.u16.u32 	%rs2206, %r2250;
	bfe.u32 	%r2251, %r2247, 24, 8;
	cvt.u16.u32 	%rs2207, %r2251;
	ld.global.u32 	%r2252, [%rd63+76];
	bfe.u32 	%r2253, %r2252, 0, 8;
	cvt.u16.u32 	%rs2208, %r2253;
	bfe.u32 	%r2254, %r2252, 8, 8;
	cvt.u16.u32 	%rs2209, %r2254;
	bfe.u32 	%r2255, %r2252, 16, 8;
	cvt.u16.u32 	%rs2210, %r2255;
	bfe.u32 	%r2256, %r2252, 24, 8;
	cvt.u16.u32 	%rs2211, %r2256;
	ld.global.u32 	%r2257, [%rd63+80];
	bfe.u32 	%r2258, %r2257, 0, 8;
	cvt.u16.u32 	%rs2212, %r2258;
	bfe.u32 	%r2259, %r2257, 8, 8;
	cvt.u16.u32 	%rs2213, %r2259;
	bfe.u32 	%r2260, %r2257, 16, 8;
	cvt.u16.u32 	%rs2214, %r2260;
	bfe.u32 	%r2261, %r2257, 24, 8;
	cvt.u16.u32 	%rs2215, %r2261;
	ld.global.u32 	%r2262, [%rd63+84];
	bfe.u32 	%r2263, %r2262, 0, 8;
	cvt.u16.u32 	%rs2216, %r2263;
	bfe.u32 	%r2264, %r2262, 8, 8;
	cvt.u16.u32 	%rs2217, %r2264;
	bfe.u32 	%r2265, %r2262, 16, 8;
	cvt.u16.u32 	%rs2218, %r2265;
	bfe.u32 	%r2266, %r2262, 24, 8;
	cvt.u16.u32 	%rs2219, %r2266;
	ld.global.u32 	%r2267, [%rd63+88];
	bfe.u32 	%r2268, %r2267, 0, 8;
	cvt.u16.u32 	%rs2220, %r2268;
	bfe.u32 	%r2269, %r2267, 8, 8;
	cvt.u16.u32 	%rs2221, %r2269;
	bfe.u32 	%r2270, %r2267, 16, 8;
	cvt.u16.u32 	%rs2222, %r2270;
	bfe.u32 	%r2271, %r2267, 24, 8;
	cvt.u16.u32 	%rs2223, %r2271;
	ld.global.u32 	%r2272, [%rd63+92];
	bfe.u32 	%r2273, %r2272, 0, 8;
	cvt.u16.u32 	%rs2224, %r2273;
	bfe.u32 	%r2274, %r2272, 8, 8;
	cvt.u16.u32 	%rs2225, %r2274;
	bfe.u32 	%r2275, %r2272, 16, 8;
	cvt.u16.u32 	%rs2226, %r2275;
	bfe.u32 	%r2276, %r2272, 24, 8;
	cvt.u16.u32 	%rs2227, %r2276;
	ld.global.u32 	%r2277, [%rd63+96];
	bfe.u32 	%r2278, %r2277, 0, 8;
	cvt.u16.u32 	%rs2228, %r2278;
	bfe.u32 	%r2279, %r2277, 8, 8;
	cvt.u16.u32 	%rs2229, %r2279;
	bfe.u32 	%r2280, %r2277, 16, 8;
	cvt.u16.u32 	%rs2230, %r2280;
	bfe.u32 	%r2281, %r2277, 24, 8;
	cvt.u16.u32 	%rs2231, %r2281;
	ld.global.u32 	%r2282, [%rd63+100];
	bfe.u32 	%r2283, %r2282, 0, 8;
	cvt.u16.u32 	%rs2232, %r2283;
	bfe.u32 	%r2284, %r2282, 8, 8;
	cvt.u16.u32 	%rs2233, %r2284;
	bfe.u32 	%r2285, %r2282, 16, 8;
	cvt.u16.u32 	%rs2234, %r2285;
	bfe.u32 	%r2286, %r2282, 24, 8;
	cvt.u16.u32 	%rs2235, %r2286;
	ld.global.u32 	%r2287, [%rd63+104];
	bfe.u32 	%r2288, %r2287, 0, 8;
	cvt.u16.u32 	%rs2236, %r2288;
	bfe.u32 	%r2289, %r2287, 8, 8;
	cvt.u16.u32 	%rs2237, %r2289;
	bfe.u32 	%r2290, %r2287, 16, 8;
	cvt.u16.u32 	%rs2238, %r2290;
	bfe.u32 	%r2291, %r2287, 24, 8;
	cvt.u16.u32 	%rs2239, %r2291;
	ld.global.u32 	%r2292, [%rd63+108];
	bfe.u32 	%r2293, %r2292, 0, 8;
	cvt.u16.u32 	%rs2240, %r2293;
	bfe.u32 	%r2294, %r2292, 8, 8;
	cvt.u16.u32 	%rs2241, %r2294;
	bfe.u32 	%r2295, %r2292, 16, 8;
	cvt.u16.u32 	%rs2242, %r2295;
	bfe.u32 	%r2296, %r2292, 24, 8;
	cvt.u16.u32 	%rs2243, %r2296;
	ld.global.u32 	%r2297, [%rd63+112];
	bfe.u32 	%r2298, %r2297, 0, 8;
	cvt.u16.u32 	%rs2244, %r2298;
	bfe.u32 	%r2299, %r2297, 8, 8;
	cvt.u16.u32 	%rs2245, %r2299;
	bfe.u32 	%r2300, %r2297, 16, 8;
	cvt.u16.u32 	%rs2246, %r2300;
	bfe.u32 	%r2301, %r2297, 24, 8;
	cvt.u16.u32 	%rs2247, %r2301;
	ld.global.u32 	%r2302, [%rd63+116];
	bfe.u32 	%r2303, %r2302, 0, 8;
	cvt.u16.u32 	%rs2248, %r2303;
	bfe.u32 	%r2304, %r2302, 8, 8;
	cvt.u16.u32 	%rs2249, %r2304;
	bfe.u32 	%r2305, %r2302, 16, 8;
	cvt.u16.u32 	%rs2250, %r2305;
	bfe.u32 	%r2306, %r2302, 24, 8;
	cvt.u16.u32 	%rs2251, %r2306;
	ld.global.u32 	%r2307, [%rd63+120];
	bfe.u32 	%r2308, %r2307, 0, 8;
	cvt.u16.u32 	%rs2252, %r2308;
	bfe.u32 	%r2309, %r2307, 8, 8;
	cvt.u16.u32 	%rs2253, %r2309;
	bfe.u32 	%r2310, %r2307, 16, 8;
	cvt.u16.u32 	%rs2254, %r2310;
	bfe.u32 	%r2311, %r2307, 24, 8;
	cvt.u16.u32 	%rs2255, %r2311;
	ld.global.u32 	%r2312, [%rd63+124];
	bfe.u32 	%r2313, %r2312, 0, 8;
	cvt.u16.u32 	%rs2256, %r2313;
	bfe.u32 	%r2314, %r2312, 8, 8;
	cvt.u16.u32 	%rs2257, %r2314;
	bfe.u32 	%r2315, %r2312, 16, 8;
	cvt.u16.u32 	%rs2258, %r2315;
	bfe.u32 	%r2316, %r2312, 24, 8;
	cvt.u16.u32 	%rs2259, %r2316;
	ld.global.u32 	%r2317, [%rd63+128];
	bfe.u32 	%r2318, %r2317, 0, 8;
	cvt.u16.u32 	%rs2260, %r2318;
	bfe.u32 	%r2319, %r2317, 8, 8;
	cvt.u16.u32 	%rs2261, %r2319;
	bfe.u32 	%r2320, %r2317, 16, 8;
	cvt.u16.u32 	%rs2262, %r2320;
	bfe.u32 	%r2321, %r2317, 24, 8;
	cvt.u16.u32 	%rs2263, %r2321;
	ld.global.u32 	%r2322, [%rd63+132];
	bfe.u32 	%r2323, %r2322, 0, 8;
	cvt.u16.u32 	%rs2264, %r2323;
	bfe.u32 	%r2324, %r2322, 8, 8;
	cvt.u16.u32 	%rs2265, %r2324;
	bfe.u32 	%r2325, %r2322, 16, 8;
	cvt.u16.u32 	%rs2266, %r2325;
	bfe.u32 	%r2326, %r2322, 24, 8;
	cvt.u16.u32 	%rs2267, %r2326;
	ld.global.u32 	%r2327, [%rd63+136];
	bfe.u32 	%r2328, %r2327, 0, 8;
	cvt.u16.u32 	%rs2268, %r2328;
	bfe.u32 	%r2329, %r2327, 8, 8;
	cvt.u16.u32 	%rs2269, %r2329;
	bfe.u32 	%r2330, %r2327, 16, 8;
	cvt.u16.u32 	%rs2270, %r2330;
	bfe.u32 	%r2331, %r2327, 24, 8;
	cvt.u16.u32 	%rs2271, %r2331;
	ld.global.u32 	%r2332, [%rd63+140];
	bfe.u32 	%r2333, %r2332, 0, 8;
	cvt.u16.u32 	%rs2272, %r2333;
	bfe.u32 	%r2334, %r2332, 8, 8;
	cvt.u16.u32 	%rs2273, %r2334;
	bfe.u32 	%r2335, %r2332, 16, 8;
	cvt.u16.u32 	%rs2274, %r2335;
	bfe.u32 	%r2336, %r2332, 24, 8;
	cvt.u16.u32 	%rs2275, %r2336;
	ld.global.u32 	%r2337, [%rd63+144];
	bfe.u32 	%r2338, %r2337, 0, 8;
	cvt.u16.u32 	%rs2276, %r2338;
	bfe.u32 	%r2339, %r2337, 8, 8;
	cvt.u16.u32 	%rs2277, %r2339;
	bfe.u32 	%r2340, %r2337, 16, 8;
	cvt.u16.u32 	%rs2278, %r2340;
	bfe.u32 	%r2341, %r2337, 24, 8;
	cvt.u16.u32 	%rs2279, %r2341;
	ld.global.u32 	%r2342, [%rd63+148];
	bfe.u32 	%r2343, %r2342, 0, 8;
	cvt.u16.u32 	%rs2280, %r2343;
	bfe.u32 	%r2344, %r2342, 8, 8;
	cvt.u16.u32 	%rs2281, %r2344;
	bfe.u32 	%r2345, %r2342, 16, 8;
	cvt.u16.u32 	%rs2282, %r2345;
	bfe.u32 	%r2346, %r2342, 24, 8;
	cvt.u16.u32 	%rs2283, %r2346;
	ld.global.u32 	%r2347, [%rd63+152];
	bfe.u32 	%r2348, %r2347, 0, 8;
	cvt.u16.u32 	%rs2284, %r2348;
	bfe.u32 	%r2349, %r2347, 8, 8;
	cvt.u16.u32 	%rs2285, %r2349;
	bfe.u32 	%r2350, %r2347, 16, 8;
	cvt.u16.u32 	%rs2286, %r2350;
	bfe.u32 	%r2351, %r2347, 24, 8;
	cvt.u16.u32 	%rs2287, %r2351;
	bra.uni 	$L__BB4_6;
$L__BB4_4:
	sub.s32 	%r1971, %r2, %r8;
	cvt.s64.s32 	%rd52, %r1971;
	cvt.u64.u32 	%rd53, %r6;
	cvt.u64.u32 	%rd54, %r4;
	add.s64 	%rd55, %rd4, %rd54;
	add.s64 	%rd56, %rd55, %rd53;
	add.s64 	%rd57, %rd56, %rd52;
	mad.lo.s64 	%rd58, %rd57, 156, %rd3;
	ld.global.u32 	%r3795, [%rd58];
	ld.global.u32 	%r1972, [%rd58+4];
	bfe.u32 	%r1973, %r1972, 0, 8;
	cvt.u16.u32 	%rs2136, %r1973;
	bfe.u32 	%r1974, %r1972, 8, 8;
	cvt.u16.u32 	%rs2137, %r1974;
	bfe.u32 	%r1975, %r1972, 16, 8;
	cvt.u16.u32 	%rs2138, %r1975;
	bfe.u32 	%r1976, %r1972, 24, 8;
	cvt.u16.u32 	%rs2139, %r1976;
	ld.global.u32 	%r1977, [%rd58+8];
	bfe.u32 	%r1978, %r1977, 0, 8;
	cvt.u16.u32 	%rs2140, %r1978;
	bfe.u32 	%r1979, %r1977, 8, 8;
	cvt.u16.u32 	%rs2141, %r1979;
	bfe.u32 	%r1980, %r1977, 16, 8;
	cvt.u16.u32 	%rs2142, %r1980;
	bfe.u32 	%r1981, %r1977, 24, 8;
	cvt.u16.u32 	%rs2143, %r1981;
	ld.global.u32 	%r1982, [%rd58+12];
	bfe.u32 	%r1983, %r1982, 0, 8;
	cvt.u16.u32 	%rs2144, %r1983;
	bfe.u32 	%r1984, %r1982, 8, 8;
	cvt.u16.u32 	%rs2145, %r1984;
	bfe.u32 	%r1985, %r1982, 16, 8;
	cvt.u16.u32 	%rs2146, %r1985;
	bfe.u32 	%r1986, %r1982, 24, 8;
	cvt.u16.u32 	%rs2147, %r1986;
	ld.global.u32 	%r1987, [%rd58+16];
	bfe.u32 	%r1988, %r1987, 0, 8;
	cvt.u16.u32 	%rs2148, %r1988;
	bfe.u32 	%r1989, %r1987, 8, 8;
	cvt.u16.u32 	%rs2149, %r1989;
	bfe.u32 	%r1990, %r1987, 16, 8;
	cvt.u16.u32 	%rs2150, %r1990;
	bfe.u32 	%r1991, %r1987, 24, 8;
	cvt.u16.u32 	%rs2151, %r1991;
	ld.global.u32 	%r1992, [%rd58+20];
	bfe.u32 	%r1993, %r1992, 0, 8;
	cvt.u16.u32 	%rs2152, %r1993;
	bfe.u32 	%r1994, %r1992, 8, 8;
	cvt.u16.u32 	%rs2153, %r1994;
	bfe.u32 	%r1995, %r1992, 16, 8;
	cvt.u16.u32 	%rs2154, %r1995;
	bfe.u32 	%r1996, %r1992, 24, 8;
	cvt.u16.u32 	%rs2155, %r1996;
	ld.global.u32 	%r1997, [%rd58+24];
	bfe.u32 	%r1998, %r1997, 0, 8;
	cvt.u16.u32 	%rs2156, %r1998;
	bfe.u32 	%r1999, %r1997, 8, 8;
	cvt.u16.u32 	%rs2157, %r1999;
	bfe.u32 	%r2000, %r1997, 16, 8;
	cvt.u16.u32 	%rs2158, %r2000;
	bfe.u32 	%r2001, %r1997, 24, 8;
	cvt.u16.u32 	%rs2159, %r2001;
	ld.global.u32 	%r2002, [%rd58+28];
	bfe.u32 	%r2003, %r2002, 0, 8;
	cvt.u16.u32 	%rs2160, %r2003;
	bfe.u32 	%r2004, %r2002, 8, 8;
	cvt.u16.u32 	%rs2161, %r2004;
	bfe.u32 	%r2005, %r2002, 16, 8;
	cvt.u16.u32 	%rs2162, %r2005;
	bfe.u32 	%r2006, %r2002, 24, 8;
	cvt.u16.u32 	%rs2163, %r2006;
	ld.global.u32 	%r2007, [%rd58+32];
	bfe.u32 	%r2008, %r2007, 0, 8;
	cvt.u16.u32 	%rs2164, %r2008;
	bfe.u32 	%r2009, %r2007, 8, 8;
	cvt.u16.u32 	%rs2165, %r2009;
	bfe.u32 	%r2010, %r2007, 16, 8;
	cvt.u16.u32 	%rs2166, %r2010;
	bfe.u32 	%r2011, %r2007, 24, 8;
	cvt.u16.u32 	%rs2167, %r2011;
	ld.global.u32 	%r2012, [%rd58+36];
	bfe.u32 	%r2013, %r2012, 0, 8;
	cvt.u16.u32 	%rs2168, %r2013;
	bfe.u32 	%r2014, %r2012, 8, 8;
	cvt.u16.u32 	%rs2169, %r2014;
	bfe.u32 	%r2015, %r2012, 16, 8;
	cvt.u16.u32 	%rs2170, %r2015;
	bfe.u32 	%r2016, %r2012, 24, 8;
	cvt.u16.u32 	%rs2171, %r2016;
	ld.global.u32 	%r2017, [%rd58+40];
	bfe.u32 	%r2018, %r2017, 0, 8;
	cvt.u16.u32 	%rs2172, %r2018;
	bfe.u32 	%r2019, %r2017, 8, 8;
	cvt.u16.u32 	%rs2173, %r2019;
	bfe.u32 	%r2020, %r2017, 16, 8;
	cvt.u16.u32 	%rs2174, %r2020;
	bfe.u32 	%r2021, %r2017, 24, 8;
	cvt.u16.u32 	%rs2175, %r2021;
	ld.global.u32 	%r2022, [%rd58+44];
	bfe.u32 	%r2023, %r2022, 0, 8;
	cvt.u16.u32 	%rs2176, %r2023;
	bfe.u32 	%r2024, %r2022, 8, 8;
	cvt.u16.u32 	%rs2177, %r2024;
	bfe.u32 	%r2025, %r2022, 16, 8;
	cvt.u16.u32 	%rs2178, %r2025;
	bfe.u32 	%r2026, %r2022, 24, 8;
	cvt.u16.u32 	%rs2179, %r2026;
	ld.global.u32 	%r2027, [%rd58+48];
	bfe.u32 	%r2028, %r2027, 0, 8;
	cvt.u16.u32 	%rs2180, %r2028;
	bfe.u32 	%r2029, %r2027, 8, 8;
	cvt.u16.u32 	%rs2181, %r2029;
	bfe.u32 	%r2030, %r2027, 16, 8;
	cvt.u16.u32 	%rs2182, %r2030;
	bfe.u32 	%r2031, %r2027, 24, 8;
	cvt.u16.u32 	%rs2183, %r2031;
	ld.global.u32 	%r2032, [%rd58+52];
	bfe.u32 	%r2033, %r2032, 0, 8;
	cvt.u16.u32 	%rs2184, %r2033;
	bfe.u32 	%r2034, %r2032, 8, 8;
	cvt.u16.u32 	%rs2185, %r2034;
	bfe.u32 	%r2035, %r2032, 16, 8;
	cvt.u16.u32 	%rs2186, %r2035;
	bfe.u32 	%r2036, %r2032, 24, 8;
	cvt.u16.u32 	%rs2187, %r2036;
	ld.global.u32 	%r2037, [%rd58+56];
	bfe.u32 	%r2038, %r2037, 0, 8;
	cvt.u16.u32 	%rs2188, %r2038;
	bfe.u32 	%r2039, %r2037, 8, 8;
	cvt.u16.u32 	%rs2189, %r2039;
	bfe.u32 	%r2040, %r2037, 16, 8;
	cvt.u16.u32 	%rs2190, %r2040;
	bfe.u32 	%r2041, %r2037, 24, 8;
	cvt.u16.u32 	%rs2191, %r2041;
	ld.global.u32 	%r2042, [%rd58+60];
	bfe.u32 	%r2043, %r2042, 0, 8;
	cvt.u16.u32 	%rs2192, %r2043;
	bfe.u32 	%r2044, %r2042, 8, 8;
	cvt.u16.u32 	%rs2193, %r2044;
	bfe.u32 	%r2045, %r2042, 16, 8;
	cvt.u16.u32 	%rs2194, %r2045;
	bfe.u32 	%r2046, %r2042, 24, 8;
	cvt.u16.u32 	%rs2195, %r2046;
	ld.global.u32 	%r2047, [%rd58+64];
	bfe.u32 	%r2048, %r2047, 0, 8;
	cvt.u16.u32 	%rs2196, %r2048;
	bfe.u32 	%r2049, %r2047, 8, 8;
	cvt.u16.u32 	%rs2197, %r2049;
	bfe.u32 	%r2050, %r2047, 16, 8;
	cvt.u16.u32 	%rs2198, %r2050;
	bfe.u32 	%r2051, %r2047, 24, 8;
	cvt.u16.u32 	%rs2199, %r2051;
	ld.global.u32 	%r2052, [%rd58+68];
	bfe.u32 	%r2053, %r2052, 0, 8;
	cvt.u16.u32 	%rs2200, %r2053;
	bfe.u32 	%r2054, %r2052, 8, 8;
	cvt.u16.u32 	%rs2201, %r2054;
	bfe.u32 	%r2055, %r2052, 16, 8;
	cvt.u16.u32 	%rs2202, %r2055;
	bfe.u32 	%r2056, %r2052, 24, 8;
	cvt.u16.u32 	%rs2203, %r2056;
	ld.global.u32 	%r2057, [%rd58+72];
	bfe.u32 	%r2058, %r2057, 0, 8;
	cvt.u16.u32 	%rs2204, %r2058;
	bfe.u32 	%r2059, %r2057, 8, 8;
	cvt.u16.u32 	%rs2205, %r2059;
	bfe.u32 	%r2060, %r2057, 16, 8;
	cvt.u16.u32 	%rs2206, %r2060;
	bfe.u32 	%r2061, %r2057, 24, 8;
	cvt.u16.u32 	%rs2207, %r2061;
	ld.global.u32 	%r2062, [%rd58+76];
	bfe.u32 	%r2063, %r2062, 0, 8;
	cvt.u16.u32 	%rs2208, %r2063;
	bfe.u32 	%r2064, %r2062, 8, 8;
	cvt.u16.u32 	%rs2209, %r2064;
	bfe.u32 	%r2065, %r2062, 16, 8;
	cvt.u16.u32 	%rs2210, %r2065;
	bfe.u32 	%r2066, %r2062, 24, 8;
	cvt.u16.u32 	%rs2211, %r2066;
	ld.global.u32 	%r2067, [%rd58+80];
	bfe.u32 	%r2068, %r2067, 0, 8;
	cvt.u16.u32 	%rs2212, %r2068;
	bfe.u32 	%r2069, %r2067, 8, 8;
	cvt.u16.u32 	%rs2213, %r2069;
	bfe.u32 	%r2070, %r2067, 16, 8;
	cvt.u16.u32 	%rs2214, %r2070;
	bfe.u32 	%r2071, %r2067, 24, 8;
	cvt.u16.u32 	%rs2215, %r2071;
	ld.global.u32 	%r2072, [%rd58+84];
	bfe.u32 	%r2073, %r2072, 0, 8;
	cvt.u16.u32 	%rs2216, %r2073;
	bfe.u32 	%r2074, %r2072, 8, 8;
	cvt.u16.u32 	%rs2217, %r2074;
	bfe.u32 	%r2075, %r2072, 16, 8;
	cvt.u16.u32 	%rs2218, %r2075;
	bfe.u32 	%r2076, %r2072, 24, 8;
	cvt.u16.u32 	%rs2219, %r2076;
	ld.global.u32 	%r2077, [%rd58+88];
	bfe.u32 	%r2078, %r2077, 0, 8;
	cvt.u16.u32 	%rs2220, %r2078;
	bfe.u32 	%r2079, %r2077, 8, 8;
	cvt.u16.u32 	%rs2221, %r2079;
	bfe.u32 	%r2080, %r2077, 16, 8;
	cvt.u16.u32 	%rs2222, %r2080;
	bfe.u32 	%r2081, %r2077, 24, 8;
	cvt.u16.u32 	%rs2223, %r2081;
	ld.global.u32 	%r2082, [%rd58+92];
	bfe.u32 	%r2083, %r2082, 0, 8;
	cvt.u16.u32 	%rs2224, %r2083;
	bfe.u32 	%r2084, %r2082, 8, 8;
	cvt.u16.u32 	%rs2225, %r2084;
	bfe.u32 	%r2085, %r2082, 16, 8;
	cvt.u16.u32 	%rs2226, %r2085;
	bfe.u32 	%r2086, %r2082, 24, 8;
	cvt.u16.u32 	%rs2227, %r2086;
	ld.global.u32 	%r2087, [%rd58+96];
	bfe.u32 	%r2088, %r2087, 0, 8;
	cvt.u16.u32 	%rs2228, %r2088;
	bfe.u32 	%r2089, %r2087, 8, 8;
	cvt.u16.u32 	%rs2229, %r2089;
	bfe.u32 	%r2090, %r2087, 16, 8;
	cvt.u16.u32 	%rs2230, %r2090;
	bfe.u32 	%r2091, %r2087, 24, 8;
	cvt.u16.u32 	%rs2231, %r2091;
	ld.global.u32 	%r2092, [%rd58+100];
	bfe.u32 	%r2093, %r2092, 0, 8;
	cvt.u16.u32 	%rs2232, %r2093;
	bfe.u32 	%r2094, %r2092, 8, 8;
	cvt.u16.u32 	%rs2233, %r2094;
	bfe.u32 	%r2095, %r2092, 16, 8;
	cvt.u16.u32 	%rs2234, %r2095;
	bfe.u32 	%r2096, %r2092, 24, 8;
	cvt.u16.u32 	%rs2235, %r2096;
	ld.global.u32 	%r2097, [%rd58+104];
	bfe.u32 	%r2098, %r2097, 0, 8;
	cvt.u16.u32 	%rs2236, %r2098;
	bfe.u32 	%r2099, %r2097, 8, 8;
	cvt.u16.u32 	%rs2237, %r2099;
	bfe.u32 	%r2100, %r2097, 16, 8;
	cvt.u16.u32 	%rs2238, %r2100;
	bfe.u32 	%r2101, %r2097, 24, 8;
	cvt.u16.u32 	%rs2239, %r2101;
	ld.global.u32 	%r2102, [%rd58+108];
	bfe.u32 	%r2103, %r2102, 0, 8;
	cvt.u16.u32 	%rs2240, %r2103;
	bfe.u32 	%r2104, %r2102, 8, 8;
	cvt.u16.u32 	%rs2241, %r2104;
	bfe.u32 	%r2105, %r2102, 16, 8;
	cvt.u16.u32 	%rs2242, %r2105;
	bfe.u32 	%r2106, %r2102, 24, 8;
	cvt.u16.u32 	%rs2243, %r2106;
	ld.global.u32 	%r2107, [%rd58+112];
	bfe.u32 	%r2108, %r2107, 0, 8;
	cvt.u16.u32 	%rs2244, %r2108;
	bfe.u32 	%r2109, %r2107, 8, 8;
	cvt.u16.u32 	%rs2245, %r2109;
	bfe.u32 	%r2110, %r2107, 16, 8;
	cvt.u16.u32 	%rs2246, %r2110;
	bfe.u32 	%r2111, %r2107, 24, 8;
	cvt.u16.u32 	%rs2247, %r2111;
	ld.global.u32 	%r2112, [%rd58+116];
	bfe.u32 	%r2113, %r2112, 0, 8;
	cvt.u16.u32 	%rs2248, %r2113;
	bfe.u32 	%r2114, %r2112, 8, 8;
	cvt.u16.u32 	%rs2249, %r2114;
	bfe.u32 	%r2115, %r2112, 16, 8;
	cvt.u16.u32 	%rs2250, %r2115;
	bfe.u32 	%r2116, %r2112, 24, 8;
	cvt.u16.u32 	%rs2251, %r2116;
	ld.global.u32 	%r2117, [%rd58+120];
	bfe.u32 	%r2118, %r2117, 0, 8;
	cvt.u16.u32 	%rs2252, %r2118;
	bfe.u32 	%r2119, %r2117, 8, 8;
	cvt.u16.u32 	%rs2253, %r2119;
	bfe.u32 	%r2120, %r2117, 16, 8;
	cvt.u16.u32 	%rs2254, %r2120;
	bfe.u32 	%r2121, %r2117, 24, 8;
	cvt.u16.u32 	%rs2255, %r2121;
	ld.global.u32 	%r2122, [%rd58+124];
	bfe.u32 	%r2123, %r2122, 0, 8;
	cvt.u16.u32 	%rs2256, %r2123;
	bfe.u32 	%r2124, %r2122, 8, 8;
	cvt.u16.u32 	%rs2257, %r2124;
	bfe.u32 	%r2125, %r2122, 16, 8;
	cvt.u16.u32 	%rs2258, %r2125;
	bfe.u32 	%r2126, %r2122, 24, 8;
	cvt.u16.u32 	%rs2259, %r2126;
	ld.global.u32 	%r2127, [%rd58+128];
	bfe.u32 	%r2128, %r2127, 0, 8;
	cvt.u16.u32 	%rs2260, %r2128;
	bfe.u32 	%r2129, %r2127, 8, 8;
	cvt.u16.u32 	%rs2261, %r2129;
	bfe.u32 	%r2130, %r2127, 16, 8;
	cvt.u16.u32 	%rs2262, %r2130;
	bfe.u32 	%r2131, %r2127, 24, 8;
	cvt.u16.u32 	%rs2263, %r2131;
	ld.global.u32 	%r2132, [%rd58+132];
	bfe.u32 	%r2133, %r2132, 0, 8;
	cvt.u16.u32 	%rs2264, %r2133;
	bfe.u32 	%r2134, %r2132, 8, 8;
	cvt.u16.u32 	%rs2265, %r2134;
	bfe.u32 	%r2135, %r2132, 16, 8;
	cvt.u16.u32 	%rs2266, %r2135;
	bfe.u32 	%r2136, %r2132, 24, 8;
	cvt.u16.u32 	%rs2267, %r2136;
	ld.global.u32 	%r2137, [%rd58+136];
	bfe.u32 	%r2138, %r2137, 0, 8;
	cvt.u16.u32 	%rs2268, %r2138;
	bfe.u32 	%r2139, %r2137, 8, 8;
	cvt.u16.u32 	%rs2269, %r2139;
	bfe.u32 	%r2140, %r2137, 16, 8;
	cvt.u16.u32 	%rs2270, %r2140;
	bfe.u32 	%r2141, %r2137, 24, 8;
	cvt.u16.u32 	%rs2271, %r2141;
	ld.global.u32 	%r2142, [%rd58+140];
	bfe.u32 	%r2143, %r2142, 0, 8;
	cvt.u16.u32 	%rs2272, %r2143;
	bfe.u32 	%r2144, %r2142, 8, 8;
	cvt.u16.u32 	%rs2273, %r2144;
	bfe.u32 	%r2145, %r2142, 16, 8;
	cvt.u16.u32 	%rs2274, %r2145;
	bfe.u32 	%r2146, %r2142, 24, 8;
	cvt.u16.u32 	%rs2275, %r2146;
	ld.global.u32 	%r2147, [%rd58+144];
	bfe.u32 	%r2148, %r2147, 0, 8;
	cvt.u16.u32 	%rs2276, %r2148;
	bfe.u32 	%r2149, %r2147, 8, 8;
	cvt.u16.u32 	%rs2277, %r2149;
	bfe.u32 	%r2150, %r2147, 16, 8;
	cvt.u16.u32 	%rs2278, %r2150;
	bfe.u32 	%r2151, %r2147, 24, 8;
	cvt.u16.u32 	%rs2279, %r2151;
	ld.global.u32 	%r2152, [%rd58+148];
	bfe.u32 	%r2153, %r2152, 0, 8;
	cvt.u16.u32 	%rs2280, %r2153;
	bfe.u32 	%r2154, %r2152, 8, 8;
	cvt.u16.u32 	%rs2281, %r2154;
	bfe.u32 	%r2155, %r2152, 16, 8;
	cvt.u16.u32 	%rs2282, %r2155;
	bfe.u32 	%r2156, %r2152, 24, 8;
	cvt.u16.u32 	%rs2283, %r2156;
	ld.global.u32 	%r2157, [%rd58+152];
	bfe.u32 	%r2158, %r2157, 0, 8;
	cvt.u16.u32 	%rs2284, %r2158;
	bfe.u32 	%r2159, %r2157, 8, 8;
	cvt.u16.u32 	%rs2285, %r2159;
	bfe.u32 	%r2160, %r2157, 16, 8;
	cvt.u16.u32 	%rs2286, %r2160;
	bfe.u32 	%r2161, %r2157, 24, 8;
	cvt.u16.u32 	%rs2287, %r2161;
	bra.uni 	$L__BB4_6;
$L__BB4_5:
	cvt.u64.u32 	%rd64, %r3;
	cvt.u64.u32 	%rd65, %r5;
	add.s64 	%rd66, %rd65, %rd64;
	cvt.u64.u32 	%rd67, %r4;
	add.s64 	%rd68, %rd64, %rd67;
	cvt.u64.u32 	%rd69, %r6;
	add.s64 	%rd70, %rd68, %rd69;
	setp.lt.s32 	%p30, %r2, %r8;
	sub.s32 	%r2352, %r2, %r8;
	cvt.s64.s32 	%rd71, %r2352;
	cvt.u64.u32 	%rd72, %r2;
	selp.b64 	%rd73, %rd66, %rd70, %p30;
	selp.b64 	%rd74, %rd72, %rd71, %p30;
	add.s64 	%rd75, %rd74, %rd73;
	mad.lo.s64 	%rd76, %rd75, 156, %rd1;
	ld.global.u32 	%r3795, [%rd76];
	ld.global.u32 	%r2353, [%rd76+4];
	bfe.u32 	%r2354, %r2353, 0, 8;
	cvt.u16.u32 	%rs2136, %r2354;
	bfe.u32 	%r2355, %r2353, 8, 8;
	cvt.u16.u32 	%rs2137, %r2355;
	bfe.u32 	%r2356, %r2353, 16, 8;
	cvt.u16.u32 	%rs2138, %r2356;
	bfe.u32 	%r2357, %r2353, 24, 8;
	cvt.u16.u32 	%rs2139, %r2357;
	ld.global.u32 	%r2358, [%rd76+8];
	bfe.u32 	%r2359, %r2358, 0, 8;
	cvt.u16.u32 	%rs2140, %r2359;
	bfe.u32 	%r2360, %r2358, 8, 8;
	cvt.u16.u32 	%rs2141, %r2360;
	bfe.u32 	%r2361, %r2358, 16, 8;
	cvt.u16.u32 	%rs2142, %r2361;
	bfe.u32 	%r2362, %r2358, 24, 8;
	cvt.u16.u32 	%rs2143, %r2362;
	ld.global.u32 	%r2363, [%rd76+12];
	bfe.u32 	%r2364, %r2363, 0, 8;
	cvt.u16.u32 	%rs2144, %r2364;
	bfe.u32 	%r2365, %r2363, 8, 8;
	cvt.u16.u32 	%rs2145, %r2365;
	bfe.u32 	%r2366, %r2363, 16, 8;
	cvt.u16.u32 	%rs2146, %r2366;
	bfe.u32 	%r2367, %r2363, 24, 8;
	cvt.u16.u32 	%rs2147, %r2367;
	ld.global.u32 	%r2368, [%rd76+16];
	bfe.u32 	%r2369, %r2368, 0, 8;
	cvt.u16.u32 	%rs2148, %r2369;
	bfe.u32 	%r2370, %r2368, 8, 8;
	cvt.u16.u32 	%rs2149, %r2370;
	bfe.u32 	%r2371, %r2368, 16, 8;
	cvt.u16.u32 	%rs2150, %r2371;
	bfe.u32 	%r2372, %r2368, 24, 8;
	cvt.u16.u32 	%rs2151, %r2372;
	ld.global.u32 	%r2373, [%rd76+20];
	bfe.u32 	%r2374, %r2373, 0, 8;
	cvt.u16.u32 	%rs2152, %r2374;
	bfe.u32 	%r2375, %r2373, 8, 8;
	cvt.u16.u32 	%rs2153, %r2375;
	bfe.u32 	%r2376, %r2373, 16, 8;
	cvt.u16.u32 	%rs2154, %r2376;
	bfe.u32 	%r2377, %r2373, 24, 8;
	cvt.u16.u32 	%rs2155, %r2377;
	ld.global.u32 	%r2378, [%rd76+24];
	bfe.u32 	%r2379, %r2378, 0, 8;
	cvt.u16.u32 	%rs2156, %r2379;
	bfe.u32 	%r2380, %r2378, 8, 8;
	cvt.u16.u32 	%rs2157, %r2380;
	bfe.u32 	%r2381, %r2378, 16, 8;
	cvt.u16.u32 	%rs2158, %r2381;
	bfe.u32 	%r2382, %r2378, 24, 8;
	cvt.u16.u32 	%rs2159, %r2382;
	ld.global.u32 	%r2383, [%rd76+28];
	bfe.u32 	%r2384, %r2383, 0, 8;
	cvt.u16.u32 	%rs2160, %r2384;
	bfe.u32 	%r2385, %r2383, 8, 8;
	cvt.u16.u32 	%rs2161, %r2385;
	bfe.u32 	%r2386, %r2383, 16, 8;
	cvt.u16.u32 	%rs2162, %r2386;
	bfe.u32 	%r2387, %r2383, 24, 8;
	cvt.u16.u32 	%rs2163, %r2387;
	ld.global.u32 	%r2388, [%rd76+32];
	bfe.u32 	%r2389, %r2388, 0, 8;
	cvt.u16.u32 	%rs2164, %r2389;
	bfe.u32 	%r2390, %r2388, 8, 8;
	cvt.u16.u32 	%rs2165, %r2390;
	bfe.u32 	%r2391, %r2388, 16, 8;
	cvt.u16.u32 	%rs2166, %r2391;
	bfe.u32 	%r2392, %r2388, 24, 8;
	cvt.u16.u32 	%rs2167, %r2392;
	ld.global.u32 	%r2393, [%rd76+36];
	bfe.u32 	%r2394, %r2393, 0, 8;
	cvt.u16.u32 	%rs2168, %r2394;
	bfe.u32 	%r2395, %r2393, 8, 8;
	cvt.u16.u32 	%rs2169, %r2395;
	bfe.u32 	%r2396, %r2393, 16, 8;
	cvt.u16.u32 	%rs2170, %r2396;
	bfe.u32 	%r2397, %r2393, 24, 8;
	cvt.u16.u32 	%rs2171, %r2397;
	ld.global.u32 	%r2398, [%rd76+40];
	bfe.u32 	%r2399, %r2398, 0, 8;
	cvt.u16.u32 	%rs2172, %r2399;
	bfe.u32 	%r2400, %r2398, 8, 8;
	cvt.u16.u32 	%rs2173, %r2400;
	bfe.u32 	%r2401, %r2398, 16, 8;
	cvt.u16.u32 	%rs2174, %r2401;
	bfe.u32 	%r2402, %r2398, 24, 8;
	cvt.u16.u32 	%rs2175, %r2402;
	ld.global.u32 	%r2403, [%rd76+44];
	bfe.u32 	%r2404, %r2403, 0, 8;
	cvt.u16.u32 	%rs2176, %r2404;
	bfe.u32 	%r2405, %r2403, 8, 8;
	cvt.u16.u32 	%rs2177, %r2405;
	bfe.u32 	%r2406, %r2403, 16, 8;
	cvt.u16.u32 	%rs2178, %r2406;
	bfe.u32 	%r2407, %r2403, 24, 8;
	cvt.u16.u32 	%rs2179, %r2407;
	ld.global.u32 	%r2408, [%rd76+48];
	bfe.u32 	%r2409, %r2408, 0, 8;
	cvt.u16.u32 	%rs2180, %r2409;
	bfe.u32 	%r2410, %r2408, 8, 8;
	cvt.u16.u32 	%rs2181, %r2410;
	bfe.u32 	%r2411, %r2408, 16, 8;
	cvt.u16.u32 	%rs2182, %r2411;
	bfe.u32 	%r2412, %r2408, 24, 8;
	cvt.u16.u32 	%rs2183, %r2412;
	ld.global.u32 	%r2413, [%rd76+52];
	bfe.u32 	%r2414, %r2413, 0, 8;
	cvt.u16.u32 	%rs2184, %r2414;
	bfe.u32 	%r2415, %r2413, 8, 8;
	cvt.u16.u32 	%rs2185, %r2415;
	bfe.u32 	%r2416, %r2413, 16, 8;
	cvt.u16.u32 	%rs2186, %r2416;
	bfe.u32 	%r2417, %r2413, 24, 8;
	cvt.u16.u32 	%rs2187, %r2417;
	ld.global.u32 	%r2418, [%rd76+56];
	bfe.u32 	%r2419, %r2418, 0, 8;
	cvt.u16.u32 	%rs2188, %r2419;
	bfe.u32 	%r2420, %r2418, 8, 8;
	cvt.u16.u32 	%rs2189, %r2420;
	bfe.u32 	%r2421, %r2418, 16, 8;
	cvt.u16.u32 	%rs2190, %r2421;
	bfe.u32 	%r2422, %r2418, 24, 8;
	cvt.u16.u32 	%rs2191, %r2422;
	ld.global.u32 	%r2423, [%rd76+60];
	bfe.u32 	%r2424, %r2423, 0, 8;
	cvt.u16.u32 	%rs2192, %r2424;
	bfe.u32 	%r2425, %r2423, 8, 8;
	cvt.u16.u32 	%rs2193, %r2425;
	bfe.u32 	%r2426, %r2423, 16, 8;
	cvt.u16.u32 	%rs2194, %r2426;
	bfe.u32 	%r2427, %r2423, 24, 8;
	cvt.u16.u32 	%rs2195, %r2427;
	ld.global.u32 	%r2428, [%rd76+64];
	bfe.u32 	%r2429, %r2428, 0, 8;
	cvt.u16.u32 	%rs2196, %r2429;
	bfe.u32 	%r2430, %r2428, 8, 8;
	cvt.u16.u32 	%rs2197, %r2430;
	bfe.u32 	%r2431, %r2428, 16, 8;
	cvt.u16.u32 	%rs2198, %r2431;
	bfe.u32 	%r2432, %r2428, 24, 8;
	cvt.u16.u32 	%rs2199, %r2432;
	ld.global.u32 	%r2433, [%rd76+68];
	bfe.u32 	%r2434, %r2433, 0, 8;
	cvt.u16.u32 	%rs2200, %r2434;
	bfe.u32 	%r2435, %r2433, 8, 8;
	cvt.u16.u32 	%rs2201, %r2435;
	bfe.u32 	%r2436, %r2433, 16, 8;
	cvt.u16.u32 	%rs2202, %r2436;
	bfe.u32 	%r2437, %r2433, 24, 8;
	cvt.u16.u32 	%rs2203, %r2437;
	ld.global.u32 	%r2438, [%rd76+72];
	bfe.u32 	%r2439, %r2438, 0, 8;
	cvt.u16.u32 	%rs2204, %r2439;
	bfe.u32 	%r2440, %r2438, 8, 8;
	cvt.u16.u32 	%rs2205, %r2440;
	bfe.u32 	%r2441, %r2438, 16, 8;
	cvt.u16.u32 	%rs2206, %r2441;
	bfe.u32 	%r2442, %r2438, 24, 8;
	cvt.u16.u32 	%rs2207, %r2442;
	ld.global.u32 	%r2443, [%rd76+76];
	bfe.u32 	%r2444, %r2443, 0, 8;
	cvt.u16.u32 	%rs2208, %r2444;
	bfe.u32 	%r2445, %r2443, 8, 8;
	cvt.u16.u32 	%rs2209, %r2445;
	bfe.u32 	%r2446, %r2443, 16, 8;
	cvt.u16.u32 	%rs2210, %r2446;
	bfe.u32 	%r2447, %r2443, 24, 8;
	cvt.u16.u32 	%rs2211, %r2447;
	ld.global.u32 	%r2448, [%rd76+80];
	bfe.u32 	%r2449, %r2448, 0, 8;
	cvt.u16.u32 	%rs2212, %r2449;
	bfe.u32 	%r2450, %r2448, 8, 8;
	cvt.u16.u32 	%rs2213, %r2450;
	bfe.u32 	%r2451, %r2448, 16, 8;
	cvt.u16.u32 	%rs2214, %r2451;
	bfe.u32 	%r2452, %r2448, 24, 8;
	cvt.u16.u32 	%rs2215, %r2452;
	ld.global.u32 	%r2453, [%rd76+84];
	bfe.u32 	%r2454, %r2453, 0, 8;
	cvt.u16.u32 	%rs2216, %r2454;
	bfe.u32 	%r2455, %r2453, 8, 8;
	cvt.u16.u32 	%rs2217, %r2455;
	bfe.u32 	%r2456, %r2453, 16, 8;
	cvt.u16.u32 	%rs2218, %r2456;
	bfe.u32 	%r2457, %r2453, 24, 8;
	cvt.u16.u32 	%rs2219, %r2457;
	ld.global.u32 	%r2458, [%rd76+88];
	bfe.u32 	%r2459, %r2458, 0, 8;
	cvt.u16.u32 	%rs2220, %r2459;
	bfe.u32 	%r2460, %r2458, 8, 8;
	cvt.u16.u32 	%rs2221, %r2460;
	bfe.u32 	%r2461, %r2458, 16, 8;
	cvt.u16.u32 	%rs2222, %r2461;
	bfe.u32 	%r2462, %r2458, 24, 8;
	cvt.u16.u32 	%rs2223, %r2462;
	ld.global.u32 	%r2463, [%rd76+92];
	bfe.u32 	%r2464, %r2463, 0, 8;
	cvt.u16.u32 	%rs2224, %r2464;
	bfe.u32 	%r2465, %r2463, 8, 8;
	cvt.u16.u32 	%rs2225, %r2465;
	bfe.u32 	%r2466, %r2463, 16, 8;
	cvt.u16.u32 	%rs2226, %r2466;
	bfe.u32 	%r2467, %r2463, 24, 8;
	cvt.u16.u32 	%rs2227, %r2467;
	ld.global.u32 	%r2468, [%rd76+96];
	bfe.u32 	%r2469, %r2468, 0, 8;
	cvt.u16.u32 	%rs2228, %r2469;
	bfe.u32 	%r2470, %r2468, 8, 8;
	cvt.u16.u32 	%rs2229, %r2470;
	bfe.u32 	%r2471, %r2468, 16, 8;
	cvt.u16.u32 	%rs2230, %r2471;
	bfe.u32 	%r2472, %r2468, 24, 8;
	cvt.u16.u32 	%rs2231, %r2472;
	ld.global.u32 	%r2473, [%rd76+100];
	bfe.u32 	%r2474, %r2473, 0, 8;
	cvt.u16.u32 	%rs2232, %r2474;
	bfe.u32 	%r2475, %r2473, 8, 8;
	cvt.u16.u32 	%rs2233, %r2475;
	bfe.u32 	%r2476, %r2473, 16, 8;
	cvt.u16.u32 	%rs2234, %r2476;
	bfe.u32 	%r2477, %r2473, 24, 8;
	cvt.u16.u32 	%rs2235, %r2477;
	ld.global.u32 	%r2478, [%rd76+104];
	bfe.u32 	%r2479, %r2478, 0, 8;
	cvt.u16.u32 	%rs2236, %r2479;
	bfe.u32 	%r2480, %r2478, 8, 8;
	cvt.u16.u32 	%rs2237, %r2480;
	bfe.u32 	%r2481, %r2478, 16, 8;
	cvt.u16.u32 	%rs2238, %r2481;
	bfe.u32 	%r2482, %r2478, 24, 8;
	cvt.u16.u32 	%rs2239, %r2482;
	ld.global.u32 	%r2483, [%rd76+108];
	bfe.u32 	%r2484, %r2483, 0, 8;
	cvt.u16.u32 	%rs2240, %r2484;
	bfe.u32 	%r2485, %r2483, 8, 8;
	cvt.u16.u32 	%rs2241, %r2485;
	bfe.u32 	%r2486, %r2483, 16, 8;
	cvt.u16.u32 	%rs2242, %r2486;
	bfe.u32 	%r2487, %r2483, 24, 8;
	cvt.u16.u32 	%rs2243, %r2487;
	ld.global.u32 	%r2488, [%rd76+112];
	bfe.u32 	%r2489, %r2488, 0, 8;
	cvt.u16.u32 	%rs2244, %r2489;
	bfe.u32 	%r2490, %r2488, 8, 8;
	cvt.u16.u32 	%rs2245, %r2490;
	bfe.u32 	%r2491, %r2488, 16, 8;
	cvt.u16.u32 	%rs2246, %r2491;
	bfe.u32 	%r2492, %r2488, 24, 8;
	cvt.u16.u32 	%rs2247, %r2492;
	ld.global.u32 	%r2493, [%rd76+116];
	bfe.u32 	%r2494, %r2493, 0, 8;
	cvt.u16.u32 	%rs2248, %r2494;
	bfe.u32 	%r2495, %r2493, 8, 8;
	cvt.u16.u32 	%rs2249, %r2495;
	bfe.u32 	%r2496, %r2493, 16, 8;
	cvt.u16.u32 	%rs2250, %r2496;
	bfe.u32 	%r2497, %r2493, 24, 8;
	cvt.u16.u32 	%rs2251, %r2497;
	ld.global.u32 	%r2498, [%rd76+120];
	bfe.u32 	%r2499, %r2498, 0, 8;
	cvt.u16.u32 	%rs2252, %r2499;
	bfe.u32 	%r2500, %r2498, 8, 8;
	cvt.u16.u32 	%rs2253, %r2500;
	bfe.u32 	%r2501, %r2498, 16, 8;
	cvt.u16.u32 	%rs2254, %r2501;
	bfe.u32 	%r2502, %r2498, 24, 8;
	cvt.u16.u32 	%rs2255, %r2502;
	ld.global.u32 	%r2503, [%rd76+124];
	bfe.u32 	%r2504, %r2503, 0, 8;
	cvt.u16.u32 	%rs2256, %r2504;
	bfe.u32 	%r2505, %r2503, 8, 8;
	cvt.u16.u32 	%rs2257, %r2505;
	bfe.u32 	%r2506, %r2503, 16, 8;
	cvt.u16.u32 	%rs2258, %r2506;
	bfe.u32 	%r2507, %r2503, 24, 8;
	cvt.u16.u32 	%rs2259, %r2507;
	ld.global.u32 	%r2508, [%rd76+128];
	bfe.u32 	%r2509, %r2508, 0, 8;
	cvt.u16.u32 	%rs2260, %r2509;
	bfe.u32 	%r2510, %r2508, 8, 8;
	cvt.u16.u32 	%rs2261, %r2510;
	bfe.u32 	%r2511, %r2508, 16, 8;
	cvt.u16.u32 	%rs2262, %r2511;
	bfe.u32 	%r2512, %r2508, 24, 8;
	cvt.u16.u32 	%rs2263, %r2512;
	ld.global.u32 	%r2513, [%rd76+132];
	bfe.u32 	%r2514, %r2513, 0, 8;
	cvt.u16.u32 	%rs2264, %r2514;
	bfe.u32 	%r2515, %r2513, 8, 8;
	cvt.u16.u32 	%rs2265, %r2515;
	bfe.u32 	%r2516, %r2513, 16, 8;
	cvt.u16.u32 	%rs2266, %r2516;
	bfe.u32 	%r2517, %r2513, 24, 8;
	cvt.u16.u32 	%rs2267, %r2517;
	ld.global.u32 	%r2518, [%rd76+136];
	bfe.u32 	%r2519, %r2518, 0, 8;
	cvt.u16.u32 	%rs2268, %r2519;
	bfe.u32 	%r2520, %r2518, 8, 8;
	cvt.u16.u32 	%rs2269, %r2520;
	bfe.u32 	%r2521, %r2518, 16, 8;
	cvt.u16.u32 	%rs2270, %r2521;
	bfe.u32 	%r2522, %r2518, 24, 8;
	cvt.u16.u32 	%rs2271, %r2522;
	ld.global.u32 	%r2523, [%rd76+140];
	bfe.u32 	%r2524, %r2523, 0, 8;
	cvt.u16.u32 	%rs2272, %r2524;
	bfe.u32 	%r2525, %r2523, 8, 8;
	cvt.u16.u32 	%rs2273, %r2525;
	bfe.u32 	%r2526, %r2523, 16, 8;
	cvt.u16.u32 	%rs2274, %r2526;
	bfe.u32 	%r2527, %r2523, 24, 8;
	cvt.u16.u32 	%rs2275, %r2527;
	ld.global.u32 	%r2528, [%rd76+144];
	bfe.u32 	%r2529, %r2528, 0, 8;
	cvt.u16.u32 	%rs2276, %r2529;
	bfe.u32 	%r2530, %r2528, 8, 8;
	cvt.u16.u32 	%rs2277, %r2530;
	bfe.u32 	%r2531, %r2528, 16, 8;
	cvt.u16.u32 	%rs2278, %r2531;
	bfe.u32 	%r2532, %r2528, 24, 8;
	cvt.u16.u32 	%rs2279, %r2532;
	ld.global.u32 	%r2533, [%rd76+148];
	bfe.u32 	%r2534, %r2533, 0, 8;
	cvt.u16.u32 	%rs2280, %r2534;
	bfe.u32 	%r2535, %r2533, 8, 8;
	cvt.u16.u32 	%rs2281, %r2535;
	bfe.u32 	%r2536, %r2533, 16, 8;
	cvt.u16.u32 	%rs2282, %r2536;
	bfe.u32 	%r2537, %r2533, 24, 8;
	cvt.u16.u32 	%rs2283, %r2537;
	ld.global.u32 	%r2538, [%rd76+152];
	bfe.u32 	%r2539, %r2538, 0, 8;
	cvt.u16.u32 	%rs2284, %r2539;
	bfe.u32 	%r2540, %r2538, 8, 8;
	cvt.u16.u32 	%rs2285, %r2540;
	bfe.u32 	%r2541, %r2538, 16, 8;
	cvt.u16.u32 	%rs2286, %r2541;
	bfe.u32 	%r2542, %r2538, 24, 8;
	cvt.u16.u32 	%rs2287, %r2542;
$L__BB4_6:
	sub.s32 	%r2543, %r7, %r6;
	mov.u32 	%r2544, _ZZN3cub18CUB_300001_SM_10006detail10merge_sort26DeviceMergeSortMergeKernelINS2_10policy_hubIN6thrust24THRUST_300001_SM_1000_NS10device_ptrI14key_value_pairEEE9Policy600ES9_PNS0_8NullTypeES9_SD_j13KeyComparatorS8_SC_EEvbT2_T3_T4_PT6_PT7_T5_PSH_SH_NS1_7vsmem_tEE19static_temp_storage;
	mad.lo.s32 	%r2545, %r2, 156, %r2544;
	st.shared.u32 	[%r2545], %r3795;
	cvt.u32.u16 	%r2546, %rs2139;
	cvt.u32.u16 	%r2547, %rs2138;
	prmt.b32 	%r2548, %r2547, %r2546, 0x3340U;
	cvt.u32.u16 	%r2549, %rs2137;
	cvt.u32.u16 	%r2550, %rs2136;
	prmt.b32 	%r2551, %r2550, %r2549, 0x3340U;
	prmt.b32 	%r2552, %r2551, %r2548, 0x5410U;
	st.shared.u32 	[%r2545+4], %r2552;
	cvt.u32.u16 	%r2553, %rs2143;
	cvt.u32.u16 	%r2554, %rs2142;
	prmt.b32 	%r2555, %r2554, %r2553, 0x3340U;
	cvt.u32.u16 	%r2556, %rs2141;
	cvt.u32.u16 	%r2557, %rs2140;
	prmt.b32 	%r2558, %r2557, %r2556, 0x3340U;
	prmt.b32 	%r2559, %r2558, %r2555, 0x5410U;
	st.shared.u32 	[%r2545+8], %r2559;
	cvt.u32.u16 	%r2560, %rs2147;
	cvt.u32.u16 	%r2561, %rs2146;
	prmt.b32 	%r2562, %r2561, %r2560, 0x3340U;
	cvt.u32.u16 	%r2563, %rs2145;
	cvt.u32.u16 	%r2564, %rs2144;
	prmt.b32 	%r2565, %r2564, %r2563, 0x3340U;
	prmt.b32 	%r2566, %r2565, %r2562, 0x5410U;
	st.shared.u32 	[%r2545+12], %r2566;
	cvt.u32.u16 	%r2567, %rs2151;
	cvt.u32.u16 	%r2568, %rs2150;
	prmt.b32 	%r2569, %r2568, %r2567, 0x3340U;
	cvt.u32.u16 	%r2570, %rs2149;
	cvt.u32.u16 	%r2571, %rs2148;
	prmt.b32 	%r2572, %r2571, %r2570, 0x3340U;
	prmt.b32 	%r2573, %r2572, %r2569, 0x5410U;
	st.shared.u32 	[%r2545+16], %r2573;
	cvt.u32.u16 	%r2574, %rs2155;
	cvt.u32.u16 	%r2575, %rs2154;
	prmt.b32 	%r2576, %r2575, %r2574, 0x3340U;
	cvt.u32.u16 	%r2577, %rs2153;
	cvt.u32.u16 	%r2578, %rs2152;
	prmt.b32 	%r2579, %r2578, %r2577, 0x3340U;
	prmt.b32 	%r2580, %r2579, %r2576, 0x5410U;
	st.shared.u32 	[%r2545+20], %r2580;
	cvt.u32.u16 	%r2581, %rs2159;
	cvt.u32.u16 	%r2582, %rs2158;
	prmt.b32 	%r2583, %r2582, %r2581, 0x3340U;
	cvt.u32.u16 	%r2584, %rs2157;
	cvt.u32.u16 	%r2585, %rs2156;
	prmt.b32 	%r2586, %r2585, %r2584, 0x3340U;
	prmt.b32 	%r2587, %r2586, %r2583, 0x5410U;
	st.shared.u32 	[%r2545+24], %r2587;
	cvt.u32.u16 	%r2588, %rs2163;
	cvt.u32.u16 	%r2589, %rs2162;
	prmt.b32 	%r2590, %r2589, %r2588, 0x3340U;
	cvt.u32.u16 	%r2591, %rs2161;
	cvt.u32.u16 	%r2592, %rs2160;
	prmt.b32 	%r2593, %r2592, %r2591, 0x3340U;
	prmt.b32 	%r2594, %r2593, %r2590, 0x5410U;
	st.shared.u32 	[%r2545+28], %r2594;
	cvt.u32.u16 	%r2595, %rs2167;
	cvt.u32.u16 	%r2596, %rs2166;
	prmt.b32 	%r2597, %r2596, %r2595, 0x3340U;
	cvt.u32.u16 	%r2598, %rs2165;
	cvt.u32.u16 	%r2599, %rs2164;
	prmt.b32 	%r2600, %r2599, %r2598, 0x3340U;
	prmt.b32 	%r2601, %r2600, %r2597, 0x5410U;
	st.shared.u32 	[%r2545+32], %r2601;
	cvt.u32.u16 	%r2602, %rs2171;
	cvt.u32.u16 	%r2603, %rs2170;
	prmt.b32 	%r2604, %r2603, %r2602, 0x3340U;
	cvt.u32.u16 	%r2605, %rs2169;
	cvt.u32.u16 	%r2606, %rs2168;
	prmt.b32 	%r2607, %r2606, %r2605, 0x3340U;
	prmt.b32 	%r2608, %r2607, %r2604, 0x5410U;
	st.shared.u32 	[%r2545+36], %r2608;
	cvt.u32.u16 	%r2609, %rs2175;
	cvt.u32.u16 	%r2610, %rs2174;
	prmt.b32 	%r2611, %r2610, %r2609, 0x3340U;
	cvt.u32.u16 	%r2612, %rs2173;
	cvt.u32.u16 	%r2613, %rs2172;
	prmt.b32 	%r2614, %r2613, %r2612, 0x3340U;
	prmt.b32 	%r2615, %r2614, %r2611, 0x5410U;
	st.shared.u32 	[%r2545+40], %r2615;
	cvt.u32.u16 	%r2616, %rs2179;
	cvt.u32.u16 	%r2617, %rs2178;
	prmt.b32 	%r2618, %r2617, %r2616, 0x3340U;
	cvt.u32.u16 	%r2619, %rs2177;
	cvt.u32.u16 	%r2620, %rs2176;
	prmt.b32 	%r2621, %r2620, %r2619, 0x3340U;
	prmt.b32 	%r2622, %r2621, %r2618, 0x5410U;
	st.shared.u32 	[%r2545+44], %r2622;
	cvt.u32.u16 	%r2623, %rs2183;
	cvt.u32.u16 	%r2624, %rs2182;
	prmt.b32 	%r2625, %r2624, %r2623, 0x3340U;
	cvt.u32.u16 	%r2626, %rs2181;
	cvt.u32.u16 	%r2627, %rs2180;
	prmt.b32 	%r2628, %r2627, %r2626, 0x3340U;
	prmt.b32 	%r2629, %r2628, %r2625, 0x5410U;
	st.shared.u32 	[%r2545+48], %r2629;
	cvt.u32.u16 	%r2630, %rs2187;
	cvt.u32.u16 	%r2631, %rs2186;
	prmt.b32 	%r2632, %r2631, %r2630, 0x3340U;
	cvt.u32.u16 	%r2633, %rs2185;
	cvt.u32.u16 	%r2634, %rs2184;
	prmt.b32 	%r2635, %r2634, %r2633, 0x3340U;
	prmt.b32 	%r2636, %r2635, %r2632, 0x5410U;
	st.shared.u32 	[%r2545+52], %r2636;
	cvt.u32.u16 	%r2637, %rs2191;
	cvt.u32.u16 	%r2638, %rs2190;
	prmt.b32 	%r2639, %r2638, %r2637, 0x3340U;
	cvt.u32.u16 	%r2640, %rs2189;
	cvt.u32.u16 	%r2641, %rs2188;
	prmt.b32 	%r2642, %r2641, %r2640, 0x3340U;
	prmt.b32 	%r2643, %r2642, %r2639, 0x5410U;
	st.shared.u32 	[%r2545+56], %r2643;
	cvt.u32.u16 	%r2644, %rs2195;
	cvt.u32.u16 	%r2645, %rs2194;
	prmt.b32 	%r2646, %r2645, %r2644, 0x3340U;
	cvt.u32.u16 	%r2647, %rs2193;
	cvt.u32.u16 	%r2648, %rs2192;
	prmt.b32 	%r2649, %r2648, %r2647, 0x3340U;
	prmt.b32 	%r2650, %r2649, %r2646, 0x5410U;
	st.shared.u32 	[%r2545+60], %r2650;
	cvt.u32.u16 	%r2651, %rs2199;
	cvt.u32.u16 	%r2652, %rs2198;
	prmt.b32 	%r2653, %r2652, %r2651, 0x3340U;
	cvt.u32.u16 	%r2654, %rs2197;
	cvt.u32.u16 	%r2655, %rs2196;
	prmt.b32 	%r2656, %r2655, %r2654, 0x3340U;
	prmt.b32 	%r2657, %r2656, %r2653, 0x5410U;
	st.shared.u32 	[%r2545+64], %r2657;
	cvt.u32.u16 	%r2658, %rs2203;
	cvt.u32.u16 	%r2659, %rs2202;
	prmt.b32 	%r2660, %r2659, %r2658, 0x3340U;
	cvt.u32.u16 	%r2661, %rs2201;
	cvt.u32.u16 	%r2662, %rs2200;
	prmt.b32 	%r2663, %r2662, %r2661, 0x3340U;
	prmt.b32 	%r2664, %r2663, %r2660, 0x5410U;
	st.shared.u32 	[%r2545+68], %r2664;
	cvt.u32.u16 	%r2665, %rs2207;
	cvt.u32.u16 	%r2666, %rs2206;
	prmt.b32 	%r2667, %r2666, %r2665, 0x3340U;
	cvt.u32.u16 	%r2668, %rs2205;
	cvt.u32.u16 	%r2669, %rs2204;
	prmt.b32 	%r2670, %r2669, %r2668, 0x3340U;
	prmt.b32 	%r2671, %r2670, %r2667, 0x5410U;
	st.shared.u32 	[%r2545+72], %r2671;
	cvt.u32.u16 	%r2672, %rs2211;
	cvt.u32.u16 	%r2673, %rs2210;
	prmt.b32 	%r2674, %r2673, %r2672, 0x3340U;
	cvt.u32.u16 	%r2675, %rs2209;
	cvt.u32.u16 	%r2676, %rs2208;
	prmt.b32 	%r2677, %r2676, %r2675, 0x3340U;
	prmt.b32 	%r2678, %r2677, %r2674, 0x5410U;
	st.shared.u32 	[%r2545+76], %r2678;
	cvt.u32.u16 	%r2679, %rs2215;
	cvt.u32.u16 	%r2680, %rs2214;
	prmt.b32 	%r2681, %r2680, %r2679, 0x3340U;
	cvt.u32.u16 	%r2682, %rs2213;
	cvt.u32.u16 	%r2683, %rs2212;
	prmt.b32 	%r2684, %r2683, %r2682, 0x3340U;
	prmt.b32 	%r2685, %r2684, %r2681, 0x5410U;
	st.shared.u32 	[%r2545+80], %r2685;
	cvt.u32.u16 	%r2686, %rs2219;
	cvt.u32.u16 	%r2687, %rs2218;
	prmt.b32 	%r2688, %r2687, %r2686, 0x3340U;
	cvt.u32.u16 	%r2689, %rs2217;
	cvt.u32.u16 	%r2690, %rs2216;
	prmt.b32 	%r2691, %r2690, %r2689, 0x3340U;
	prmt.b32 	%r2692, %r2691, %r2688, 0x5410U;
	st.shared.u32 	[%r2545+84], %r2692;
	cvt.u32.u16 	%r2693, %rs2223;
	cvt.u32.u16 	%r2694, %rs2222;
	prmt.b32 	%r2695, %r2694, %r2693, 0x3340U;
	cvt.u32.u16 	%r2696, %rs2221;
	cvt.u32.u16 	%r2697, %rs2220;
	prmt.b32 	%r2698, %r2697, %r2696, 0x3340U;
	prmt.b32 	%r2699, %r2698, %r2695, 0x5410U;
	st.shared.u32 	[%r2545+88], %r2699;
	cvt.u32.u16 	%r2700, %rs2227;
	cvt.u32.u16 	%r2701, %rs2226;
	prmt.b32 	%r2702, %r2701, %r2700, 0x3340U;
	cvt.u32.u16 	%r2703, %rs2225;
	cvt.u32.u16 	%r2704, %rs2224;
	prmt.b32 	%r2705, %r2704, %r2703, 0x3340U;
	prmt.b32 	%r2706, %r2705, %r2702, 0x5410U;
	st.shared.u32 	[%r2545+92], %r2706;
	cvt.u32.u16 	%r2707, %rs2231;
	cvt.u32.u16 	%r2708, %rs2230;
	prmt.b32 	%r2709, %r2708, %r2707, 0x3340U;
	cvt.u32.u16 	%r2710, %rs2229;
	cvt.u32.u16 	%r2711, %rs2228;
	prmt.b32 	%r2712, %r2711, %r2710, 0x3340U;
	prmt.b32 	%r2713, %r2712, %r2709, 0x5410U;
	st.shared.u32 	[%r2545+96], %r2713;
	cvt.u32.u16 	%r2714, %rs2235;
	cvt.u32.u16 	%r2715, %rs2234;
	prmt.b32 	%r2716, %r2715, %r2714, 0x3340U;
	cvt.u32.u16 	%r2717, %rs2233;
	cvt.u32.u16 	%r2718, %rs2232;
	prmt.b32 	%r2719, %r2718, %r2717, 0x3340U;
	prmt.b32 	%r2720, %r2719, %r2716, 0x5410U;
	st.shared.u32 	[%r2545+100], %r2720;
	cvt.u32.u16 	%r2721, %rs2239;
	cvt.u32.u16 	%r2722, %rs2238;
	prmt.b32 	%r2723, %r2722, %r2721, 0x3340U;
	cvt.u32.u16 	%r2724, %rs2237;
	cvt.u32.u16 	%r2725, %rs2236;
	prmt.b32 	%r2726, %r2725, %r2724, 0x3340U;
	prmt.b32 	%r2727, %r2726, %r2723, 0x5410U;
	st.shared.u32 	[%r2545+104], %r2727;
	cvt.u32.u16 	%r2728, %rs2243;
	cvt.u32.u16 	%r2729, %rs2242;
	prmt.b32 	%r2730, %r2729, %r2728, 0x3340U;
	cvt.u32.u16 	%r2731, %rs2241;
	cvt.u32.u16 	%r2732, %rs2240;
	prmt.b32 	%r2733, %r2732, %r2731, 0x3340U;
	prmt.b32 	%r2734, %r2733, %r2730, 0x5410U;
	st.shared.u32 	[%r2545+108], %r2734;
	cvt.u32.u16 	%r2735, %rs2247;
	cvt.u32.u16 	%r2736, %rs2246;
	prmt.b32 	%r2737, %r2736, %r2735, 0x3340U;
	cvt.u32.u16 	%r2738, %rs2245;
	cvt.u32.u16 	%r2739, %rs2244;
	prmt.b32 	%r2740, %r2739, %r2738, 0x3340U;
	prmt.b32 	%r2741, %r2740, %r2737, 0x5410U;
	st.shared.u32 	[%r2545+112], %r2741;
	cvt.u32.u16 	%r2742, %rs2251;
	cvt.u32.u16 	%r2743, %rs2250;
	prmt.b32 	%r2744, %r2743, %r2742, 0x3340U;
	cvt.u32.u16 	%r2745, %rs2249;
	cvt.u32.u16 	%r2746, %rs2248;
	prmt.b32 	%r2747, %r2746, %r2745, 0x3340U;
	prmt.b32 	%r2748, %r2747, %r2744, 0x5410U;
	st.shared.u32 	[%r2545+116], %r2748;
	cvt.u32.u16 	%r2749, %rs2255;
	cvt.u32.u16 	%r2750, %rs2254;
	prmt.b32 	%r2751, %r2750, %r2749, 0x3340U;
	cvt.u32.u16 	%r2752, %rs2253;
	cvt.u32.u16 	%r2753, %rs2252;
	prmt.b32 	%r2754, %r2753, %r2752, 0x3340U;
	prmt.b32 	%r2755, %r2754, %r2751, 0x5410U;
	st.shared.u32 	[%r2545+120], %r2755;
	cvt.u32.u16 	%r2756, %rs2259;
	cvt.u32.u16 	%r2757, %rs2258;
	prmt.b32 	%r2758, %r2757, %r2756, 0x3340U;
	cvt.u32.u16 	%r2759, %rs2257;
	cvt.u32.u16 	%r2760, %rs2256;
	prmt.b32 	%r2761, %r2760, %r2759, 0x3340U;
	prmt.b32 	%r2762, %r2761, %r2758, 0x5410U;
	st.shared.u32 	[%r2545+124], %r2762;
	cvt.u32.u16 	%r2763, %rs2263;
	cvt.u32.u16 	%r2764, %rs2262;
	prmt.b32 	%r2765, %r2764, %r2763, 0x3340U;
	cvt.u32.u16 	%r2766, %rs2261;
	cvt.u32.u16 	%r2767, %rs2260;
	prmt.b32 	%r2768, %r2767, %r2766, 0x3340U;
	prmt.b32 	%r2769, %r2768, %r2765, 0x5410U;
	st.shared.u32 	[%r2545+128], %r2769;
	cvt.u32.u16 	%r2770, %rs2267;
	cvt.u32.u16 	%r2771, %rs2266;
	prmt.b32 	%r2772, %r2771, %r2770, 0x3340U;
	cvt.u32.u16 	%r2773, %rs2265;
	cvt.u32.u16 	%r2774, %rs2264;
	prmt.b32 	%r2775, %r2774, %r2773, 0x3340U;
	prmt.b32 	%r2776, %r2775, %r2772, 0x5410U;
	st.shared.u32 	[%r2545+132], %r2776;
	cvt.u32.u16 	%r2777, %rs2271;
	cvt.u32.u16 	%r2778, %rs2270;
	prmt.b32 	%r2779, %r2778, %r2777, 0x3340U;
	cvt.u32.u16 	%r2780, %rs2269;
	cvt.u32.u16 	%r2781, %rs2268;
	prmt.b32 	%r2782, %r2781, %r2780, 0x3340U;
	prmt.b32 	%r2783, %r2782, %r2779, 0x5410U;
	st.shared.u32 	[%r2545+136], %r2783;
	cvt.u32.u16 	%r2784, %rs2275;
	cvt.u32.u16 	%r2785, %rs2274;
	prmt.b32 	%r2786, %r2785, %r2784, 0x3340U;
	cvt.u32.u16 	%r2787, %rs2273;
	cvt.u32.u16 	%r2788, %rs2272;
	prmt.b32 	%r2789, %r2788, %r2787, 0x3340U;
	prmt.b32 	%r2790, %r2789, %r2786, 0x5410U;
	st.shared.u32 	[%r2545+140], %r2790;
	cvt.u32.u16 	%r2791, %rs2279;
	cvt.u32.u16 	%r2792, %rs2278;
	prmt.b32 	%r2793, %r2792, %r2791, 0x3340U;
	cvt.u32.u16 	%r2794, %rs2277;
	cvt.u32.u16 	%r2795, %rs2276;
	prmt.b32 	%r2796, %r2795, %r2794, 0x3340U;
	prmt.b32 	%r2797, %r2796, %r2793, 0x5410U;
	st.shared.u32 	[%r2545+144], %r2797;
	cvt.u32.u16 	%r2798, %rs2283;
	cvt.u32.u16 	%r2799, %rs2282;
	prmt.b32 	%r2800, %r2799, %r2798, 0x3340U;
	cvt.u32.u16 	%r2801, %rs2281;
	cvt.u32.u16 	%r2802, %rs2280;
	prmt.b32 	%r2803, %r2802, %r2801, 0x3340U;
	prmt.b32 	%r2804, %r2803, %r2800, 0x5410U;
	st.shared.u32 	[%r2545+148], %r2804;
	cvt.u32.u16 	%r2805, %rs2287;
	cvt.u32.u16 	%r2806, %rs2286;
	prmt.b32 	%r2807, %r2806, %r2805, 0x3340U;
	cvt.u32.u16 	%r2808, %rs2285;
	cvt.u32.u16 	%r2809, %rs2284;
	prmt.b32 	%r2810, %r2809, %r2808, 0x3340U;
	prmt.b32 	%r2811, %r2810, %r2807, 0x5410U;
	st.shared.u32 	[%r2545+152], %r2811;
	bar.sync 	0;
	// begin inline asm
	griddepcontrol.launch_dependents;
	// end inline asm
	add.s32 	%r13, %r2543, %r8;
	min.s32 	%r14, %r2, %r13;
	setp.lt.s32 	%p31, %r14, %r2543;
	sub.s32 	%r2812, %r14, %r2543;
	selp.b32 	%r3798, 0, %r2812, %p31;
	min.s32 	%r3796, %r8, %r14;
	setp.ge.s32 	%p32, %r3798, %r3796;
	@%p32 bra 	$L__BB4_9;
	add.s32 	%r17, %r14, %r8;
$L__BB4_8:
	sub.s32 	%r2813, %r3796, %r3798;
	shr.u32 	%r2814, %r2813, 31;
	add.s32 	%r2815, %r2813, %r2814;
	shr.s32 	%r2816, %r2815, 1;
	add.s32 	%r2817, %r2816, %r3798;
	mad.lo.s32 	%r2819, %r2817, 156, %r2544;
	ld.shared.u32 	%r2820, [%r2819];
	not.b32 	%r2821, %r2817;
	add.s32 	%r2822, %r17, %r2821;
	mad.lo.s32 	%r2823, %r2822, 156, %r2544;
	ld.shared.u32 	%r2824, [%r2823];
	setp.lt.s32 	%p33, %r2824, %r2820;
	add.s32 	%r2825, %r2817, 1;
	selp.b32 	%r3798, %r3798, %r2825, %p33;
	selp.b32 	%r3796, %r2817, %r3796, %p33;
	setp.lt.s32 	%p34, %r3798, %r3796;
	@%p34 bra 	$L__BB4_8;
$L__BB4_9:
	sub.s32 	%r2826, %r14, %r3798;
	add.s32 	%r2827, %r2826, %r8;
	mov.u32 	%r2828, _ZZN3cub18CUB_300001_SM_10006detail10merge_sort26DeviceMergeSortMergeKernelINS2_10policy_hubIN6thrust24THRUST_300001_SM_1000_NS10device_ptrI14key_value_pairEEE9Policy600ES9_PNS0_8NullTypeES9_SD_j13KeyComparatorS8_SC_EEvbT2_T3_T4_PT6_PT7_T5_PSH_SH_NS1_7vsmem_tEE19static_temp_storage;
	mad.lo.s32 	%r2829, %r3798, 156, %r2828;
	ld.shared.u32 	%r2830, [%r2829+152];
	bfe.u32 	%r2831, %r2830, 24, 8;
	cvt.u16.u32 	%rs609, %r2831;
	bfe.u32 	%r2832, %r2830, 16, 8;
	cvt.u16.u32 	%rs610, %r2832;
	bfe.u32 	%r2833, %r2830, 8, 8;
	cvt.u16.u32 	%rs611, %r2833;
	bfe.u32 	%r2834, %r2830, 0, 8;
	cvt.u16.u32 	%rs612, %r2834;
	ld.shared.u32 	%r2835, [%r2829+148];
	bfe.u32 	%r2836, %r2835, 24, 8;
	cvt.u16.u32 	%rs613, %r2836;
	bfe.u32 	%r2837, %r2835, 16, 8;
	cvt.u16.u32 	%rs614, %r2837;
	bfe.u32 	%r2838, %r2835, 8, 8;
	cvt.u16.u32 	%rs615, %r2838;
	bfe.u32 	%r2839, %r2835, 0, 8;
	cvt.u16.u32 	%rs616, %r2839;
	ld.shared.u32 	%r2840, [%r2829+144];
	bfe.u32 	%r2841, %r2840, 24, 8;
	cvt.u16.u32 	%rs617, %r2841;
	bfe.u32 	%r2842, %r2840, 16, 8;
	cvt.u16.u32 	%rs618, %r2842;
	bfe.u32 	%r2843, %r2840, 8, 8;
	cvt.u16.u32 	%rs619, %r2843;
	bfe.u32 	%r2844, %r2840, 0, 8;
	cvt.u16.u32 	%rs620, %r2844;
	ld.shared.u32 	%r2845, [%r2829+140];
	bfe.u32 	%r2846, %r2845, 24, 8;
	cvt.u16.u32 	%rs621, %r2846;
	bfe.u32 	%r2847, %r2845, 16, 8;
	cvt.u16.u32 	%rs622, %r2847;
	bfe.u32 	%r2848, %r2845, 8, 8;
	cvt.u16.u32 	%rs623, %r2848;
	bfe.u32 	%r2849, %r2845, 0, 8;
	cvt.u16.u32 	%rs624, %r2849;
	ld.shared.u32 	%r2850, [%r2829+136];
	bfe.u32 	%r2851, %r2850, 24, 8;
	cvt.u16.u32 	%rs625, %r2851;
	bfe.u32 	%r2852, %r2850, 16, 8;
	cvt.u16.u32 	%rs626, %r2852;
	bfe.u32 	%r2853, %r2850, 8, 8;
	cvt.u16.u32 	%rs627, %r2853;
	bfe.u32 	%r2854, %r2850, 0, 8;
	cvt.u16.u32 	%rs628, %r2854;
	ld.shared.u32 	%r2855, [%r2829+132];
	bfe.u32 	%r2856, %r2855, 24, 8;
	cvt.u16.u32 	%rs629, %r2856;
	bfe.u32 	%r2857, %r2855, 16, 8;
	cvt.u16.u32 	%rs630, %r2857;
	bfe.u32 	%r2858, %r2855, 8, 8;
	cvt.u16.u32 	%rs631, %r2858;
	bfe.u32 	%r2859, %r2855, 0, 8;
	cvt.u16.u32 	%rs632, %r2859;
	ld.shared.u32 	%r2860, [%r2829+128];
	bfe.u32 	%r2861, %r2860, 24, 8;
	cvt.u16.u32 	%rs633, %r2861;
	bfe.u32 	%r2862, %r2860, 16, 8;
	cvt.u16.u32 	%rs634, %r2862;
	bfe.u32 	%r2863, %r2860, 8, 8;
	cvt.u16.u32 	%rs635, %r2863;
	bfe.u32 	%r2864, %r2860, 0, 8;
	cvt.u16.u32 	%rs636, %r2864;
	ld.shared.u32 	%r2865, [%r2829+124];
	bfe.u32 	%r2866, %r2865, 24, 8;
	cvt.u16.u32 	%rs637, %r2866;
	bfe.u32 	%r2867, %r2865, 16, 8;
	cvt.u16.u32 	%rs638, %r2867;
	bfe.u32 	%r2868, %r2865, 8, 8;
	cvt.u16.u32 	%rs639, %r2868;
	bfe.u32 	%r2869, %r2865, 0, 8;
	cvt.u16.u32 	%rs640, %r2869;
	ld.shared.u32 	%r2870, [%r2829+120];
	bfe.u32 	%r2871, %r2870, 24, 8;
	cvt.u16.u32 	%rs641, %r2871;
	bfe.u32 	%r2872, %r2870, 16, 8;
	cvt.u16.u32 	%rs642, %r2872;
	bfe.u32 	%r2873, %r2870, 8, 8;
	cvt.u16.u32 	%rs643, %r2873;
	bfe.u32 	%r2874, %r2870, 0, 8;
	cvt.u16.u32 	%rs644, %r2874;
	ld.shared.u32 	%r2875, [%r2829+116];
	bfe.u32 	%r2876, %r2875, 24, 8;
	cvt.u16.u32 	%rs645, %r2876;
	bfe.u32 	%r2877, %r2875, 16, 8;
	cvt.u16.u32 	%rs646, %r2877;
	bfe.u32 	%r2878, %r2875, 8, 8;
	cvt.u16.u32 	%rs647, %r2878;
	bfe.u32 	%r2879, %r2875, 0, 8;
	cvt.u16.u32 	%rs648, %r2879;
	ld.shared.u32 	%r2880, [%r2829+112];
	bfe.u32 	%r2881, %r2880, 24, 8;
	cvt.u16.u32 	%rs649, %r2881;
	bfe.u32 	%r2882, %r2880, 16, 8;
	cvt.u16.u32 	%rs650, %r2882;
	bfe.u32 	%r2883, %r2880, 8, 8;
	cvt.u16.u32 	%rs651, %r2883;
	bfe.u32 	%r2884, %r2880, 0, 8;
	cvt.u16.u32 	%rs652, %r2884;
	ld.shared.u32 	%r2885, [%r2829+108];
	bfe.u32 	%r2886, %r2885, 24, 8;
	cvt.u16.u32 	%rs653, %r2886;
	bfe.u32 	%r2887, %r2885, 16, 8;
	cvt.u16.u32 	%rs654, %r2887;
	bfe.u32 	%r2888, %r2885, 8, 8;
	cvt.u16.u32 	%rs655, %r2888;
	bfe.u32 	%r2889, %r2885, 0, 8;
	cvt.u16.u32 	%rs656, %r2889;
	ld.shared.u32 	%r2890, [%r2829+104];
	bfe.u32 	%r2891, %r2890, 24, 8;
	cvt.u16.u32 	%rs657, %r2891;
	bfe.u32 	%r2892, %r2890, 16, 8;
	cvt.u16.u32 	%rs658, %r2892;
	bfe.u32 	%r2893, %r2890, 8, 8;
	cvt.u16.u32 	%rs659, %r2893;
	bfe.u32 	%r2894, %r2890, 0, 8;
	cvt.u16.u32 	%rs660, %r2894;
	ld.shared.u32 	%r2895, [%r2829+100];
	bfe.u32 	%r2896, %r2895, 24, 8;
	cvt.u16.u32 	%rs661, %r2896;
	bfe.u32 	%r2897, %r2895, 16, 8;
	cvt.u16.u32 	%rs662, %r2897;
	bfe.u32 	%r2898, %r2895, 8, 8;
	cvt.u16.u32 	%rs663, %r2898;
	bfe.u32 	%r2899, %r2895, 0, 8;
	cvt.u16.u32 	%rs664, %r2899;
	ld.shared.u32 	%r2900, [%r2829+96];
	bfe.u32 	%r2901, %r2900, 24, 8;
	cvt.u16.u32 	%rs665, %r2901;
	bfe.u32 	%r2902, %r2900, 16, 8;
	cvt.u16.u32 	%rs666, %r2902;
	bfe.u32 	%r2903, %r2900, 8, 8;
	cvt.u16.u32 	%rs667, %r2903;
	bfe.u32 	%r2904, %r2900, 0, 8;
	cvt.u16.u32 	%rs668, %r2904;
	ld.shared.u32 	%r2905, [%r2829+92];
	bfe.u32 	%r2906, %r2905, 24, 8;
	cvt.u16.u32 	%rs669, %r2906;
	bfe.u32 	%r2907, %r2905, 16, 8;
	cvt.u16.u32 	%rs670, %r2907;
	bfe.u32 	%r2908, %r2905, 8, 8;
	cvt.u16.u32 	%rs671, %r2908;
	bfe.u32 	%r2909, %r2905, 0, 8;
	cvt.u16.u32 	%rs672, %r2909;
	ld.shared.u32 	%r2910, [%r2829+88];
	bfe.u32 	%r2911, %r2910, 24, 8;
	cvt.u16.u32 	%rs673, %r2911;
	bfe.u32 	%r2912, %r2910, 16, 8;
	cvt.u16.u32 	%rs674, %r2912;
	bfe.u32 	%r2913, %r2910, 8, 8;
	cvt.u16.u32 	%rs675, %r2913;
	bfe.u32 	%r2914, %r2910, 0, 8;
	cvt.u16.u32 	%rs676, %r2914;
	ld.shared.u32 	%r2915, [%r2829+84];
	bfe.u32 	%r2916, %r2915, 24, 8;
	cvt.u16.u32 	%rs677, %r2916;
	bfe.u32 	%r2917, %r2915, 16, 8;
	cvt.u16.u32 	%rs678, %r2917;
	bfe.u32 	%r2918, %r2915, 8, 8;
	cvt.u16.u32 	%rs679, %r2918;
	bfe.u32 	%r2919, %r2915, 0, 8;
	cvt.u16.u32 	%rs680, %r2919;
	ld.shared.u32 	%r2920, [%r2829+80];
	bfe.u32 	%r2921, %r2920, 24, 8;
	cvt.u16.u32 	%rs681, %r2921;
	bfe.u32 	%r2922, %r2920, 16, 8;
	cvt.u16.u32 	%rs682, %r2922;
	bfe.u32 	%r2923, %r2920, 8, 8;
	cvt.u16.u32 	%rs683, %r2923;
	bfe.u32 	%r2924, %r2920, 0, 8;
	cvt.u16.u32 	%rs684, %r2924;
	ld.shared.u32 	%r2925, [%r2829+76];
	bfe.u32 	%r2926, %r2925, 24, 8;
	cvt.u16.u32 	%rs685, %r2926;
	bfe.u32 	%r2927, %r2925, 16, 8;
	cvt.u16.u32 	%rs686, %r2927;
	bfe.u32 	%r2928, %r2925, 8, 8;
	cvt.u16.u32 	%rs687, %r2928;
	bfe.u32 	%r2929, %r2925, 0, 8;
	cvt.u16.u32 	%rs688, %r2929;
	ld.shared.u32 	%r2930, [%r2829+72];
	bfe.u32 	%r2931, %r2930, 24, 8;
	cvt.u16.u32 	%rs689, %r2931;
	bfe.u32 	%r2932, %r2930, 16, 8;
	cvt.u16.u32 	%rs690, %r2932;
	bfe.u32 	%r2933, %r2930, 8, 8;
	cvt.u16.u32 	%rs691, %r2933;
	bfe.u32 	%r2934, %r2930, 0, 8;
	cvt.u16.u32 	%rs692, %r2934;
	ld.shared.u32 	%r2935, [%r2829+68];
	bfe.u32 	%r2936, %r2935, 24, 8;
	cvt.u16.u32 	%rs693, %r2936;
	bfe.u32 	%r2937, %r2935, 16, 8;
	cvt.u16.u32 	%rs694, %r2937;
	bfe.u32 	%r2938, %r2935, 8, 8;
	cvt.u16.u32 	%rs695, %r2938;
	bfe.u32 	%r2939, %r2935, 0, 8;
	cvt.u16.u32 	%rs696, %r2939;
	ld.shared.u32 	%r2940, [%r2829+64];
	bfe.u32 	%r2941, %r2940, 24, 8;
	cvt.u16.u32 	%rs697, %r2941;
	bfe.u32 	%r2942, %r2940, 16, 8;
	cvt.u16.u32 	%rs698, %r2942;
	bfe.u32 	%r2943, %r2940, 8, 8;
	cvt.u16.u32 	%rs699, %r2943;
	bfe.u32 	%r2944, %r2940, 0, 8;
	cvt.u16.u32 	%rs700, %r2944;
	ld.shared.u32 	%r2945, [%r2829+60];
	bfe.u32 	%r2946, %r2945, 24, 8;
	cvt.u16.u32 	%rs701, %r2946;
	bfe.u32 	%r2947, %r2945, 16, 8;
	cvt.u16.u32 	%rs702, %r2947;
	bfe.u32 	%r2948, %r2945, 8, 8;
	cvt.u16.u32 	%rs703, %r2948;
	bfe.u32 	%r2949, %r2945, 0, 8;
	cvt.u16.u32 	%rs704, %r2949;
	ld.shared.u32 	%r2950, [%r2829+56];
	bfe.u32 	%r2951, %r2950, 24, 8;
	cvt.u16.u32 	%rs705, %r2951;
	bfe.u32 	%r2952, %r2950, 16, 8;
	cvt.u16.u32 	%rs706, %r2952;
	bfe.u32 	%r2953, %r2950, 8, 8;
	cvt.u16.u32 	%rs707, %r2953;
	bfe.u32 	%r2954, %r2950, 0, 8;
	cvt.u16.u32 	%rs708, %r2954;
	ld.shared.u32 	%r2955, [%r2829+52];
	bfe.u32 	%r2956, %r2955, 24, 8;
	cvt.u16.u32 	%rs709, %r2956;
	bfe.u32 	%r2957, %r2955, 16, 8;
	cvt.u16.u32 	%rs710, %r2957;
	bfe.u32 	%r2958, %r2955, 8, 8;
	cvt.u16.u32 	%rs711, %r2958;
	bfe.u32 	%r2959, %r2955, 0, 8;
	cvt.u16.u32 	%rs712, %r2959;
	ld.shared.u32 	%r2960, [%r2829+48];
	bfe.u32 	%r2961, %r2960, 24, 8;
	cvt.u16.u32 	%rs713, %r2961;
	bfe.u32 	%r2962, %r2960, 16, 8;
	cvt.u16.u32 	%rs714, %r2962;
	bfe.u32 	%r2963, %r2960, 8, 8;
	cvt.u16.u32 	%rs715, %r2963;
	bfe.u32 	%r2964, %r2960, 0, 8;
	cvt.u16.u32 	%rs716, %r2964;
	ld.shared.u32 	%r2965, [%r2829+44];
	bfe.u32 	%r2966, %r2965, 24, 8;
	cvt.u16.u32 	%rs717, %r2966;
	bfe.u32 	%r2967, %r2965, 16, 8;
	cvt.u16.u32 	%rs718, %r2967;
	bfe.u32 	%r2968, %r2965, 8, 8;
	cvt.u16.u32 	%rs719, %r2968;
	bfe.u32 	%r2969, %r2965, 0, 8;
	cvt.u16.u32 	%rs720, %r2969;
	ld.shared.u32 	%r2970, [%r2829+40];
	bfe.u32 	%r2971, %r2970, 24, 8;
	cvt.u16.u32 	%rs721, %r2971;
	bfe.u32 	%r2972, %r2970, 16, 8;
	cvt.u16.u32 	%rs722, %r2972;
	bfe.u32 	%r2973, %r2970, 8, 8;
	cvt.u16.u32 	%rs723, %r2973;
	bfe.u32 	%r2974, %r2970, 0, 8;
	cvt.u16.u32 	%rs724, %r2974;
	ld.shared.u32 	%r2975, [%r2829+36];
	bfe.u32 	%r2976, %r2975, 24, 8;
	cvt.u16.u32 	%rs725, %r2976;
	bfe.u32 	%r2977, %r2975, 16, 8;
	cvt.u16.u32 	%rs726, %r2977;
	bfe.u32 	%r2978, %r2975, 8, 8;
	cvt.u16.u32 	%rs727, %r2978;
	bfe.u32 	%r2979, %r2975, 0, 8;
	cvt.u16.u32 	%rs728, %r2979;
	ld.shared.u32 	%r2980, [%r2829+32];
	bfe.u32 	%r2981, %r2980, 24, 8;
	cvt.u16.u32 	%rs729, %r2981;
	bfe.u32 	%r2982, %r2980, 16, 8;
	cvt.u16.u32 	%rs730, %r2982;
	bfe.u32 	%r2983, %r2980, 8, 8;
	cvt.u16.u32 	%rs731, %r2983;
	bfe.u32 	%r2984, %r2980, 0, 8;
	cvt.u16.u32 	%rs732, %r2984;
	ld.shared.u32 	%r2985, [%r2829+28];
	bfe.u32 	%r2986, %r2985, 24, 8;
	cvt.u16.u32 	%rs733, %r2986;
	bfe.u32 	%r2987, %r2985, 16, 8;
	cvt.u16.u32 	%rs734, %r2987;
	bfe.u32 	%r2988, %r2985, 8, 8;
	cvt.u16.u32 	%rs735, %r2988;
	bfe.u32 	%r2989, %r2985, 0, 8;
	cvt.u16.u32 	%rs736, %r2989;
	ld.shared.u32 	%r2990, [%r2829+24];
	bfe.u32 	%r2991, %r2990, 24, 8;
	cvt.u16.u32 	%rs737, %r2991;
	bfe.u32 	%r2992, %r2990, 16, 8;
	cvt.u16.u32 	%rs738, %r2992;
	bfe.u32 	%r2993, %r2990, 8, 8;
	cvt.u16.u32 	%rs739, %r2993;
	bfe.u32 	%r2994, %r2990, 0, 8;
	cvt.u16.u32 	%rs740, %r2994;
	ld.shared.u32 	%r2995, [%r2829+20];
	bfe.u32 	%r2996, %r2995, 24, 8;
	cvt.u16.u32 	%rs741, %r2996;
	bfe.u32 	%r2997, %r2995, 16, 8;
	cvt.u16.u32 	%rs742, %r2997;
	bfe.u32 	%r2998, %r2995, 8, 8;
	cvt.u16.u32 	%rs743, %r2998;
	bfe.u32 	%r2999, %r2995, 0, 8;
	cvt.u16.u32 	%rs744, %r2999;
	ld.shared.u32 	%r3000, [%r2829+16];
	bfe.u32 	%r3001, %r3000, 24, 8;
	cvt.u16.u32 	%rs745, %r3001;
	bfe.u32 	%r3002, %r3000, 16, 8;
	cvt.u16.u32 	%rs746, %r3002;
	bfe.u32 	%r3003, %r3000, 8, 8;
	cvt.u16.u32 	%rs747, %r3003;
	bfe.u32 	%r3004, %r3000, 0, 8;
	cvt.u16.u32 	%rs748, %r3004;
	ld.shared.u32 	%r3005, [%r2829+12];
	bfe.u32 	%r3006, %r3005, 24, 8;
	cvt.u16.u32 	%rs749, %r3006;
	bfe.u32 	%r3007, %r3005, 16, 8;
	cvt.u16.u32 	%rs750, %r3007;
	bfe.u32 	%r3008, %r3005, 8, 8;
	cvt.u16.u32 	%rs751, %r3008;
	bfe.u32 	%r3009, %r3005, 0, 8;
	cvt.u16.u32 	%rs752, %r3009;
	ld.shared.u32 	%r3010, [%r2829+8];
	bfe.u32 	%r3011, %r3010, 24, 8;
	cvt.u16.u32 	%rs753, %r3011;
	bfe.u32 	%r3012, %r3010, 16, 8;
	cvt.u16.u32 	%rs754, %r3012;
	bfe.u32 	%r3013, %r3010, 8, 8;
	cvt.u16.u32 	%rs755, %r3013;
	bfe.u32 	%r3014, %r3010, 0, 8;
	cvt.u16.u32 	%rs756, %r3014;
	ld.shared.u32 	%r3015, [%r2829+4];
	bfe.u32 	%r3016, %r3015, 24, 8;
	cvt.u16.u32 	%rs757, %r3016;
	bfe.u32 	%r3017, %r3015, 16, 8;
	cvt.u16.u32 	%rs758, %r3017;
	bfe.u32 	%r3018, %r3015, 8, 8;
	cvt.u16.u32 	%rs759, %r3018;
	bfe.u32 	%r3019, %r3015, 0, 8;
	cvt.u16.u32 	%rs760, %r3019;
	ld.shared.u32 	%r23, [%r2829];
	mad.lo.s32 	%r3020, %r2827, 156, %r2828;
	ld.shared.u32 	%r3021, [%r3020+152];
	bfe.u32 	%r3022, %r3021, 24, 8;
	cvt.u16.u32 	%rs761, %r3022;
	bfe.u32 	%r3023, %r3021, 16, 8;
	cvt.u16.u32 	%rs762, %r3023;
	bfe.u32 	%r3024, %r3021, 8, 8;
	cvt.u16.u32 	%rs763, %r3024;
	bfe.u32 	%r3025, %r3021, 0, 8;
	cvt.u16.u32 	%rs764, %r3025;
	ld.shared.u32 	%r3026, [%r3020+148];
	bfe.u32 	%r3027, %r3026, 24, 8;
	cvt.u16.u32 	%rs765, %r3027;
	bfe.u32 	%r3028, %r3026, 16, 8;
	cvt.u16.u32 	%rs766, %r3028;
	bfe.u32 	%r3029, %r3026, 8, 8;
	cvt.u16.u32 	%rs767, %r3029;
	bfe.u32 	%r3030, %r3026, 0, 8;
	cvt.u16.u32 	%rs768, %r3030;
	ld.shared.u32 	%r3031, [%r3020+144];
	bfe.u32 	%r3032, %r3031, 24, 8;
	cvt.u16.u32 	%rs769, %r3032;
	bfe.u32 	%r3033, %r3031, 16, 8;
	cvt.u16.u32 	%rs770, %r3033;
	bfe.u32 	%r3034, %r3031, 8, 8;
	cvt.u16.u32 	%rs771, %r3034;
	bfe.u32 	%r3035, %r3031, 0, 8;
	cvt.u16.u32 	%rs772, %r3035;
	ld.shared.u32 	%r3036, [%r3020+140];
	bfe.u32 	%r3037, %r3036, 24, 8;
	cvt.u16.u32 	%rs773, %r3037;
	bfe.u32 	%r3038, %r3036, 16, 8;
	cvt.u16.u32 	%rs774, %r3038;
	bfe.u32 	%r3039, %r3036, 8, 8;
	cvt.u16.u32 	%rs775, %r3039;
	bfe.u32 	%r3040, %r3036, 0, 8;
	cvt.u16.u32 	%rs776, %r3040;
	ld.shared.u32 	%r3041, [%r3020+136];
	bfe.u32 	%r3042, %r3041, 24, 8;
	cvt.u16.u32 	%rs777, %r3042;
	bfe.u32 	%r3043, %r3041, 16, 8;
	cvt.u16.u32 	%rs778, %r3043;
	bfe.u32 	%r3044, %r3041, 8, 8;
	cvt.u16.u32 	%rs779, %r3044;
	bfe.u32 	%r3045, %r3041, 0, 8;
	cvt.u16.u32 	%rs780, %r3045;
	ld.shared.u32 	%r3046, [%r3020+132];
	bfe.u32 	%r3047, %r3046, 24, 8;
	cvt.u16.u32 	%rs781, %r3047;
	bfe.u32 	%r3048, %r3046, 16, 8;
	cvt.u16.u32 	%rs782, %r3048;
	bfe.u32 	%r3049, %r3046, 8, 8;
	cvt.u16.u32 	%rs783, %r3049;
	bfe.u32 	%r3050, %r3046, 0, 8;
	cvt.u16.u32 	%rs784, %r3050;
	ld.shared.u32 	%r3051, [%r3020+128];
	bfe.u32 	%r3052, %r3051, 24, 8;
	cvt.u16.u32 	%rs785, %r3052;
	bfe.u32 	%r3053, %r3051, 16, 8;
	cvt.u16.u32 	%rs786, %r3053;
	bfe.u32 	%r3054, %r3051, 8, 8;
	cvt.u16.u32 	%rs787, %r3054;
	bfe.u32 	%r3055, %r3051, 0, 8;
	cvt.u16.u32 	%rs788, %r3055;
	ld.shared.u32 	%r3056, [%r3020+124];
	bfe.u32 	%r3057, %r3056, 24, 8;
	cvt.u16.u32 	%rs789, %r3057;
	bfe.u32 	%r3058, %r3056, 16, 8;
	cvt.u16.u32 	%rs790, %r3058;
	bfe.u32 	%r3059, %r3056, 8, 8;
	cvt.u16.u32 	%rs791, %r3059;
	bfe.u32 	%r3060, %r3056, 0, 8;
	cvt.u16.u32 	%rs792, %r3060;
	ld.shared.u32 	%r3061, [%r3020+120];
	bfe.u32 	%r3062, %r3061, 24, 8;
	cvt.u16.u32 	%rs793, %r3062;
	bfe.u32 	%r3063, %r3061, 16, 8;
	cvt.u16.u32 	%rs794, %r3063;
	bfe.u32 	%r3064, %r3061, 8, 8;
	cvt.u16.u32 	%rs795, %r3064;
	bfe.u32 	%r3065, %r3061, 0, 8;
	cvt.u16.u32 	%rs796, %r3065;
	ld.shared.u32 	%r3066, [%r3020+116];
	bfe.u32 	%r3067, %r3066, 24, 8;
	cvt.u16.u32 	%rs797, %r3067;
	bfe.u32 	%r3068, %r3066, 16, 8;
	cvt.u16.u32 	%rs798, %r3068;
	bfe.u32 	%r3069, %r3066, 8, 8;
	cvt.u16.u32 	%rs799, %r3069;
	bfe.u32 	%r3070, %r3066, 0, 8;
	cvt.u16.u32 	%rs800, %r3070;
	ld.shared.u32 	%r3071, [%r3020+112];
	bfe.u32 	%r3072, %r3071, 24, 8;
	cvt.u16.u32 	%rs801, %r3072;
	bfe.u32 	%r3073, %r3071, 16, 8;
	cvt.u16.u32 	%rs802, %r3073;
	bfe.u32 	%r3074, %r3071, 8, 8;
	cvt.u16.u32 	%rs803, %r3074;
	bfe.u32 	%r3075, %r3071, 0, 8;
	cvt.u16.u32 	%rs804, %r3075;
	ld.shared.u32 	%r3076, [%r3020+108];
	bfe.u32 	%r3077, %r3076, 24, 8;
	cvt.u16.u32 	%rs805, %r3077;
	bfe.u32 	%r3078, %r3076, 16, 8;
	cvt.u16.u32 	%rs806, %r3078;
	bfe.u32 	%r3079, %r3076, 8, 8;
	cvt.u16.u32 	%rs807, %r3079;
	bfe.u32 	%r3080, %r3076, 0, 8;
	cvt.u16.u32 	%rs808, %r3080;
	ld.shared.u32 	%r3081, [%r3020+104];
	bfe.u32 	%r3082, %r3081, 24, 8;
	cvt.u16.u32 	%rs809, %r3082;
	bfe.u32 	%r3083, %r3081, 16, 8;
	cvt.u16.u32 	%rs810, %r3083;
	bfe.u32 	%r3084, %r3081, 8, 8;
	cvt.u16.u32 	%rs811, %r3084;
	bfe.u32 	%r3085, %r3081, 0, 8;
	cvt.u16.u32 	%rs812, %r3085;
	ld.shared.u32 	%r3086, [%r3020+100];
	bfe.u32 	%r3087, %r3086, 24, 8;
	cvt.u16.u32 	%rs813, %r3087;
	bfe.u32 	%r3088, %r3086, 16, 8;
	cvt.u16.u32 	%rs814, %r3088;
	bfe.u32 	%r3089, %r3086, 8, 8;
	cvt.u16.u32 	%rs815, %r3089;
	bfe.u32 	%r3090, %r3086, 0, 8;
	cvt.u16.u32 	%rs816, %r3090;
	ld.shared.u32 	%r3091, [%r3020+96];
	bfe.u32 	%r3092, %r3091, 24, 8;
	cvt.u16.u32 	%rs817, %r3092;
	bfe.u32 	%r3093, %r3091, 16, 8;
	cvt.u16.u32 	%rs818, %r3093;
	bfe.u32 	%r3094, %r3091, 8, 8;
	cvt.u16.u32 	%rs819, %r3094;
	bfe.u32 	%r3095, %r3091, 0, 8;
	cvt.u16.u32 	%rs820, %r3095;
	ld.shared.u32 	%r3096, [%r3020+92];
	bfe.u32 	%r3097, %r3096, 24, 8;
	cvt.u16.u32 	%rs821, %r3097;
	bfe.u32 	%r3098, %r3096, 16, 8;
	cvt.u16.u32 	%rs822, %r3098;
	bfe.u32 	%r3099, %r3096, 8, 8;
	cvt.u16.u32 	%rs823, %r3099;
	bfe.u32 	%r3100, %r3096, 0, 8;
	cvt.u16.u32 	%rs824, %r3100;
	ld.shared.u32 	%r3101, [%r3020+88];
	bfe.u32 	%r3102, %r3101, 24, 8;
	cvt.u16.u32 	%rs825, %r3102;
	bfe.u32 	%r3103, %r3101, 16, 8;
	cvt.u16.u32 	%rs826, %r3103;
	bfe.u32 	%r3104, %r3101, 8, 8;
	cvt.u16.u32 	%rs827, %r3104;
	bfe.u32 	%r3105, %r3101, 0, 8;
	cvt.u16.u32 	%rs828, %r3105;
	ld.shared.u32 	%r3106, [%r3020+84];
	bfe.u32 	%r3107, %r3106, 24, 8;
	cvt.u16.u32 	%rs829, %r3107;
	bfe.u32 	%r3108, %r3106, 16, 8;
	cvt.u16.u32 	%rs830, %r3108;
	bfe.u32 	%r3109, %r3106, 8, 8;
	cvt.u16.u32 	%rs831, %r3109;
	bfe.u32 	%r3110, %r3106, 0, 8;
	cvt.u16.u32 	%rs832, %r3110;
	ld.shared.u32 	%r3111, [%r3020+80];
	bfe.u32 	%r3112, %r3111, 24, 8;
	cvt.u16.u32 	%rs833, %r3112;
	bfe.u32 	%r3113, %r3111, 16, 8;
	cvt.u16.u32 	%rs834, %r3113;
	bfe.u32 	%r3114, %r3111, 8, 8;
	cvt.u16.u32 	%rs835, %r3114;
	bfe.u32 	%r3115, %r3111, 0, 8;
	cvt.u16.u32 	%rs836, %r3115;
	ld.shared.u32 	%r3116, [%r3020+76];
	bfe.u32 	%r3117, %r3116, 24, 8;
	cvt.u16.u32 	%rs837, %r3117;
	bfe.u32 	%r3118, %r3116, 16, 8;
	cvt.u16.u32 	%rs838, %r3118;
	bfe.u32 	%r3119, %r3116, 8, 8;
	cvt.u16.u32 	%rs839, %r3119;
	bfe.u32 	%r3120, %r3116, 0, 8;
	cvt.u16.u32 	%rs840, %r3120;
	ld.shared.u32 	%r3121, [%r3020+72];
	bfe.u32 	%r3122, %r3121, 24, 8;
	cvt.u16.u32 	%rs841, %r3122;
	bfe.u32 	%r3123, %r3121, 16, 8;
	cvt.u16.u32 	%rs842, %r3123;
	bfe.u32 	%r3124, %r3121, 8, 8;
	cvt.u16.u32 	%rs843, %r3124;
	bfe.u32 	%r3125, %r3121, 0, 8;
	cvt.u16.u32 	%rs844, %r3125;
	ld.shared.u32 	%r3126, [%r3020+68];
	bfe.u32 	%r3127, %r3126, 24, 8;
	cvt.u16.u32 	%rs845, %r3127;
	bfe.u32 	%r3128, %r3126, 16, 8;
	cvt.u16.u32 	%rs846, %r3128;
	bfe.u32 	%r3129, %r3126, 8, 8;
	cvt.u16.u32 	%rs847, %r3129;
	bfe.u32 	%r3130, %r3126, 0, 8;
	cvt.u16.u32 	%rs848, %r3130;
	ld.shared.u32 	%r3131, [%r3020+64];
	bfe.u32 	%r3132, %r3131, 24, 8;
	cvt.u16.u32 	%rs849, %r3132;
	bfe.u32 	%r3133, %r3131, 16, 8;
	cvt.u16.u32 	%rs850, %r3133;
	bfe.u32 	%r3134, %r3131, 8, 8;
	cvt.u16.u32 	%rs851, %r3134;
	bfe.u32 	%r3135, %r3131, 0, 8;
	cvt.u16.u32 	%rs852, %r3135;
	ld.shared.u32 	%r3136, [%r3020+60];
	bfe.u32 	%r3137, %r3136, 24, 8;
	cvt.u16.u32 	%rs853, %r3137;
	bfe.u32 	%r3138, %r3136, 16, 8;
	cvt.u16.u32 	%rs854, %r3138;
	bfe.u32 	%r3139, %r3136, 8, 8;
	cvt.u16.u32 	%rs855, %r3139;
	bfe.u32 	%r3140, %r3136, 0, 8;
	cvt.u16.u32 	%rs856, %r3140;
	ld.shared.u32 	%r3141, [%r3020+56];
	bfe.u32 	%r3142, %r3141, 24, 8;
	cvt.u16.u32 	%rs857, %r3142;
	bfe.u32 	%r3143, %r3141, 16, 8;
	cvt.u16.u32 	%rs858, %r3143;
	bfe.u32 	%r3144, %r3141, 8, 8;
	cvt.u16.u32 	%rs859, %r3144;
	bfe.u32 	%r3145, %r3141, 0, 8;
	cvt.u16.u32 	%rs860, %r3145;
	ld.shared.u32 	%r3146, [%r3020+52];
	bfe.u32 	%r3147, %r3146, 24, 8;
	cvt.u16.u32 	%rs861, %r3147;
	bfe.u32 	%r3148, %r3146, 16, 8;
	cvt.u16.u32 	%rs862, %r3148;
	bfe.u32 	%r3149, %r3146, 8, 8;
	cvt.u16.u32 	%rs863, %r3149;
	bfe.u32 	%r3150, %r3146, 0, 8;
	cvt.u16.u32 	%rs864, %r3150;
	ld.shared.u32 	%r3151, [%r3020+48];
	bfe.u32 	%r3152, %r3151, 24, 8;
	cvt.u16.u32 	%rs865, %r3152;
	bfe.u32 	%r3153, %r3151, 16, 8;
	cvt.u16.u32 	%rs866, %r3153;
	bfe.u32 	%r3154, %r3151, 8, 8;
	cvt.u16.u32 	%rs867, %r3154;
	bfe.u32 	%r3155, %r3151, 0, 8;
	cvt.u16.u32 	%rs868, %r3155;
	ld.shared.u32 	%r3156, [%r3020+44];
	bfe.u32 	%r3157, %r3156, 24, 8;
	cvt.u16.u32 	%rs869, %r3157;
	bfe.u32 	%r3158, %r3156, 16, 8;
	cvt.u16.u32 	%rs870, %r3158;
	bfe.u32 	%r3159, %r3156, 8, 8;
	cvt.u16.u32 	%rs871, %r3159;
	bfe.u32 	%r3160, %r3156, 0, 8;
	cvt.u16.u32 	%rs872, %r3160;
	ld.shared.u32 	%r3161, [%r3020+40];
	bfe.u32 	%r3162, %r3161, 24, 8;
	cvt.u16.u32 	%rs873, %r3162;
	bfe.u32 	%r3163, %r3161, 16, 8;
	cvt.u16.u32 	%rs874, %r3163;
	bfe.u32 	%r3164, %r3161, 8, 8;
	cvt.u16.u32 	%rs875, %r3164;
	bfe.u32 	%r3165, %r3161, 0, 8;
	cvt.u16.u32 	%rs876, %r3165;
	ld.shared.u32 	%r3166, [%r3020+36];
	bfe.u32 	%r3167, %r3166, 24, 8;
	cvt.u16.u32 	%rs877, %r3167;
	bfe.u32 	%r3168, %r3166, 16, 8;
	cvt.u16.u32 	%rs878, %r3168;
	bfe.u32 	%r3169, %r3166, 8, 8;
	cvt.u16.u32 	%rs879, %r3169;
	bfe.u32 	%r3170, %r3166, 0, 8;
	cvt.u16.u32 	%rs880, %r3170;
	ld.shared.u32 	%r3171, [%r3020+32];
	bfe.u32 	%r3172, %r3171, 24, 8;
	cvt.u16.u32 	%rs881, %r3172;
	bfe.u32 	%r3173, %r3171, 16, 8;
	cvt.u16.u32 	%rs882, %r3173;
	bfe.u32 	%r3174, %r3171, 8, 8;
	cvt.u16.u32 	%rs883, %r3174;
	bfe.u32 	%r3175, %r3171, 0, 8;
	cvt.u16.u32 	%rs884, %r3175;
	ld.shared.u32 	%r3176, [%r3020+28];
	bfe.u32 	%r3177, %r3176, 24, 8;
	cvt.u16.u32 	%rs885, %r3177;
	bfe.u32 	%r3178, %r3176, 16, 8;
	cvt.u16.u32 	%rs886, %r3178;
	bfe.u32 	%r3179, %r3176, 8, 8;
	cvt.u16.u32 	%rs887, %r3179;
	bfe.u32 	%r3180, %r3176, 0, 8;
	cvt.u16.u32 	%rs888, %r3180;
	ld.shared.u32 	%r3181, [%r3020+24];
	bfe.u32 	%r3182, %r3181, 24, 8;
	cvt.u16.u32 	%rs889, %r3182;
	bfe.u32 	%r3183, %r3181, 16, 8;
	cvt.u16.u32 	%rs890, %r3183;
	bfe.u32 	%r3184, %r3181, 8, 8;
	cvt.u16.u32 	%rs891, %r3184;
	bfe.u32 	%r3185, %r3181, 0, 8;
	cvt.u16.u32 	%rs892, %r3185;
	ld.shared.u32 	%r3186, [%r3020+20];
	bfe.u32 	%r3187, %r3186, 24, 8;
	cvt.u16.u32 	%rs893, %r3187;
	bfe.u32 	%r3188, %r3186, 16, 8;
	cvt.u16.u32 	%rs894, %r3188;
	bfe.u32 	%r3189, %r3186, 8, 8;
	cvt.u16.u32 	%rs895, %r3189;
	bfe.u32 	%r3190, %r3186, 0, 8;
	cvt.u16.u32 	%rs896, %r3190;
	ld.shared.u32 	%r3191, [%r3020+16];
	bfe.u32 	%r3192, %r3191, 24, 8;
	cvt.u16.u32 	%rs897, %r3192;
	bfe.u32 	%r3193, %r3191, 16, 8;
	cvt.u16.u32 	%rs898, %r3193;
	bfe.u32 	%r3194, %r3191, 8, 8;
	cvt.u16.u32 	%rs899, %r3194;
	bfe.u32 	%r3195, %r3191, 0, 8;
	cvt.u16.u32 	%rs900, %r3195;
	ld.shared.u32 	%r3196, [%r3020+12];
	bfe.u32 	%r3197, %r3196, 24, 8;
	cvt.u16.u32 	%rs901, %r3197;
	bfe.u32 	%r3198, %r3196, 16, 8;
	cvt.u16.u32 	%rs902, %r3198;
	bfe.u32 	%r3199, %r3196, 8, 8;
	cvt.u16.u32 	%rs903, %r3199;
	bfe.u32 	%r3200, %r3196, 0, 8;
	cvt.u16.u32 	%rs904, %r3200;
	ld.shared.u32 	%r3201, [%r3020+8];
	bfe.u32 	%r3202, %r3201, 24, 8;
	cvt.u16.u32 	%rs905, %r3202;
	bfe.u32 	%r3203, %r3201, 16, 8;
	cvt.u16.u32 	%rs906, %r3203;
	bfe.u32 	%r3204, %r3201, 8, 8;
	cvt.u16.u32 	%rs907, %r3204;
	bfe.u32 	%r3205, %r3201, 0, 8;
	cvt.u16.u32 	%rs908, %r3205;
	ld.shared.u32 	%r3206, [%r3020+4];
	bfe.u32 	%r3207, %r3206, 24, 8;
	cvt.u16.u32 	%rs909, %r3207;
	bfe.u32 	%r3208, %r3206, 16, 8;
	cvt.u16.u32 	%rs910, %r3208;
	bfe.u32 	%r3209, %r3206, 8, 8;
	cvt.u16.u32 	%rs911, %r3209;
	bfe.u32 	%r3210, %r3206, 0, 8;
	cvt.u16.u32 	%rs912, %r3210;
	ld.shared.u32 	%r24, [%r3020];
	setp.ge.s32 	%p36, %r2827, %r13;
	mov.pred 	%p41, 0;
	@%p36 bra 	$L__BB4_11;
	setp.ge.s32 	%p37, %r3798, %r8;
	setp.lt.s32 	%p38, %r24, %r23;
	or.pred  	%p41, %p37, %p38;
$L__BB4_11:
	ld.param.s8 	%rs2135, [_ZN3cub18CUB_300001_SM_10006detail10merge_sort26DeviceMergeSortMergeKernelINS2_10policy_hubIN6thrust24THRUST_300001_SM_1000_NS10device_ptrI14key_value_pairEEE9Policy600ES9_PNS0_8NullTypeES9_SD_j13KeyComparatorS8_SC_EEvbT2_T3_T4_PT6_PT7_T5_PSH_SH_NS1_7vsmem_tE_param_0];
	mov.u32 	%r25, %tid.x;
	mov.u32 	%r3211, %ctaid.x;
	shl.b32 	%r26, %r3211, 8;
	setp.eq.s16 	%p39, %rs2135, 0;
	selp.b32 	%r27, %r24, %r23, %p41;
	selp.b16 	%rs913, %rs912, %rs760, %p41;
	selp.b16 	%rs914, %rs911, %rs759, %p41;
	selp.b16 	%rs915, %rs910, %rs758, %p41;
	selp.b16 	%rs916, %rs909, %rs757, %p41;
	selp.b16 	%rs917, %rs908, %rs756, %p41;
	selp.b16 	%rs918, %rs907, %rs755, %p41;
	selp.b16 	%rs919, %rs906, %rs754, %p41;
	selp.b16 	%rs920, %rs905, %rs753, %p41;
	selp.b16 	%rs921, %rs904, %rs752, %p41;
	selp.b16 	%rs922, %rs903, %rs751, %p41;
	selp.b16 	%rs923, %rs902, %rs750, %p41;
	selp.b16 	%rs924, %rs901, %rs749, %p41;
	selp.b16 	%rs925, %rs900, %rs748, %p41;
	selp.b16 	%rs926, %rs899, %rs747, %p41;
	selp.b16 	%rs927, %rs898, %rs746, %p41;
	selp.b16 	%rs928, %rs897, %rs745, %p41;
	selp.b16 	%rs929, %rs896, %rs744, %p41;
	selp.b16 	%rs930, %rs895, %rs743, %p41;
	selp.b16 	%rs931, %rs894, %rs742, %p41;
	selp.b16 	%rs932, %rs893, %rs741, %p41;
	selp.b16 	%rs933, %rs892, %rs740, %p41;
	selp.b16 	%rs934, %rs891, %rs739, %p41;
	selp.b16 	%rs935, %rs890, %rs738, %p41;
	selp.b16 	%rs936, %rs889, %rs737, %p41;
	selp.b16 	%rs937, %rs888, %rs736, %p41;
	selp.b16 	%rs938, %rs887, %rs735, %p41;
	selp.b16 	%rs939, %rs886, %rs734, %p41;
	selp.b16 	%rs940, %rs885, %rs733, %p41;
	selp.b16 	%rs941, %rs884, %rs732, %p41;
	selp.b16 	%rs942, %rs883, %rs731, %p41;
	selp.b16 	%rs943, %rs882, %rs730, %p41;
	selp.b16 	%rs944, %rs881, %rs729, %p41;
	selp.b16 	%rs945, %rs880, %rs728, %p41;
	selp.b16 	%rs946, %rs879, %rs727, %p41;
	selp.b16 	%rs947, %rs878, %rs726, %p41;
	selp.b16 	%rs948, %rs877, %rs725, %p41;
	selp.b16 	%rs949, %rs876, %rs724, %p41;
	selp.b16 	%rs950, %rs875, %rs723, %p41;
	selp.b16 	%rs951, %rs874, %rs722, %p41;
	selp.b16 	%rs952, %rs873, %rs721, %p41;
	selp.b16 	%rs953, %rs872, %rs720, %p41;
	selp.b16 	%rs954, %rs871, %rs719, %p41;
	selp.b16 	%rs955, %rs870, %rs718, %p41;
	selp.b16 	%rs956, %rs869, %rs717, %p41;
	selp.b16 	%rs957, %rs868, %rs716, %p41;
	selp.b16 	%rs958, %rs867, %rs715, %p41;
	selp.b16 	%rs959, %rs866, %rs714, %p41;
	selp.b16 	%rs960, %rs865, %rs713, %p41;
	selp.b16 	%rs961, %rs864, %rs712, %p41;
	selp.b16 	%rs962, %rs863, %rs711, %p41;
	selp.b16 	%rs963, %rs862, %rs710, %p41;
	selp.b16 	%rs964, %rs861, %rs709, %p41;
	selp.b16 	%rs965, %rs860, %rs708, %p41;
	selp.b16 	%rs966, %rs859, %rs707, %p41;
	selp.b16 	%rs967, %rs858, %rs706, %p41;
	selp.b16 	%rs968, %rs857, %rs705, %p41;
	selp.b16 	%rs969, %rs856, %rs704, %p41;
	selp.b16 	%rs970, %rs855, %rs703, %p41;
	selp.b16 	%rs971, %rs854, %rs702, %p41;
	selp.b16 	%rs972, %rs853, %rs701, %p41;
	selp.b16 	%rs973, %rs852, %rs700, %p41;
	selp.b16 	%rs974, %rs851, %rs699, %p41;
	selp.b16 	%rs975, %rs850, %rs698, %p41;
	selp.b16 	%rs976, %rs849, %rs697, %p41;
	selp.b16 	%rs977, %rs848, %rs696, %p41;
	selp.b16 	%rs978, %rs847, %rs695, %p41;
	selp.b16 	%rs979, %rs846, %rs694, %p41;
	selp.b16 	%rs980, %rs845, %rs693, %p41;
	selp.b16 	%rs981, %rs844, %rs692, %p41;
	selp.b16 	%rs982, %rs843, %rs691, %p41;
	selp.b16 	%rs983, %rs842, %rs690, %p41;
	selp.b16 	%rs984, %rs841, %rs689, %p41;
	selp.b16 	%rs985, %rs840, %rs688, %p41;
	selp.b16 	%rs986, %rs839, %rs687, %p41;
	selp.b16 	%rs987, %rs838, %rs686, %p41;
	selp.b16 	%rs988, %rs837, %rs685, %p41;
	selp.b16 	%rs989, %rs836, %rs684, %p41;
	selp.b16 	%rs990, %rs835, %rs683, %p41;
	selp.b16 	%rs991, %rs834, %rs682, %p41;
	selp.b16 	%rs992, %rs833, %rs681, %p41;
	selp.b16 	%rs993, %rs832, %rs680, %p41;
	selp.b16 	%rs994, %rs831, %rs679, %p41;
	selp.b16 	%rs995, %rs830, %rs678, %p41;
	selp.b16 	%rs996, %rs829, %rs677, %p41;
	selp.b16 	%rs997, %rs828, %rs676, %p41;
	selp.b16 	%rs998, %rs827, %rs675, %p41;
	selp.b16 	%rs999, %rs826, %rs674, %p41;
	selp.b16 	%rs1000, %rs825, %rs673, %p41;
	selp.b16 	%rs1001, %rs824, %rs672, %p41;
	selp.b16 	%rs1002, %rs823, %rs671, %p41;
	selp.b16 	%rs1003, %rs822, %rs670, %p41;
	selp.b16 	%rs1004, %rs821, %rs669, %p41;
	selp.b16 	%rs1005, %rs820, %rs668, %p41;
	selp.b16 	%rs1006, %rs819, %rs667, %p41;
	selp.b16 	%rs1007, %rs818, %rs666, %p41;
	selp.b16 	%rs1008, %rs817, %rs665, %p41;
	selp.b16 	%rs1009, %rs816, %rs664, %p41;
	selp.b16 	%rs1010, %rs815, %rs663, %p41;
	selp.b16 	%rs1011, %rs814, %rs662, %p41;
	selp.b16 	%rs1012, %rs813, %rs661, %p41;
	selp.b16 	%rs1013, %rs812, %rs660, %p41;
	selp.b16 	%rs1014, %rs811, %rs659, %p41;
	selp.b16 	%rs1015, %rs810, %rs658, %p41;
	selp.b16 	%rs1016, %rs809, %rs657, %p41;
	selp.b16 	%rs1017, %rs808, %rs656, %p41;
	selp.b16 	%rs1018, %rs807, %rs655, %p41;
	selp.b16 	%rs1019, %rs806, %rs654, %p41;
	selp.b16 	%rs1020, %rs805, %rs653, %p41;
	selp.b16 	%rs1021, %rs804, %rs652, %p41;
	selp.b16 	%rs1022, %rs803, %rs651, %p41;
	selp.b16 	%rs1023, %rs802, %rs650, %p41;
	selp.b16 	%rs1024, %rs801, %rs649, %p41;
	selp.b16 	%rs1025, %rs800, %rs648, %p41;
	selp.b16 	%rs1026, %rs799, %rs647, %p41;
	selp.b16 	%rs1027, %rs798, %rs646, %p41;
	selp.b16 	%rs1028, %rs797, %rs645, %p41;
	selp.b16 	%rs1029, %rs796, %rs644, %p41;
	selp.b16 	%rs1030, %rs795, %rs643, %p41;
	selp.b16 	%rs1031, %rs794, %rs642, %p41;
	selp.b16 	%rs1032, %rs793, %rs641, %p41;
	selp.b16 	%rs1033, %rs792, %rs640, %p41;
	selp.b16 	%rs1034, %rs791, %rs639, %p41;
	selp.b16 	%rs1035, %rs790, %rs638, %p41;
	selp.b16 	%rs1036, %rs789, %rs637, %p41;
	selp.b16 	%rs1037, %rs788, %rs636, %p41;
	selp.b16 	%rs1038, %rs787, %rs635, %p41;
	selp.b16 	%rs1039, %rs786, %rs634, %p41;
	selp.b16 	%rs1040, %rs785, %rs633, %p41;
	selp.b16 	%rs1041, %rs784, %rs632, %p41;
	selp.b16 	%rs1042, %rs783, %rs631, %p41;
	selp.b16 	%rs1043, %rs782, %rs630, %p41;
	selp.b16 	%rs1044, %rs781, %rs629, %p41;
	selp.b16 	%rs1045, %rs780, %rs628, %p41;
	selp.b16 	%rs1046, %rs779, %rs627, %p41;
	selp.b16 	%rs1047, %rs778, %rs626, %p41;
	selp.b16 	%rs1048, %rs777, %rs625, %p41;
	selp.b16 	%rs1049, %rs776, %rs624, %p41;
	selp.b16 	%rs1050, %rs775, %rs623, %p41;
	selp.b16 	%rs1051, %rs774, %rs622, %p41;
	selp.b16 	%rs1052, %rs773, %rs621, %p41;
	selp.b16 	%rs1053, %rs772, %rs620, %p41;
	selp.b16 	%rs1054, %rs771, %rs619, %p41;
	selp.b16 	%rs1055, %rs770, %rs618, %p41;
	selp.b16 	%rs1056, %rs769, %rs617, %p41;
	selp.b16 	%rs1057, %rs768, %rs616, %p41;
	selp.b16 	%rs1058, %rs767, %rs615, %p41;
	selp.b16 	%rs1059, %rs766, %rs614, %p41;
	selp.b16 	%rs1060, %rs765, %rs613, %p41;
	selp.b16 	%rs1061, %rs764, %rs612, %p41;
	selp.b16 	%rs1062, %rs763, %rs611, %p41;
	selp.b16 	%rs1063, %rs762, %rs610, %p41;
	selp.b16 	%rs1064, %rs761, %rs609, %p41;
	bar.sync 	0;
	@%p39 bra 	$L__BB4_13;
	ld.param.u64 	%rd88, [_ZN3cub18CUB_300001_SM_10006detail10merge_sort26DeviceMergeSortMergeKernelINS2_10policy_hubIN6thrust24THRUST_300001_SM_1000_NS10device_ptrI14key_value_pairEEE9Policy600ES9_PNS0_8NullTypeES9_SD_j13KeyComparatorS8_SC_EEvbT2_T3_T4_PT6_PT7_T5_PSH_SH_NS1_7vsmem_tE_param_4];
	cvt.u64.u32 	%rd77, %r26;
	// begin inline asm
	mov.u32 %r3212, %laneid;
	// end inline asm
	and.b32  	%r3213, %r25, 992;
	add.s32 	%r3214, %r3212, %r3213;
	mov.u32 	%r3215, _ZZN3cub18CUB_300001_SM_10006detail10merge_sort26DeviceMergeSortMergeKernelINS2_10policy_hubIN6thrust24THRUST_300001_SM_1000_NS10device_ptrI14key_value_pairEEE9Policy600ES9_PNS0_8NullTypeES9_SD_j13KeyComparatorS8_SC_EEvbT2_T3_T4_PT6_PT7_T5_PSH_SH_NS1_7vsmem_tEE19static_temp_storage;
	mad.lo.s32 	%r3216, %r3214, 156, %r3215;
	st.shared.u32 	[%r3216], %r27;
	cvt.u32.u16 	%r3217, %rs916;
	cvt.u32.u16 	%r3218, %rs915;
	prmt.b32 	%r3219, %r3218, %r3217, 0x3340U;
	cvt.u32.u16 	%r3220, %rs914;
	cvt.u32.u16 	%r3221, %rs913;
	prmt.b32 	%r3222, %r3221, %r3220, 0x3340U;
	prmt.b32 	%r3223, %r3222, %r3219, 0x5410U;
	st.shared.u32 	[%r3216+4], %r3223;
	cvt.u32.u16 	%r3224, %rs920;
	cvt.u32.u16 	%r3225, %rs919;
	prmt.b32 	%r3226, %r3225, %r3224, 0x3340U;
	cvt.u32.u16 	%r3227, %rs918;
	cvt.u32.u16 	%r3228, %rs917;
	prmt.b32 	%r3229, %r3228, %r3227, 0x3340U;
	prmt.b32 	%r3230, %r3229, %r3226, 0x5410U;
	st.shared.u32 	[%r3216+8], %r3230;
	cvt.u32.u16 	%r3231, %rs924;
	cvt.u32.u16 	%r3232, %rs923;
	prmt.b32 	%r3233, %r3232, %r3231, 0x3340U;
	cvt.u32.u16 	%r3234, %rs922;
	cvt.u32.u16 	%r3235, %rs921;
	prmt.b32 	%r3236, %r3235, %r3234, 0x3340U;
	prmt.b32 	%r3237, %r3236, %r3233, 0x5410U;
	st.shared.u32 	[%r3216+12], %r3237;
	cvt.u32.u16 	%r3238, %rs928;
	cvt.u32.u16 	%r3239, %rs927;
	prmt.b32 	%r3240, %r3239, %r3238, 0x3340U;
	cvt.u32.u16 	%r3241, %rs926;
	cvt.u32.u16 	%r3242, %rs925;
	prmt.b32 	%r3243, %r3242, %r3241, 0x3340U;
	prmt.b32 	%r3244, %r3243, %r3240, 0x5410U;
	st.shared.u32 	[%r3216+16], %r3244;
	cvt.u32.u16 	%r3245, %rs932;
	cvt.u32.u16 	%r3246, %rs931;
	prmt.b32 	%r3247, %r3246, %r3245, 0x3340U;
	cvt.u32.u16 	%r3248, %rs930;
	cvt.u32.u16 	%r3249, %rs929;
	prmt.b32 	%r3250, %r3249, %r3248, 0x3340U;
	prmt.b32 	%r3251, %r3250, %r3247, 0x5410U;
	st.shared.u32 	[%r3216+20], %r3251;
	cvt.u32.u16 	%r3252, %rs936;
	cvt.u32.u16 	%r3253, %rs935;
	prmt.b32 	%r3254, %r3253, %r3252, 0x3340U;
	cvt.u32.u16 	%r3255, %rs934;
	cvt.u32.u16 	%r3256, %rs933;
	prmt.b32 	%r3257, %r3256, %r3255, 0x3340U;
	prmt.b32 	%r3258, %r3257, %r3254, 0x5410U;
	st.shared.u32 	[%r3216+24], %r3258;
	cvt.u32.u16 	%r3259, %rs940;
	cvt.u32.u16 	%r3260, %rs939;
	prmt.b32 	%r3261, %r3260, %r3259, 0x3340U;
	cvt.u32.u16 	%r3262, %rs938;
	cvt.u32.u16 	%r3263, %rs937;
	prmt.b32 	%r3264, %r3263, %r3262, 0x3340U;
	prmt.b32 	%r3265, %r3264, %r3261, 0x5410U;
	st.shared.u32 	[%r3216+28], %r3265;
	cvt.u32.u16 	%r3266, %rs944;
	cvt.u32.u16 	%r3267, %rs943;
	prmt.b32 	%r3268, %r3267, %r3266, 0x3340U;
	cvt.u32.u16 	%r3269, %rs942;
	cvt.u32.u16 	%r3270, %rs941;
	prmt.b32 	%r3271, %r3270, %r3269, 0x3340U;
	prmt.b32 	%r3272, %r3271, %r3268, 0x5410U;
	st.shared.u32 	[%r3216+32], %r3272;
	cvt.u32.u16 	%r3273, %rs948;
	cvt.u32.u16 	%r3274, %rs947;
	prmt.b32 	%r3275, %r3274, %r3273, 0x3340U;
	cvt.u32.u16 	%r3276, %rs946;
	cvt.u32.u16 	%r3277, %rs945;
	prmt.b32 	%r3278, %r3277, %r3276, 0x3340U;
	prmt.b32 	%r3279, %r3278, %r3275, 0x5410U;
	st.shared.u32 	[%r3216+36], %r3279;
	cvt.u32.u16 	%r3280, %rs952;
	cvt.u32.u16 	%r3281, %rs951;
	prmt.b32 	%r3282, %r3281, %r3280, 0x3340U;
	cvt.u32.u16 	%r3283, %rs950;
	cvt.u32.u16 	%r3284, %rs949;
	prmt.b32 	%r3285, %r3284, %r3283, 0x3340U;
	prmt.b32 	%r3286, %r3285, %r3282, 0x5410U;
	st.shared.u32 	[%r3216+40], %r3286;
	cvt.u32.u16 	%r3287, %rs956;
	cvt.u32.u16 	%r3288, %rs955;
	prmt.b32 	%r3289, %r3288, %r3287, 0x3340U;
	cvt.u32.u16 	%r3290, %rs954;
	cvt.u32.u16 	%r3291, %rs953;
	prmt.b32 	%r3292, %r3291, %r3290, 0x3340U;
	prmt.b32 	%r3293, %r3292, %r3289, 0x5410U;
	st.shared.u32 	[%r3216+44], %r3293;
	cvt.u32.u16 	%r3294, %rs960;
	cvt.u32.u16 	%r3295, %rs959;
	prmt.b32 	%r3296, %r3295, %r3294, 0x3340U;
	cvt.u32.u16 	%r3297, %rs958;
	cvt.u32.u16 	%r3298, %rs957;
	prmt.b32 	%r3299, %r3298, %r3297, 0x3340U;
	prmt.b32 	%r3300, %r3299, %r3296, 0x5410U;
	st.shared.u32 	[%r3216+48], %r3300;
	cvt.u32.u16 	%r3301, %rs964;
	cvt.u32.u16 	%r3302, %rs963;
	prmt.b32 	%r3303, %r3302, %r3301, 0x3340U;
	cvt.u32.u16 	%r3304, %rs962;
	cvt.u32.u16 	%r3305, %rs961;
	prmt.b32 	%r3306, %r3305, %r3304, 0x3340U;
	prmt.b32 	%r3307, %r3306, %r3303, 0x5410U;
	st.shared.u32 	[%r3216+52], %r3307;
	cvt.u32.u16 	%r3308, %rs968;
	cvt.u32.u16 	%r3309, %rs967;
	prmt.b32 	%r3310, %r3309, %r3308, 0x3340U;
	cvt.u32.u16 	%r3311, %rs966;
	cvt.u32.u16 	%r3312, %rs965;
	prmt.b32 	%r3313, %r3312, %r3311, 0x3340U;
	prmt.b32 	%r3314, %r3313, %r3310, 0x5410U;
	st.shared.u32 	[%r3216+56], %r3314;
	cvt.u32.u16 	%r3315, %rs972;
	cvt.u32.u16 	%r3316, %rs971;
	prmt.b32 	%r3317, %r3316, %r3315, 0x3340U;
	cvt.u32.u16 	%r3318, %rs970;
	cvt.u32.u16 	%r3319, %rs969;
	prmt.b32 	%r3320, %r3319, %r3318, 0x3340U;
	prmt.b32 	%r3321, %r3320, %r3317, 0x5410U;
	st.shared.u32 	[%r3216+60], %r3321;
	cvt.u32.u16 	%r3322, %rs976;
	cvt.u32.u16 	%r3323, %rs975;
	prmt.b32 	%r3324, %r3323, %r3322, 0x3340U;
	cvt.u32.u16 	%r3325, %rs974;
	cvt.u32.u16 	%r3326, %rs973;
	prmt.b32 	%r3327, %r3326, %r3325, 0x3340U;
	prmt.b32 	%r3328, %r3327, %r3324, 0x5410U;
	st.shared.u32 	[%r3216+64], %r3328;
	cvt.u32.u16 	%r3329, %rs980;
	cvt.u32.u16 	%r3330, %rs979;
	prmt.b32 	%r3331, %r3330, %r3329, 0x3340U;
	cvt.u32.u16 	%r3332, %rs978;
	cvt.u32.u16 	%r3333, %rs977;
	prmt.b32 	%r3334, %r3333, %r3332, 0x3340U;
	prmt.b32 	%r3335, %r3334, %r3331, 0x5410U;
	st.shared.u32 	[%r3216+68], %r3335;
	cvt.u32.u16 	%r3336, %rs984;
	cvt.u32.u16 	%r3337, %rs983;
	prmt.b32 	%r3338, %r3337, %r3336, 0x3340U;
	cvt.u32.u16 	%r3339, %rs982;
	cvt.u32.u16 	%r3340, %rs981;
	prmt.b32 	%r3341, %r3340, %r3339, 0x3340U;
	prmt.b32 	%r3342, %r3341, %r3338, 0x5410U;
	st.shared.u32 	[%r3216+72], %r3342;
	cvt.u32.u16 	%r3343, %rs988;
	cvt.u32.u16 	%r3344, %rs987;
	prmt.b32 	%r3345, %r3344, %r3343, 0x3340U;
	cvt.u32.u16 	%r3346, %rs986;
	cvt.u32.u16 	%r3347, %rs985;
	prmt.b32 	%r3348, %r3347, %r3346, 0x3340U;
	prmt.b32 	%r3349, %r3348, %r3345, 0x5410U;
	st.shared.u32 	[%r3216+76], %r3349;
	cvt.u32.u16 	%r3350, %rs992;
	cvt.u32.u16 	%r3351, %rs991;
	prmt.b32 	%r3352, %r3351, %r3350, 0x3340U;
	cvt.u32.u16 	%r3353, %rs990;
	cvt.u32.u16 	%r3354, %rs989;
	prmt.b32 	%r3355, %r3354, %r3353, 0x3340U;
	prmt.b32 	%r3356, %r3355, %r3352, 0x5410U;
	st.shared.u32 	[%r3216+80], %r3356;
	cvt.u32.u16 	%r3357, %rs996;
	cvt.u32.u16 	%r3358, %rs995;
	prmt.b32 	%r3359, %r3358, %r3357, 0x3340U;
	cvt.u32.u16 	%r3360, %rs994;
	cvt.u32.u16 	%r3361, %rs993;
	prmt.b32 	%r3362, %r3361, %r3360, 0x3340U;
	prmt.b32 	%r3363, %r3362, %r3359, 0x5410U;
	st.shared.u32 	[%r3216+84], %r3363;
	cvt.u32.u16 	%r3364, %rs1000;
	cvt.u32.u16 	%r3365, %rs999;
	prmt.b32 	%r3366, %r3365, %r3364, 0x3340U;
	cvt.u32.u16 	%r3367, %rs998;
	cvt.u32.u16 	%r3368, %rs997;
	prmt.b32 	%r3369, %r3368, %r3367, 0x3340U;
	prmt.b32 	%r3370, %r3369, %r3366, 0x5410U;
	st.shared.u32 	[%r3216+88], %r3370;
	cvt.u32.u16 	%r3371, %rs1004;
	cvt.u32.u16 	%r3372, %rs1003;
	prmt.b32 	%r3373, %r3372, %r3371, 0x3340U;
	cvt.u32.u16 	%r3374, %rs1002;
	cvt.u32.u16 	%r3375, %rs1001;
	prmt.b32 	%r3376, %r3375, %r3374, 0x3340U;
	prmt.b32 	%r3377, %r3376, %r3373, 0x5410U;
	st.shared.u32 	[%r3216+92], %r3377;
	cvt.u32.u16 	%r3378, %rs1008;
	cvt.u32.u16 	%r3379, %rs1007;
	prmt.b32 	%r3380, %r3379, %r3378, 0x3340U;
	cvt.u32.u16 	%r3381, %rs1006;
	cvt.u32.u16 	%r3382, %rs1005;
	prmt.b32 	%r3383, %r3382, %r3381, 0x3340U;
	prmt.b32 	%r3384, %r3383, %r3380, 0x5410U;
	st.shared.u32 	[%r3216+96], %r3384;
	cvt.u32.u16 	%r3385, %rs1012;
	cvt.u32.u16 	%r3386, %rs1011;
	prmt.b32 	%r3387, %r3386, %r3385, 0x3340U;
	cvt.u32.u16 	%r3388, %rs1010;
	cvt.u32.u16 	%r3389, %rs1009;
	prmt.b32 	%r3390, %r3389, %r3388, 0x3340U;
	prmt.b32 	%r3391, %r3390, %r3387, 0x5410U;
	st.shared.u32 	[%r3216+100], %r3391;
	cvt.u32.u16 	%r3392, %rs1016;
	cvt.u32.u16 	%r3393, %rs1015;
	prmt.b32 	%r3394, %r3393, %r3392, 0x3340U;
	cvt.u32.u16 	%r3395, %rs1014;
	cvt.u32.u16 	%r3396, %rs1013;
	prmt.b32 	%r3397, %r3396, %r3395, 0x3340U;
	prmt.b32 	%r3398, %r3397, %r3394, 0x5410U;
	st.shared.u32 	[%r3216+104], %r3398;
	cvt.u32.u16 	%r3399, %rs1020;
	cvt.u32.u16 	%r3400, %rs1019;
	prmt.b32 	%r3401, %r3400, %r3399, 0x3340U;
	cvt.u32.u16 	%r3402, %rs1018;
	cvt.u32.u16 	%r3403, %rs1017;
	prmt.b32 	%r3404, %r3403, %r3402, 0x3340U;
	prmt.b32 	%r3405, %r3404, %r3401, 0x5410U;
	st.shared.u32 	[%r3216+108], %r3405;
	cvt.u32.u16 	%r3406, %rs1024;
	cvt.u32.u16 	%r3407, %rs1023;
	prmt.b32 	%r3408, %r3407, %r3406, 0x3340U;
	cvt.u32.u16 	%r3409, %rs1022;
	cvt.u32.u16 	%r3410, %rs1021;
	prmt.b32 	%r3411, %r3410, %r3409, 0x3340U;
	prmt.b32 	%r3412, %r3411, %r3408, 0x5410U;
	st.shared.u32 	[%r3216+112], %r3412;
	cvt.u32.u16 	%r3413, %rs1028;
	cvt.u32.u16 	%r3414, %rs1027;
	prmt.b32 	%r3415, %r3414, %r3413, 0x3340U;
	cvt.u32.u16 	%r3416, %rs1026;
	cvt.u32.u16 	%r3417, %rs1025;
	prmt.b32 	%r3418, %r3417, %r3416, 0x3340U;
	prmt.b32 	%r3419, %r3418, %r3415, 0x5410U;
	st.shared.u32 	[%r3216+116], %r3419;
	cvt.u32.u16 	%r3420, %rs1032;
	cvt.u32.u16 	%r3421, %rs1031;
	prmt.b32 	%r3422, %r3421, %r3420, 0x3340U;
	cvt.u32.u16 	%r3423, %rs1030;
	cvt.u32.u16 	%r3424, %rs1029;
	prmt.b32 	%r3425, %r3424, %r3423, 0x3340U;
	prmt.b32 	%r3426, %r3425, %r3422, 0x5410U;
	st.shared.u32 	[%r3216+120], %r3426;
	cvt.u32.u16 	%r3427, %rs1036;
	cvt.u32.u16 	%r3428, %rs1035;
	prmt.b32 	%r3429, %r3428, %r3427, 0x3340U;
	cvt.u32.u16 	%r3430, %rs1034;
	cvt.u32.u16 	%r3431, %rs1033;
	prmt.b32 	%r3432, %r3431, %r3430, 0x3340U;
	prmt.b32 	%r3433, %r3432, %r3429, 0x5410U;
	st.shared.u32 	[%r3216+124], %r3433;
	cvt.u32.u16 	%r3434, %rs1040;
	cvt.u32.u16 	%r3435, %rs1039;
	prmt.b32 	%r3436, %r3435, %r3434, 0x3340U;
	cvt.u32.u16 	%r3437, %rs1038;
	cvt.u32.u16 	%r3438, %rs1037;
	prmt.b32 	%r3439, %r3438, %r3437, 0x3340U;
	prmt.b32 	%r3440, %r3439, %r3436, 0x5410U;
	st.shared.u32 	[%r3216+128], %r3440;
	cvt.u32.u16 	%r3441, %rs1044;
	cvt.u32.u16 	%r3442, %rs1043;
	prmt.b32 	%r3443, %r3442, %r3441, 0x3340U;
	cvt.u32.u16 	%r3444, %rs1042;
	cvt.u32.u16 	%r3445, %rs1041;
	prmt.b32 	%r3446, %r3445, %r3444, 0x3340U;
	prmt.b32 	%r3447, %r3446, %r3443, 0x5410U;
	st.shared.u32 	[%r3216+132], %r3447;
	cvt.u32.u16 	%r3448, %rs1048;
	cvt.u32.u16 	%r3449, %rs1047;
	prmt.b32 	%r3450, %r3449, %r3448, 0x3340U;
	cvt.u32.u16 	%r3451, %rs1046;
	cvt.u32.u16 	%r3452, %rs1045;
	prmt.b32 	%r3453, %r3452, %r3451, 0x3340U;
	prmt.b32 	%r3454, %r3453, %r3450, 0x5410U;
	st.shared.u32 	[%r3216+136], %r3454;
	cvt.u32.u16 	%r3455, %rs1052;
	cvt.u32.u16 	%r3456, %rs1051;
	prmt.b32 	%r3457, %r3456, %r3455, 0x3340U;
	cvt.u32.u16 	%r3458, %rs1050;
	cvt.u32.u16 	%r3459, %rs1049;
	prmt.b32 	%r3460, %r3459, %r3458, 0x3340U;
	prmt.b32 	%r3461, %r3460, %r3457, 0x5410U;
	st.shared.u32 	[%r3216+140], %r3461;
	cvt.u32.u16 	%r3462, %rs1056;
	cvt.u32.u16 	%r3463, %rs1055;
	prmt.b32 	%r3464, %r3463, %r3462, 0x3340U;
	cvt.u32.u16 	%r3465, %rs1054;
	cvt.u32.u16 	%r3466, %rs1053;
	prmt.b32 	%r3467, %r3466, %r3465, 0x3340U;
	prmt.b32 	%r3468, %r3467, %r3464, 0x5410U;
	st.shared.u32 	[%r3216+144], %r3468;
	cvt.u32.u16 	%r3469, %rs1060;
	cvt.u32.u16 	%r3470, %rs1059;
	prmt.b32 	%r3471, %r3470, %r3469, 0x3340U;
	cvt.u32.u16 	%r3472, %rs1058;
	cvt.u32.u16 	%r3473, %rs1057;
	prmt.b32 	%r3474, %r3473, %r3472, 0x3340U;
	prmt.b32 	%r3475, %r3474, %r3471, 0x5410U;
	st.shared.u32 	[%r3216+148], %r3475;
	cvt.u32.u16 	%r3476, %rs1064;
	cvt.u32.u16 	%r3477, %rs1063;
	prmt.b32 	%r3478, %r3477, %r3476, 0x3340U;
	cvt.u32.u16 	%r3479, %rs1062;
	cvt.u32.u16 	%r3480, %rs1061;
	prmt.b32 	%r3481, %r3480, %r3479, 0x3340U;
	prmt.b32 	%r3482, %r3481, %r3478, 0x5410U;
	st.shared.u32 	[%r3216+152], %r3482;
	bar.warp.sync 	-1;
	ld.shared.u32 	%r3483, [%r3216+152];
	ld.shared.u32 	%r3484, [%r3216+148];
	ld.shared.u32 	%r3485, [%r3216+144];
	ld.shared.u32 	%r3486, [%r3216+140];
	ld.shared.u32 	%r3487, [%r3216+136];
	ld.shared.u32 	%r3488, [%r3216+132];
	ld.shared.u32 	%r3489, [%r3216+128];
	ld.shared.u32 	%r3490, [%r3216+124];
	ld.shared.u32 	%r3491, [%r3216+120];
	ld.shared.u32 	%r3492, [%r3216+116];
	ld.shared.u32 	%r3493, [%r3216+112];
	ld.shared.u32 	%r3494, [%r3216+108];
	ld.shared.u32 	%r3495, [%r3216+104];
	ld.shared.u32 	%r3496, [%r3216+100];
	ld.shared.u32 	%r3497, [%r3216+96];
	ld.shared.u32 	%r3498, [%r3216+92];
	ld.shared.u32 	%r3499, [%r3216+88];
	ld.shared.u32 	%r3500, [%r3216+84];
	ld.shared.u32 	%r3501, [%r3216+80];
	ld.shared.u32 	%r3502, [%r3216+76];
	ld.shared.u32 	%r3503, [%r3216+72];
	ld.shared.u32 	%r3504, [%r3216+68];
	ld.shared.u32 	%r3505, [%r3216+64];
	ld.shared.u32 	%r3506, [%r3216+60];
	ld.shared.u32 	%r3507, [%r3216+56];
	ld.shared.u32 	%r3508, [%r3216+52];
	ld.shared.u32 	%r3509, [%r3216+48];
	ld.shared.u32 	%r3510, [%r3216+44];
	ld.shared.u32 	%r3511, [%r3216+40];
	ld.shared.u32 	%r3512, [%r3216+36];
	ld.shared.u32 	%r3513, [%r3216+32];
	ld.shared.u32 	%r3514, [%r3216+28];
	ld.shared.u32 	%r3515, [%r3216+24];
	ld.shared.u32 	%r3516, [%r3216+20];
	ld.shared.u32 	%r3517, [%r3216+16];
	ld.shared.u32 	%r3518, [%r3216+12];
	ld.shared.u32 	%r3519, [%r3216+8];
	ld.shared.u32 	%r3520, [%r3216+4];
	ld.shared.u32 	%r3521, [%r3216];
	cvt.u64.u32 	%rd78, %r25;
	add.s64 	%rd79, %rd78, %rd77;
	cvta.to.global.u64 	%rd80, %rd88;
	mad.lo.s64 	%rd81, %rd79, 156, %rd80;
	st.global.u32 	[%rd81], %r3521;
	st.global.u32 	[%rd81+4], %r3520;
	st.global.u32 	[%rd81+8], %r3519;
	st.global.u32 	[%rd81+12], %r3518;
	st.global.u32 	[%rd81+16], %r3517;
	st.global.u32 	[%rd81+20], %r3516;
	st.global.u32 	[%rd81+24], %r3515;
	st.global.u32 	[%rd81+28], %r3514;
	st.global.u32 	[%rd81+32], %r3513;
	st.global.u32 	[%rd81+36], %r3512;
	st.global.u32 	[%rd81+40], %r3511;
	st.global.u32 	[%rd81+44], %r3510;
	st.global.u32 	[%rd81+48], %r3509;
	st.global.u32 	[%rd81+52], %r3508;
	st.global.u32 	[%rd81+56], %r3507;
	st.global.u32 	[%rd81+60], %r3506;
	st.global.u32 	[%rd81+64], %r3505;
	st.global.u32 	[%rd81+68], %r3504;
	st.global.u32 	[%rd81+72], %r3503;
	st.global.u32 	[%rd81+76], %r3502;
	st.global.u32 	[%rd81+80], %r3501;
	st.global.u32 	[%rd81+84], %r3500;
	st.global.u32 	[%rd81+88], %r3499;
	st.global.u32 	[%rd81+92], %r3498;
	st.global.u32 	[%rd81+96], %r3497;
	st.global.u32 	[%rd81+100], %r3496;
	st.global.u32 	[%rd81+104], %r3495;
	st.global.u32 	[%rd81+108], %r3494;
	st.global.u32 	[%rd81+112], %r3493;
	st.global.u32 	[%rd81+116], %r3492;
	st.global.u32 	[%rd81+120], %r3491;
	st.global.u32 	[%rd81+124], %r3490;
	st.global.u32 	[%rd81+128], %r3489;
	st.global.u32 	[%rd81+132], %r3488;
	st.global.u32 	[%rd81+136], %r3487;
	st.global.u32 	[%rd81+140], %r3486;
	st.global.u32 	[%rd81+144], %r3485;
	st.global.u32 	[%rd81+148], %r3484;
	st.global.u32 	[%rd81+152], %r3483;
	bra.uni 	$L__BB4_36;
$L__BB4_13:
	cvt.u64.u32 	%rd82, %r26;
	// begin inline asm
	mov.u32 %r3522, %laneid;
	// end inline asm
	and.b32  	%r3524, %r25, 992;
	add.s32 	%r3525, %r3522, %r3524;
	mov.u32 	%r3526, _ZZN3cub18CUB_300001_SM_10006detail10merge_sort26DeviceMergeSortMergeKernelINS2_10policy_hubIN6thrust24THRUST_300001_SM_1000_NS10device_ptrI14key_value_pairEEE9Policy600ES9_PNS0_8NullTypeES9_SD_j13KeyComparatorS8_SC_EEvbT2_T3_T4_PT6_PT7_T5_PSH_SH_NS1_7vsmem_tEE19static_temp_storage;
	mad.lo.s32 	%r3799, %r3525, 156, %r3526;
	st.shared.u32 	[%r3799], %r27;
	cvt.u32.u16 	%r3527, %rs916;
	cvt.u32.u16 	%r3528, %rs915;
	prmt.b32 	%r3529, %r3528, %r3527, 0x3340U;
	cvt.u32.u16 	%r3530, %rs914;
	cvt.u32.u16 	%r3531, %rs913;
	prmt.b32 	%r3532, %r3531, %r3530, 0x3340U;
	prmt.b32 	%r3533, %r3532, %r3529, 0x5410U;
	st.shared.u32 	[%r3799+4], %r3533;
	cvt.u32.u16 	%r3534, %rs920;
	cvt.u32.u16 	%r3535, %rs919;
	prmt.b32 	%r3536, %r3535, %r3534, 0x3340U;
	cvt.u32.u16 	%r3537, %rs918;
	cvt.u32.u16 	%r3538, %rs917;
	prmt.b32 	%r3539, %r3538, %r3537, 0x3340U;
	prmt.b32 	%r3540, %r3539, %r3536, 0x5410U;
	st.shared.u32 	[%r3799+8], %r3540;
	cvt.u32.u16 	%r3541, %rs924;
	cvt.u32.u16 	%r3542, %rs923;
	prmt.b32 	%r3543, %r3542, %r3541, 0x3340U;
	cvt.u32.u16 	%r3544, %rs922;
	cvt.u32.u16 	%r3545, %rs921;
	prmt.b32 	%r3546, %r3545, %r3544, 0x3340U;
	prmt.b32 	%r3547, %r3546, %r3543, 0x5410U;
	st.shared.u32 	[%r3799+12], %r3547;
	cvt.u32.u16 	%r3548, %rs928;
	cvt.u32.u16 	%r3549, %rs927;
	prmt.b32 	%r3550, %r3549, %r3548, 0x3340U;
	cvt.u32.u16 	%r3551, %rs926;
	cvt.u32.u16 	%r3552, %rs925;
	prmt.b32 	%r3553, %r3552, %r3551, 0x3340U;
	prmt.b32 	%r3554, %r3553, %r3550, 0x5410U;
	st.shared.u32 	[%r3799+16], %r3554;
	cvt.u32.u16 	%r3555, %rs932;
	cvt.u32.u16 	%r3556, %rs931;
	prmt.b32 	%r3557, %r3556, %r3555, 0x3340U;
	cvt.u32.u16 	%r3558, %rs930;
	cvt.u32.u16 	%r3559, %rs929;
	prmt.b32 	%r3560, %r3559, %r3558, 0x3340U;
	prmt.b32 	%r3561, %r3560, %r3557, 0x5410U;
	st.shared.u32 	[%r3799+20], %r3561;
	cvt.u32.u16 	%r3562, %rs936;
	cvt.u32.u16 	%r3563, %rs935;
	prmt.b32 	%r3564, %r3563, %r3562, 0x3340U;
	cvt.u32.u16 	%r3565, %rs934;
	cvt.u32.u16 	%r3566, %rs933;
	prmt.b32 	%r3567, %r3566, %r3565, 0x3340U;
	prmt.b32 	%r3568, %r3567, %r3564, 0x5410U;
	st.shared.u32 	[%r3799+24], %r3568;
	cvt.u32.u16 	%r3569, %rs940;
	cvt.u32.u16 	%r3570, %rs939;
	prmt.b32 	%r3571, %r3570, %r3569, 0x3340U;
	cvt.u32.u16 	%r3572, %rs938;
	cvt.u32.u16 	%r3573, %rs937;
	prmt.b32 	%r3574, %r3573, %r3572, 0x3340U;
	prmt.b32 	%r3575, %r3574, %r3571, 0x5410U;
	st.shared.u32 	[%r3799+28], %r3575;
	cvt.u32.u16 	%r3576, %rs944;
	cvt.u32.u16 	%r3577, %rs943;
	prmt.b32 	%r3578, %r3577, %r3576, 0x3340U;
	cvt.u32.u16 	%r3579, %rs942;
	cvt.u32.u16 	%r3580, %rs941;
	prmt.b32 	%r3581, %r3580, %r3579, 0x3340U;
	prmt.b32 	%r3582, %r3581, %r3578, 0x5410U;
	st.shared.u32 	[%r3799+32], %r3582;
	cvt.u32.u16 	%r3583, %rs948;
	cvt.u32.u16 	%r3584, %rs947;
	prmt.b32 	%r3585, %r3584, %r3583, 0x3340U;
	cvt.u32.u16 	%r3586, %rs946;
	cvt.u32.u16 	%r3587, %rs945;
	prmt.b32 	%r3588, %r3587, %r3586, 0x3340U;
	prmt.b32 	%r3589, %r3588, %r3585, 0x5410U;
	st.shared.u32 	[%r3799+36], %r3589;
	cvt.u32.u16 	%r3590, %rs952;
	cvt.u32.u16 	%r3591, %rs951;
	prmt.b32 	%r3592, %r3591, %r3590, 0x3340U;
	cvt.u32.u16 	%r3593, %rs950;
	cvt.u32.u16 	%r3594, %rs949;
	prmt.b32 	%r3595, %r3594, %r3593, 0x3340U;
	prmt.b32 	%r3596, %r3595, %r3592, 0x5410U;
	st.shared.u32 	[%r3799+40], %r3596;
	cvt.u32.u16 	%r3597, %rs956;
	cvt.u32.u16 	%r3598, %rs955;
	prmt.b32 	%r3599, %r3598, %r3597, 0x3340U;
	cvt.u32.u16 	%r3600, %rs954;
	cvt.u32.u16 	%r3601, %rs953;
	prmt.b32 	%r3602, %r3601, %r3600, 0x3340U;
	prmt.b32 	%r3603, %r3602, %r3599, 0x5410U;
	st.shared.u32 	[%r3799+44], %r3603;
	cvt.u32.u16 	%r3604, %rs960;
	cvt.u32.u16 	%r3605, %rs959;
	prmt.b32 	%r3606, %r3605, %r3604, 0x3340U;
	cvt.u32.u16 	%r3607, %rs958;
	cvt.u32.u16 	%r3608, %rs957;
	prmt.b32 	%r3609, %r3608, %r3607, 0x3340U;
	prmt.b32 	%r3610, %r3609, %r3606, 0x5410U;
	st.shared.u32 	[%r3799+48], %r3610;
	cvt.u32.u16 	%r3611, %rs964;
	cvt.u32.u16 	%r3612, %rs963;
	prmt.b32 	%r3613, %r3612, %r3611, 0x3340U;
	cvt.u32.u16 	%r3614, %rs962;
	cvt.u32.u16 	%r3615, %rs961;
	prmt.b32 	%r3616, %r3615, %r3614, 0x3340U;
	prmt.b32 	%r3617, %r3616, %r3613, 0x5410U;
	st.shared.u32 	[%r3799+52], %r3617;
	cvt.u32.u16 	%r3618, %rs968;
	cvt.u32.u16 	%r3619, %rs967;
	prmt.b32 	%r3620, %r3619, %r3618, 0x3340U;
	cvt.u32.u16 	%r3621, %rs966;
	cvt.u32.u16 	%r3622, %rs965;
	prmt.b32 	%r3623, %r3622, %r3621, 0x3340U;
	prmt.b32 	%r3624, %r3623, %r3620, 0x5410U;
	st.shared.u32 	[%r3799+56], %r3624;
	cvt.u32.u16 	%r3625, %rs972;
	cvt.u32.u16 	%r3626, %rs971;
	prmt.b32 	%r3627, %r3626, %r3625, 0x3340U;
	cvt.u32.u16 	%r3628, %rs970;
	cvt.u32.u16 	%r3629, %rs969;
	prmt.b32 	%r3630, %r3629, %r3628, 0x3340U;
	prmt.b32 	%r3631, %r3630, %r3627, 0x5410U;
	st.shared.u32 	[%r3799+60], %r3631;
	cvt.u32.u16 	%r3632, %rs976;
	cvt.u32.u16 	%r3633, %rs975;
	prmt.b32 	%r3634, %r3633, %r3632, 0x3340U;
	cvt.u32.u16 	%r3635, %rs974;
	cvt.u32.u16 	%r3636, %rs973;
	prmt.b32 	%r3637, %r3636, %r3635, 0x3340U;
	prmt.b32 	%r3638, %r3637, %r3634, 0x5410U;
	st.shared.u32 	[%r3799+64], %r3638;
	cvt.u32.u16 	%r3639, %rs980;
	cvt.u32.u16 	%r3640, %rs979;
	prmt.b32 	%r3641, %r3640, %r3639, 0x3340U;
	cvt.u32.u16 	%r3642, %rs978;
	cvt.u32.u16 	%r3643, %rs977;
	prmt.b32 	%r3644, %r3643, %r3642, 0x3340U;
	prmt.b32 	%r3645, %r3644, %r3641, 0x5410U;
	st.shared.u32 	[%r3799+68], %r3645;
	cvt.u32.u16 	%r3646, %rs984;
	cvt.u32.u16 	%r3647, %rs983;
	prmt.b32 	%r3648, %r3647, %r3646, 0x3340U;
	cvt.u32.u16 	%r3649, %rs982;
	cvt.u32.u16 	%r3650, %rs981;
	prmt.b32 	%r3651, %r3650, %r3649, 0x3340U;
	prmt.b32 	%r3652, %r3651, %r3648, 0x5410U;
	st.shared.u32 	[%r3799+72], %r3652;
	cvt.u32.u16 	%r3653, %rs988;
	cvt.u32.u16 	%r3654, %rs987;
	prmt.b32 	%r3655, %r3654, %r3653, 0x3340U;
	cvt.u32.u16 	%r3656, %rs986;
	cvt.u32.u16 	%r3657, %rs985;
	prmt.b32 	%r3658, %r3657, %r3656, 0x3340U;
	prmt.b32 	%r3659, %r3658, %r3655, 0x5410U;
	st.shared.u32 	[%r3799+76], %r3659;
	cvt.u32.u16 	%r3660, %rs992;
	cvt.u32.u16 	%r3661, %rs991;
	prmt.b32 	%r3662, %r3661, %r3660, 0x3340U;
	cvt.u32.u16 	%r3663, %rs990;
	cvt.u32.u16 	%r3664, %rs989;
	prmt.b32 	%r3665, %r3664, %r3663, 0x3340U;
	prmt.b32 	%r3666, %r3665, %r3662, 0x5410U;
	st.shared.u32 	[%r3799+80], %r3666;
	cvt.u32.u16 	%r3667, %rs996;
	cvt.u32.u16 	%r3668, %rs995;
	prmt.b32 	%r3669, %r3668, %r3667, 0x3340U;
	cvt.u32.u16 	%r3670, %rs994;
	cvt.u32.u16 	%r3671, %rs993;
	prmt.b32 	%r3672, %r3671, %r3670, 0x3340U;
	prmt.b32 	%r3673, %r3672, %r3669, 0x5410U;
	st.shared.u32 	[%r3799+84], %r3673;
	cvt.u32.u16 	%r3674, %rs1000;
	cvt.u32.u16 	%r3675, %rs999;
	prmt.b32 	%r3676, %r3675, %r3674, 0x3340U;
	cvt.u32.u16 	%r3677, %rs998;
	cvt.u32.u16 	%r3678, %rs997;
	prmt.b32 	%r3679, %r3678, %r3677, 0x3340U;
	prmt.b32 	%r3680, %r3679, %r3676, 0x5410U;
	st.shared.u32 	[%r3799+88], %r3680;
	cvt.u32.u16 	%r3681, %rs1004;
	cvt.u32.u16 	%r3682, %rs1003;
	prmt.b32 	%r3683, %r3682, %r3681, 0x3340U;
	cvt.u32.u16 	%r3684, %rs1002;
	cvt.u32.u16 	%r3685, %rs1001;
	prmt.b32 	%r3686, %r3685, %r3684, 0x3340U;
	prmt.b32 	%r3687, %r3686, %r3683, 0x5410U;
	st.shared.u32 	[%r3799+92], %r3687;
	cvt.u32.u16 	%r3688, %rs1008;
	cvt.u32.u16 	%r3689, %rs1007;
	prmt.b32 	%r3690, %r3689, %r3688, 0x3340U;
	cvt.u32.u16 	%r3691, %rs1006;
	cvt.u32.u16 	%r3692, %rs1005;
	prmt.b32 	%r3693, %r3692, %r3691, 0x3340U;
	prmt.b32 	%r3694, %r3693, %r3690, 0x5410U;
	st.shared.u32 	[%r3799+96], %r3694;
	cvt.u32.u16 	%r3695, %rs1012;
	cvt.u32.u16 	%r3696, %rs1011;
	prmt.b32 	%r3697, %r3696, %r3695, 0x3340U;
	cvt.u32.u16 	%r3698, %rs1010;
	cvt.u32.u16 	%r3699, %rs1009;
	prmt.b32 	%r3700, %r3699, %r3698, 0x3340U;
	prmt.b32 	%r3701, %r3700, %r3697, 0x5410U;
	st.shared.u32 	[%r3799+100], %r3701;
	cvt.u32.u16 	%r3702, %rs1016;
	cvt.u32.u16 	%r3703, %rs1015;
	prmt.b32 	%r3704, %r3703, %r3702, 0x3340U;
	cvt.u32.u16 	%r3705, %rs1014;
	cvt.u32.u16 	%r3706, %rs1013;
	prmt.b32 	%r3707, %r3706, %r3705, 0x3340U;
	prmt.b32 	%r3708, %r3707, %r3704, 0x5410U;
	st.shared.u32 	[%r3799+104], %r3708;
	cvt.u32.u16 	%r3709, %rs1020;
	cvt.u32.u16 	%r3710, %rs1019;
	prmt.b32 	%r3711, %r3710, %r3709, 0x3340U;
	cvt.u32.u16 	%r3712, %rs1018;
	cvt.u32.u16 	%r3713, %rs1017;
	prmt.b32 	%r3714, %r3713, %r3712, 0x3340U;
	prmt.b32 	%r3715, %r3714, %r3711, 0x5410U;
	st.shared.u32 	[%r3799+108], %r3715;
	cvt.u32.u16 	%r3716, %rs1024;
	cvt.u32.u16 	%r3717, %rs1023;
	prmt.b32 	%r3718, %r3717, %r3716, 0x3340U;
	cvt.u32.u16 	%r3719, %rs1022;
	cvt.u32.u16 	%r3720, %rs1021;
	prmt.b32 	%r3721, %r3720, %r3719, 0x3340U;
	prmt.b32 	%r3722, %r3721, %r3718, 0x5410U;
	st.shared.u32 	[%r3799+112], %r3722;
	cvt.u32.u16 	%r3723, %rs1028;
	cvt.u32.u16 	%r3724, %rs1027;
	prmt.b32 	%r3725, %r3724, %r3723, 0x3340U;
	cvt.u32.u16 	%r3726, %rs1026;
	cvt.u32.u16 	%r3727, %rs1025;
	prmt.b32 	%r3728, %r3727, %r3726, 0x3340U;
	prmt.b32 	%r3729, %r3728, %r3725, 0x5410U;
	st.shared.u32 	[%r3799+116], %r3729;
	cvt.u32.u16 	%r3730, %rs1032;
	cvt.u32.u16 	%r3731, %rs1031;
	prmt.b32 	%r3732, %r3731, %r3730, 0x3340U;
	cvt.u32.u16 	%r3733, %rs1030;
	cvt.u32.u16 	%r3734, %rs1029;
	prmt.b32 	%r3735, %r3734, %r3733, 0x3340U;
	prmt.b32 	%r3736, %r3735, %r3732, 0x5410U;
	st.shared.u32 	[%r3799+120], %r3736;
	cvt.u32.u16 	%r3737, %rs1036;
	cvt.u32.u16 	%r3738, %rs1035;
	prmt.b32 	%r3739, %r3738, %r3737, 0x3340U;
	cvt.u32.u16 	%r3740, %rs1034;
	cvt.u32.u16 	%r3741, %rs1033;
	prmt.b32 	%r3742, %r3741, %r3740, 0x3340U;
	prmt.b32 	%r3743, %r3742, %r3739, 0x5410U;
	st.shared.u32 	[%r3799+124], %r3743;
	cvt.u32.u16 	%r3744, %rs1040;
	cvt.u32.u16 	%r3745, %rs1039;
	prmt.b32 	%r3746, %r3745, %r3744, 0x3340U;
	cvt.u32.u16 	%r3747, %rs1038;
	cvt.u32.u16 	%r3748, %rs1037;
	prmt.b32 	%r3749, %r3748, %r3747, 0x3340U;
	prmt.b32 	%r3750, %r3749, %r3746, 0x5410U;
	st.shared.u32 	[%r3799+128], %r3750;
	cvt.u32.u16 	%r3751, %rs1044;
	cvt.u32.u16 	%r3752, %rs1043;
	prmt.b32 	%r3753, %r3752, %r3751, 0x3340U;
	cvt.u32.u16 	%r3754, %rs1042;
	cvt.u32.u16 	%r3755, %rs1041;
	prmt.b32 	%r3756, %r3755, %r3754, 0x3340U;
	prmt.b32 	%r3757, %r3756, %r3753, 0x5410U;
	st.shared.u32 	[%r3799+132], %r3757;
	cvt.u32.u16 	%r3758, %rs1048;
	cvt.u32.u16 	%r3759, %rs1047;
	prmt.b32 	%r3760, %r3759, %r3758, 0x3340U;
	cvt.u32.u16 	%r3761, %rs1046;
	cvt.u32.u16 	%r3762, %rs1045;
	prmt.b32 	%r3763, %r3762, %r3761, 0x3340U;
	prmt.b32 	%r3764, %r3763, %r3760, 0x5410U;
	st.shared.u32 	[%r3799+136], %r3764;
	cvt.u32.u16 	%r3765, %rs1052;
	cvt.u32.u16 	%r3766, %rs1051;
	prmt.b32 	%r3767, %r3766, %r3765, 0x3340U;
	cvt.u32.u16 	%r3768, %rs1050;
	cvt.u32.u16 	%r3769, %rs1049;
	prmt.b32 	%r3770, %r3769, %r3768, 0x3340U;
	prmt.b32 	%r3771, %r3770, %r3767, 0x5410U;
	st.shared.u32 	[%r3799+140], %r3771;
	cvt.u32.u16 	%r3772, %rs1056;
	cvt.u32.u16 	%r3773, %rs1055;
	prmt.b32 	%r3774, %r3773, %r3772, 0x3340U;
	cvt.u32.u16 	%r3775, %rs1054;
	cvt.u32.u16 	%r3776, %rs1053;
	prmt.b32 	%r3777, %r3776, %r3775, 0x3340U;
	prmt.b32 	%r3778, %r3777, %r3774, 0x5410U;
	st.shared.u32 	[%r3799+144], %r3778;
	cvt.u32.u16 	%r3779, %rs1060;
	cvt.u32.u16 	%r3780, %rs1059;
	prmt.b32 	%r3781, %r3780, %r3779, 0x3340U;
	cvt.u32.u16 	%r3782, %rs1058;
	cvt.u32.u16 	%r3783, %rs1057;
	prmt.b32 	%r3784, %r3783, %r3782, 0x3340U;
	prmt.b32 	%r3785, %r3784, %r3781, 0x5410U;
	st.shared.u32 	[%r3799+148], %r3785;
	cvt.u32.u16 	%r3786, %rs1064;
	cvt.u32.u16 	%r3787, %rs1063;
	prmt.b32 	%r3788, %r3787, %r3786, 0x3340U;
	cvt.u32.u16 	%r3789, %rs1062;
	cvt.u32.u16 	%r3790, %rs1061;
	prmt.b32 	%r3791, %r3790, %r3789, 0x3340U;
	prmt.b32 	%r3792, %r3791, %r3788, 0x5410U;
	st.shared.u32 	[%r3799+152], %r3792;
	bar.warp.sync 	-1;
	and.b32  	%r3793, %r25, 31;
	cvt.u64.u32 	%rd83, %r3524;
	add.s64 	%rd84, %rd82, %rd83;
	cvt.u64.u32 	%rd85, %r3793;
	add.s64 	%rd86, %rd84, %rd85;
	mad.lo.s64 	%rd89, %rd86, 156, %rd3;
	mov.b32 	%r3800, 0;
$L__BB4_14:
	ld.shared.u32 	%r3794, [%r3799];
	st.global.u32 	[%rd89], %r3794;
	add.s32 	%r31, %r3800, 1;
	add.s64 	%rd89, %rd89, 4;
	add.s32 	%r3799, %r3799, 4;
	setp.lt.u32 	%p40, %r3800, 38;
	mov.u32 	%r3800, %r31;
	@%p40 bra 	$L__BB4_14;
	bra.uni 	$L__BB4_36;
$L__BB4_15:
	ld.param.s8 	%rs2132, [_ZN3cub18CUB_300001_SM_10006detail10merge_sort26DeviceMergeSortMergeKernelINS2_10policy_hubIN6thrust24THRUST_300001_SM_1000_NS10device_ptrI14key_value_pairEEE9Policy600ES9_PNS0_8NullTypeES9_SD_j13KeyComparatorS8_SC_EEvbT2_T3_T4_PT6_PT7_T5_PSH_SH_NS1_7vsmem_tE_param_0];
	mul.wide.u32 	%rd14, %r1, 4;
	add.s64 	%rd15, %rd2, %rd14;
	ld.global.u32 	%r142, [%rd15];
	ld.global.u32 	%r143, [%rd15+4];
	neg.s32 	%r144, %r139;
	and.b32  	%r145, %r1, %r144;
	shl.b32 	%r33, %r145, 8;
	shl.b32 	%r146, %r139, 7;
	and.b32  	%r34, %r146, -256;
	sub.s32 	%r147, %r1, %r145;
	shl.b32 	%r148, %r147, 8;
	sub.s32 	%r35, %r142, %r33;
	sub.s32 	%r149, %r143, %r33;
	sub.s32 	%r150, %r138, %r33;
	max.u32 	%r151, %r150, %r34;
	sub.s32 	%r152, %r151, %r34;
	sub.s32 	%r153, %r148, %r35;
	min.u32 	%r36, %r153, %r152;
	setp.eq.s32 	%p6, %r148, -256;
	selp.b32 	%r154, 255, 256, %p6;
	add.s32 	%r155, %r154, %r148;
	sub.s32 	%r156, %r155, %r149;
	or.b32  	%r157, %r1, %r144;
	setp.eq.s32 	%p7, %r157, -1;
	min.u32 	%r158, %r34, %r150;
	selp.b32 	%r159, %r158, %r149, %p7;
	selp.b32 	%r160, %r34, %r156, %p7;
	min.u32 	%r161, %r160, %r152;
	sub.s32 	%r37, %r159, %r35;
	sub.s32 	%r38, %r161, %r36;
	// begin inline asm
	griddepcontrol.wait;
	// end inline asm
	setp.eq.s16 	%p8, %rs2132, 0;
	@%p8 bra 	$L__BB4_20;
	cvt.u64.u32 	%rd8, %r33;
	add.s32 	%r163, %r38, %r37;
	setp.ge.s32 	%p9, %r2, %r163;
	@%p9 bra 	$L__BB4_22;
	setp.ge.s32 	%p10, %r2, %r37;
	@%p10 bra 	$L__BB4_19;
	cvt.u64.u32 	%rd23, %r2;
	add.s64 	%rd24, %rd8, %rd23;
	cvt.u64.u32 	%rd25, %r35;
	add.s64 	%rd26, %rd24, %rd25;
	mad.lo.s64 	%rd27, %rd26, 156, %rd3;
	ld.global.u32 	%r3801, [%rd27];
	ld.global.u32 	%r355, [%rd27+4];
	bfe.u32 	%r356, %r355, 0, 8;
	cvt.u16.u32 	%rs2439, %r356;
	bfe.u32 	%r357, %r355, 8, 8;
	cvt.u16.u32 	%rs2438, %r357;
	bfe.u32 	%r358, %r355, 16, 8;
	cvt.u16.u32 	%rs2437, %r358;
	bfe.u32 	%r359, %r355, 24, 8;
	cvt.u16.u32 	%rs2436, %r359;
	ld.global.u32 	%r360, [%rd27+8];
	bfe.u32 	%r361, %r360, 0, 8;
	cvt.u16.u32 	%rs2435, %r361;
	bfe.u32 	%r362, %r360, 8, 8;
	cvt.u16.u32 	%rs2434, %r362;
	bfe.u32 	%r363, %r360, 16, 8;
	cvt.u16.u32 	%rs2433, %r363;
	bfe.u32 	%r364, %r360, 24, 8;
	cvt.u16.u32 	%rs2432, %r364;
	ld.global.u32 	%r365, [%rd27+12];
	bfe.u32 	%r366, %r365, 0, 8;
	cvt.u16.u32 	%rs2431, %r366;
	bfe.u32 	%r367, %r365, 8, 8;
	cvt.u16.u32 	%rs2430, %r367;
	bfe.u32 	%r368, %r365, 16, 8;
	cvt.u16.u32 	%rs2429, %r368;
	bfe.u32 	%r369, %r365, 24, 8;
	cvt.u16.u32 	%rs2428, %r369;
	ld.global.u32 	%r370, [%rd27+16];
	bfe.u32 	%r371, %r370, 0, 8;
	cvt.u16.u32 	%rs2427, %r371;
	bfe.u32 	%r372, %r370, 8, 8;
	cvt.u16.u32 	%rs2426, %r372;
	bfe.u32 	%r373, %r370, 16, 8;
	cvt.u16.u32 	%rs2425, %r373;
	bfe.u32 	%r374, %r370, 24, 8;
	cvt.u16.u32 	%rs2424, %r374;
	ld.global.u32 	%r375, [%rd27+20];
	bfe.u32 	%r376, %r375, 0, 8;
	cvt.u16.u32 	%rs2423, %r376;
	bfe.u32 	%r377, %r375, 8, 8;
	cvt.u16.u32 	%rs2422, %r377;
	bfe.u32 	%r378, %r375, 16, 8;
	cvt.u16.u32 	%rs2421, %r378;
	bfe.u32 	%r379, %r375, 24, 8;
	cvt.u16.u32 	%rs2420, %r379;
	ld.global.u32 	%r380, [%rd27+24];
	bfe.u32 	%r381, %r380, 0, 8;
	cvt.u16.u32 	%rs2419, %r381;
	bfe.u32 	%r382, %r380, 8, 8;
	cvt.u16.u32 	%rs2418, %r382;
	bfe.u32 	%r383, %r380, 16, 8;
	cvt.u16.u32 	%rs2417, %r383;
	bfe.u32 	%r384, %r380, 24, 8;
	cvt.u16.u32 	%rs2416, %r384;
	ld.global.u32 	%r385, [%rd27+28];
	bfe.u32 	%r386, %r385, 0, 8;
	cvt.u16.u32 	%rs2415, %r386;
	bfe.u32 	%r387, %r385, 8, 8;
	cvt.u16.u32 	%rs2414, %r387;
	bfe.u32 	%r388, %r385, 16, 8;
	cvt.u16.u32 	%rs2413, %r388;
	bfe.u32 	%r389, %r385, 24, 8;
	cvt.u16.u32 	%rs2412, %r389;
	ld.global.u32 	%r390, [%rd27+32];
	bfe.u32 	%r391, %r390, 0, 8;
	cvt.u16.u32 	%rs2411, %r391;
	bfe.u32 	%r392, %r390, 8, 8;
	cvt.u16.u32 	%rs2410, %r392;
	bfe.u32 	%r393, %r390, 16, 8;
	cvt.u16.u32 	%rs2409, %r393;
	bfe.u32 	%r394, %r390, 24, 8;
	cvt.u16.u32 	%rs2408, %r394;
	ld.global.u32 	%r395, [%rd27+36];
	bfe.u32 	%r396, %r395, 0, 8;
	cvt.u16.u32 	%rs2407, %r396;
	bfe.u32 	%r397, %r395, 8, 8;
	cvt.u16.u32 	%rs2406, %r397;
	bfe.u32 	%r398, %r395, 16, 8;
	cvt.u16.u32 	%rs2405, %r398;
	bfe.u32 	%r399, %r395, 24, 8;
	cvt.u16.u32 	%rs2404, %r399;
	ld.global.u32 	%r400, [%rd27+40];
	bfe.u32 	%r401, %r400, 0, 8;
	cvt.u16.u32 	%rs2403, %r401;
	bfe.u32 	%r402, %r400, 8, 8;
	cvt.u16.u32 	%rs2402, %r402;
	bfe.u32 	%r403, %r400, 16, 8;
	cvt.u16.u32 	%rs2401, %r403;
	bfe.u32 	%r404, %r400, 24, 8;
	cvt.u16.u32 	%rs2400, %r404;
	ld.global.u32 	%r405, [%rd27+44];
	bfe.u32 	%r406, %r405, 0, 8;
	cvt.u16.u32 	%rs2399, %r406;
	bfe.u32 	%r407, %r405, 8, 8;
	cvt.u16.u32 	%rs2398, %r407;
	bfe.u32 	%r408, %r405, 16, 8;
	cvt.u16.u32 	%rs2397, %r408;
	bfe.u32 	%r409, %r405, 24, 8;
	cvt.u16.u32 	%rs2396, %r409;
	ld.global.u32 	%r410, [%rd27+48];
	bfe.u32 	%r411, %r410, 0, 8;
	cvt.u16.u32 	%rs2395, %r411;
	bfe.u32 	%r412, %r410, 8, 8;
	cvt.u16.u32 	%rs2394, %r412;
	bfe.u32 	%r413, %r410, 16, 8;
	cvt.u16.u32 	%rs2393, %r413;
	bfe.u32 	%r414, %r410, 24, 8;
	cvt.u16.u32 	%rs2392, %r414;
	ld.global.u32 	%r415, [%rd27+52];
	bfe.u32 	%r416, %r415, 0, 8;
	cvt.u16.u32 	%rs2391, %r416;
	bfe.u32 	%r417, %r415, 8, 8;
	cvt.u16.u32 	%rs2390, %r417;
	bfe.u32 	%r418, %r415, 16, 8;
	cvt.u16.u32 	%rs2389, %r418;
	bfe.u32 	%r419, %r415, 24, 8;
	cvt.u16.u32 	%rs2388, %r419;
	ld.global.u32 	%r420, [%rd27+56];
	bfe.u32 	%r421, %r420, 0, 8;
	cvt.u16.u32 	%rs2387, %r421;
	bfe.u32 	%r422, %r420, 8, 8;
	cvt.u16.u32 	%rs2386, %r422;
	bfe.u32 	%r423, %r420, 16, 8;
	cvt.u16.u32 	%rs2385, %r423;
	bfe.u32 	%r424, %r420, 24, 8;
	cvt.u16.u32 	%rs2384, %r424;
	ld.global.u32 	%r425, [%rd27+60];
	bfe.u32 	%r426, %r425, 0, 8;
	cvt.u16.u32 	%rs2383, %r426;
	bfe.u32 	%r427, %r425, 8, 8;
	cvt.u16.u32 	%rs2382, %r427;
	bfe.u32 	%r428, %r425, 16, 8;
	cvt.u16.u32 	%rs2381, %r428;
	bfe.u32 	%r429, %r425, 24, 8;
	cvt.u16.u32 	%rs2380, %r429;
	ld.global.u32 	%r430, [%rd27+64];
	bfe.u32 	%r431, %r430, 0, 8;
	cvt.u16.u32 	%rs2379, %r431;
	bfe.u32 	%r432, %r430, 8, 8;
	cvt.u16.u32 	%rs2378, %r432;
	bfe.u32 	%r433, %r430, 16, 8;
	cvt.u16.u32 	%rs2377, %r433;
	bfe.u32 	%r434, %r430, 24, 8;
	cvt.u16.u32 	%rs2376, %r434;
	ld.global.u32 	%r435, [%rd27+68];
	bfe.u32 	%r436, %r435, 0, 8;
	cvt.u16.u32 	%rs2375, %r436;
	bfe.u32 	%r437, %r435, 8, 8;
	cvt.u16.u32 	%rs2374, %r437;
	bfe.u32 	%r438, %r435, 16, 8;
	cvt.u16.u32 	%rs2373, %r438;
	bfe.u32 	%r439, %r435, 24, 8;
	cvt.u16.u32 	%rs2372, %r439;
	ld.global.u32 	%r440, [%rd27+72];
	bfe.u32 	%r441, %r440, 0, 8;
	cvt.u16.u32 	%rs2371, %r441;
	bfe.u32 	%r442, %r440, 8, 8;
	cvt.u16.u32 	%rs2370, %r442;
	bfe.u32 	%r443, %r440, 16, 8;
	cvt.u16.u32 	%rs2369, %r443;
	bfe.u32 	%r444, %r440, 24, 8;
	cvt.u16.u32 	%rs2368, %r444;
	ld.global.u32 	%r445, [%rd27+76];
	bfe.u32 	%r446, %r445, 0, 8;
	cvt.u16.u32 	%rs2367, %r446;
	bfe.u32 	%r447, %r445, 8, 8;
	cvt.u16.u32 	%rs2366, %r447;
	bfe.u32 	%r448, %r445, 16, 8;
	cvt.u16.u32 	%rs2365, %r448;
	bfe.u32 	%r449, %r445, 24, 8;
	cvt.u16.u32 	%rs2364, %r449;
	ld.global.u32 	%r450, [%rd27+80];
	bfe.u32 	%r451, %r450, 0, 8;
	cvt.u16.u32 	%rs2363, %r451;
	bfe.u32 	%r452, %r450, 8, 8;
	cvt.u16.u32 	%rs2362, %r452;
	bfe.u32 	%r453, %r450, 16, 8;
	cvt.u16.u32 	%rs2361, %r453;
	bfe.u32 	%r454, %r450, 24, 8;
	cvt.u16.u32 	%rs2360, %r454;
	ld.global.u32 	%r455, [%rd27+84];
	bfe.u32 	%r456, %r455, 0, 8;
	cvt.u16.u32 	%rs2359, %r456;
	bfe.u32 	%r457, %r455, 8, 8;
	cvt.u16.u32 	%rs2358, %r457;
	bfe.u32 	%r458, %r455, 16, 8;
	cvt.u16.u32 	%rs2357, %r458;
	bfe.u32 	%r459, %r455, 24, 8;
	cvt.u16.u32 	%rs2356, %r459;
	ld.global.u32 	%r460, [%rd27+88];
	bfe.u32 	%r461, %r460, 0, 8;
	cvt.u16.u32 	%rs2355, %r461;
	bfe.u32 	%r462, %r460, 8, 8;
	cvt.u16.u32 	%rs2354, %r462;
	bfe.u32 	%r463, %r460, 16, 8;
	cvt.u16.u32 	%rs2353, %r463;
	bfe.u32 	%r464, %r460, 24, 8;
	cvt.u16.u32 	%rs2352, %r464;
	ld.global.u32 	%r465, [%rd27+92];
	bfe.u32 	%r466, %r465, 0, 8;
	cvt.u16.u32 	%rs2351, %r466;
	bfe.u32 	%r467, %r465, 8, 8;
	cvt.u16.u32 	%rs2350, %r467;
	bfe.u32 	%r468, %r465, 16, 8;
	cvt.u16.u32 	%rs2349, %r468;
	bfe.u32 	%r469, %r465, 24, 8;
	cvt.u16.u32 	%rs2348, %r469;
	ld.global.u32 	%r470, [%rd27+96];
	bfe.u32 	%r471, %r470, 0, 8;
	cvt.u16.u32 	%rs2347, %r471;
	bfe.u32 	%r472, %r470, 8, 8;
	cvt.u16.u32 	%rs2346, %r472;
	bfe.u32 	%r473, %r470, 16, 8;
	cvt.u16.u32 	%rs2345, %r473;
	bfe.u32 	%r474, %r470, 24, 8;
	cvt.u16.u32 	%rs2344, %r474;
	ld.global.u32 	%r475, [%rd27+100];
	bfe.u32 	%r476, %r475, 0, 8;
	cvt.u16.u32 	%rs2343, %r476;
	bfe.u32 	%r477, %r475, 8, 8;
	cvt.u16.u32 	%rs2342, %r477;
	bfe.u32 	%r478, %r475, 16, 8;
	cvt.u16.u32 	%rs2341, %r478;
	bfe.u32 	%r479, %r475, 24, 8;
	cvt.u16.u32 	%rs2340, %r479;
	ld.global.u32 	%r480, [%rd27+104];
	bfe.u32 	%r481, %r480, 0, 8;
	cvt.u16.u32 	%rs2339, %r481;
	bfe.u32 	%r482, %r480, 8, 8;
	cvt.u16.u32 	%rs2338, %r482;
	bfe.u32 	%r483, %r480, 16, 8;
	cvt.u16.u32 	%rs2337, %r483;
	bfe.u32 	%r484, %r480, 24, 8;
	cvt.u16.u32 	%rs2336, %r484;
	ld.global.u32 	%r485, [%rd27+108];
	bfe.u32 	%r486, %r485, 0, 8;
	cvt.u16.u32 	%rs2335, %r486;
	bfe.u32 	%r487, %r485, 8, 8;
	cvt.u16.u32 	%rs2334, %r487;
	bfe.u32 	%r488, %r485, 16, 8;
	cvt.u16.u32 	%rs2333, %r488;
	bfe.u32 	%r489, %r485, 24, 8;
	cvt.u16.u32 	%rs2332, %r489;
	ld.global.u32 	%r490, [%rd27+112];
	bfe.u32 	%r491, %r490, 0, 8;
	cvt.u16.u32 	%rs2331, %r491;
	bfe.u32 	%r492, %r490, 8, 8;
	cvt.u16.u32 	%rs2330, %r492;
	bfe.u32 	%r493, %r490, 16, 8;
	cvt.u16.u32 	%rs2329, %r493;
	bfe.u32 	%r494, %r490, 24, 8;
	cvt.u16.u32 	%rs2328, %r494;
	ld.global.u32 	%r495, [%rd27+116];
	bfe.u32 	%r496, %r495, 0, 8;
	cvt.u16.u32 	%rs2327, %r496;
	bfe.u32 	%r497, %r495, 8, 8;
	cvt.u16.u32 	%rs2326, %r497;
	bfe.u32 	%r498, %r495, 16, 8;
	cvt.u16.u32 	%rs2325, %r498;
	bfe.u32 	%r499, %r495, 24, 8;
	cvt.u16.u32 	%rs2324, %r499;
	ld.global.u32 	%r500, [%rd27+120];
	bfe.u32 	%r501, %r500, 0, 8;
	cvt.u16.u32 	%rs2323, %r501;
	bfe.u32 	%r502, %r500, 8, 8;
	cvt.u16.u32 	%rs2322, %r502;
	bfe.u32 	%r503, %r500, 16, 8;
	cvt.u16.u32 	%rs2321, %r503;
	bfe.u32 	%r504, %r500, 24, 8;
	cvt.u16.u32 	%rs2320, %r504;
	ld.global.u32 	%r505, [%rd27+124];
	bfe.u32 	%r506, %r505, 0, 8;
	cvt.u16.u32 	%rs2319, %r506;
	bfe.u32 	%r507, %r505, 8, 8;
	cvt.u16.u32 	%rs2318, %r507;
	bfe.u32 	%r508, %r505, 16, 8;
	cvt.u16.u32 	%rs2317, %r508;
	bfe.u32 	%r509, %r505, 24, 8;
	cvt.u16.u32 	%rs2316, %r509;
	ld.global.u32 	%r510, [%rd27+128];
	bfe.u32 	%r511, %r510, 0, 8;
	cvt.u16.u32 	%rs2315, %r511;
	bfe.u32 	%r512, %r510, 8, 8;
	cvt.u16.u32 	%rs2314, %r512;
	bfe.u32 	%r513, %r510, 16, 8;
	cvt.u16.u32 	%rs2313, %r513;
	bfe.u32 	%r514, %r510, 24, 8;
	cvt.u16.u32 	%rs2312, %r514;
	ld.global.u32 	%r515, [%rd27+132];
	bfe.u32 	%r516, %r515, 0, 8;
	cvt.u16.u32 	%rs2311, %r516;
	bfe.u32 	%r517, %r515, 8, 8;
	cvt.u16.u32 	%rs2310, %r517;
	bfe.u32 	%r518, %r515, 16, 8;
	cvt.u16.u32 	%rs2309, %r518;
	bfe.u32 	%r519, %r515, 24, 8;
	cvt.u16.u32 	%rs2308, %r519;
	ld.global.u32 	%r520, [%rd27+136];
	bfe.u32 	%r521, %r520, 0, 8;
	cvt.u16.u32 	%rs2307, %r521;
	bfe.u32 	%r522, %r520, 8, 8;
	cvt.u16.u32 	%rs2306, %r522;
	bfe.u32 	%r523, %r520, 16, 8;
	cvt.u16.u32 	%rs2305, %r523;
	bfe.u32 	%r524, %r520, 24, 8;
	cvt.u16.u32 	%rs2304, %r524;
	ld.global.u32 	%r525, [%rd27+140];
	bfe.u32 	%r526, %r525, 0, 8;
	cvt.u16.u32 	%rs2303, %r526;
	bfe.u32 	%r527, %r525, 8, 8;
	cvt.u16.u32 	%rs2302, %r527;
	bfe.u32 	%r528, %r525, 16, 8;
	cvt.u16.u32 	%rs2301, %r528;
	bfe.u32 	%r529, %r525, 24, 8;
	cvt.u16.u32 	%rs2300, %r529;
	ld.global.u32 	%r530, [%rd27+144];
	bfe.u32 	%r531, %r530, 0, 8;
	cvt.u16.u32 	%rs2299, %r531;
	bfe.u32 	%r532, %r530, 8, 8;
	cvt.u16.u32 	%rs2298, %r532;
	bfe.u32 	%r533, %r530, 16, 8;
	cvt.u16.u32 	%rs2297, %r533;
	bfe.u32 	%r534, %r530, 24, 8;
	cvt.u16.u32 	%rs2296, %r534;
	ld.global.u32 	%r535, [%rd27+148];
	bfe.u32 	%r536, %r535, 0, 8;
	cvt.u16.u32 	%rs2295, %r536;
	bfe.u32 	%r537, %r535, 8, 8;
	cvt.u16.u32 	%rs2294, %r537;
	bfe.u32 	%r538, %r535, 16, 8;
	cvt.u16.u32 	%rs2293, %r538;
	bfe.u32 	%r539, %r535, 24, 8;
	cvt.u16.u32 	%rs2292, %r539;
	ld.global.u32 	%r540, [%rd27+152];
	bfe.u32 	%r541, %r540, 0, 8;
	cvt.u16.u32 	%rs2291, %r541;
	bfe.u32 	%r542, %r540, 8, 8;
	cvt.u16.u32 	%rs2290, %r542;
	bfe.u32 	%r543, %r540, 16, 8;
	cvt.u16.u32 	%rs2289, %r543;
	bfe.u32 	%r544, %r540, 24, 8;
	cvt.u16.u32 	%rs2288, %r544;
	bra.uni 	$L__BB4_22;
$L__BB4_19:
	sub.s32 	%r164, %r2, %r37;
	cvt.s64.s32 	%rd16, %r164;
	cvt.u64.u32 	%rd17, %r36;
	cvt.u64.u32 	%rd18, %r34;
	add.s64 	%rd19, %rd8, %rd18;
	add.s64 	%rd20, %rd19, %rd17;
	add.s64 	%rd21, %rd20, %rd16;
	mad.lo.s64 	%rd22, %rd21, 156, %rd3;
	ld.global.u32 	%r3801, [%rd22];
	ld.global.u32 	%r165, [%rd22+4];
	bfe.u32 	%r166, %r165, 0, 8;
	cvt.u16.u32 	%rs2439, %r166;
	bfe.u32 	%r167, %r165, 8, 8;
	cvt.u16.u32 	%rs2438, %r167;
	bfe.u32 	%r168, %r165, 16, 8;
	cvt.u16.u32 	%rs2437, %r168;
	bfe.u32 	%r169, %r165, 24, 8;
	cvt.u16.u32 	%rs2436, %r169;
	ld.global.u32 	%r170, [%rd22+8];
	bfe.u32 	%r171, %r170, 0, 8;
	cvt.u16.u32 	%rs2435, %r171;
	bfe.u32 	%r172, %r170, 8, 8;
	cvt.u16.u32 	%rs2434, %r172;
	bfe.u32 	%r173, %r170, 16, 8;
	cvt.u16.u32 	%rs2433, %r173;
	bfe.u32 	%r174, %r170, 24, 8;
	cvt.u16.u32 	%rs2432, %r174;
	ld.global.u32 	%r175, [%rd22+12];
	bfe.u32 	%r176, %r175, 0, 8;
	cvt.u16.u32 	%rs2431, %r176;
	bfe.u32 	%r177, %r175, 8, 8;
	cvt.u16.u32 	%rs2430, %r177;
	bfe.u32 	%r178, %r175, 16, 8;
	cvt.u16.u32 	%rs2429, %r178;
	bfe.u32 	%r179, %r175, 24, 8;
	cvt.u16.u32 	%rs2428, %r179;
	ld.global.u32 	%r180, [%rd22+16];
	bfe.u32 	%r181, %r180, 0, 8;
	cvt.u16.u32 	%rs2427, %r181;
	bfe.u32 	%r182, %r180, 8, 8;
	cvt.u16.u32 	%rs2426, %r182;
	bfe.u32 	%r183, %r180, 16, 8;
	cvt.u16.u32 	%rs2425, %r183;
	bfe.u32 	%r184, %r180, 24, 8;
	cvt.u16.u32 	%rs2424, %r184;
	ld.global.u32 	%r185, [%rd22+20];
	bfe.u32 	%r186, %r185, 0, 8;
	cvt.u16.u32 	%rs2423, %r186;
	bfe.u32 	%r187, %r185, 8, 8;
	cvt.u16.u32 	%rs2422, %r187;
	bfe.u32 	%r188, %r185, 16, 8;
	cvt.u16.u32 	%rs2421, %r188;
	bfe.u32 	%r189, %r185, 24, 8;
	cvt.u16.u32 	%rs2420, %r189;
	ld.global.u32 	%r190, [%rd22+24];
	bfe.u32 	%r191, %r190, 0, 8;
	cvt.u16.u32 	%rs2419, %r191;
	bfe.u32 	%r192, %r190, 8, 8;
	cvt.u16.u32 	%rs2418, %r192;
	bfe.u32 	%r193, %r190, 16, 8;
	cvt.u16.u32 	%rs2417, %r193;
	bfe.u32 	%r194, %r190, 24, 8;
	cvt.u16.u32 	%rs2416, %r194;
	ld.global.u32 	%r195, [%rd22+28];
	bfe.u32 	%r196, %r195, 0, 8;
	cvt.u16.u32 	%rs2415, %r196;
	bfe.u32 	%r197, %r195, 8, 8;
	cvt.u16.u32 	%rs2414, %r197;
	bfe.u32 	%r198, %r195, 16, 8;
	cvt.u16.u32 	%rs2413, %r198;
	bfe.u32 	%r199, %r195, 24, 8;
	cvt.u16.u32 	%rs2412, %r199;
	ld.global.u32 	%r200, [%rd22+32];
	bfe.u32 	%r201, %r200, 0, 8;
	cvt.u16.u32 	%rs2411, %r201;
	bfe.u32 	%r202, %r200, 8, 8;
	cvt.u16.u32 	%rs2410, %r202;
	bfe.u32 	%r203, %r200, 16, 8;
	cvt.u16.u32 	%rs2409, %r203;
	bfe.u32 	%r204, %r200, 24, 8;
	cvt.u16.u32 	%rs2408, %r204;
	ld.global.u32 	%r205, [%rd22+36];
	bfe.u32 	%r206, %r205, 0, 8;
	cvt.u16.u32 	%rs2407, %r206;
	bfe.u32 	%r207, %r205, 8, 8;
	cvt.u16.u32 	%rs2406, %r207;
	bfe.u32 	%r208, %r205, 16, 8;
	cvt.u16.u32 	%rs2405, %r208;
	bfe.u32 	%r209, %r205, 24, 8;
	cvt.u16.u32 	%rs2404, %r209;
	ld.global.u32 	%r210, [%rd22+40];
	bfe.u32 	%r211, %r210, 0, 8;
	cvt.u16.u32 	%rs2403, %r211;
	bfe.u32 	%r212, %r210, 8, 8;
	cvt.u16.u32 	%rs2402, %r212;
	bfe.u32 	%r213, %r210, 16, 8;
	cvt.u16.u32 	%rs2401, %r213;
	bfe.u32 	%r214, %r210, 24, 8;
	cvt.u16.u32 	%rs2400, %r214;
	ld.global.u32 	%r215, [%rd22+44];
	bfe.u32 	%r216, %r215, 0, 8;
	cvt.u16.u32 	%rs2399, %r216;
	bfe.u32 	%r217, %r215, 8, 8;
	cvt.u16.u32 	%rs2398, %r217;
	bfe.u32 	%r218, %r215, 16, 8;
	cvt.u16.u32 	%rs2397, %r218;
	bfe.u32 	%r219, %r215, 24, 8;
	cvt.u16.u32 	%rs2396, %r219;
	ld.global.u32 	%r220, [%rd22+48];
	bfe.u32 	%r221, %r220, 0, 8;
	cvt.u16.u32 	%rs2395, %r221;
	bfe.u32 	%r222, %r220, 8, 8;
	cvt.u16.u32 	%rs2394, %r222;
	bfe.u32 	%r223, %r220, 16, 8;
	cvt.u16.u32 	%rs2393, %r223;
	bfe.u32 	%r224, %r220, 24, 8;
	cvt.u16.u32 	%rs2392, %r224;
	ld.global.u32 	%r225, [%rd22+52];
	bfe.u32 	%r226, %r225, 0, 8;
	cvt.u16.u32 	%rs2391, %r226;
	bfe.u32 	%r227, %r225, 8, 8;
	cvt.u16.u32 	%rs2390, %r227;
	bfe.u32 	%r228, %r225, 16, 8;
	cvt.u16.u32 	%rs2389, %r228;
	bfe.u32 	%r229, %r225, 24, 8;
	cvt.u16.u32 	%rs2388, %r229;
	ld.global.u32 	%r230, [%rd22+56];
	bfe.u32 	%r231, %r230, 0, 8;
	cvt.u16.u32 	%rs2387, %r231;
	bfe.u32 	%r232, %r230, 8, 8;
	cvt.u16.u32 	%rs2386, %r232;
	bfe.u32 	%r233, %r230, 16, 8;
	cvt.u16.u32 	%rs2385, %r233;
	bfe.u32 	%r234, %r230, 24, 8;
	cvt.u16.u32 	%rs2384, %r234;
	ld.global.u32 	%r235, [%rd22+60];
	bfe.u32 	%r236, %r235, 0, 8;
	cvt.u16.u32 	%rs2383, %r236;
	bfe.u32 	%r237, %r235, 8, 8;
	cvt.u16.u32 	%rs2382, %r237;
	bfe.u32 	%r238, %r235, 16, 8;
	cvt.u16.u32 	%rs2381, %r238;
	bfe.u32 	%r239, %r235, 24, 8;
	cvt.u16.u32 	%rs2380, %r239;
	ld.global.u32 	%r240, [%rd22+64];
	bfe.u32 	%r241, %r240, 0, 8;
	cvt.u16.u32 	%rs2379, %r241;
	bfe.u32 	%r242, %r240, 8, 8;
	cvt.u16.u32 	%rs2378, %r242;
	bfe.u32 	%r243, %r240, 16, 8;
	cvt.u16.u32 	%rs2377, %r243;
	bfe.u32 	%r244, %r240, 24, 8;
	cvt.u16.u32 	%rs2376, %r244;
	ld.global.u32 	%r245, [%rd22+68];
	bfe.u32 	%r246, %r245, 0, 8;
	cvt.u16.u32 	%rs2375, %r246;
	bfe.u32 	%r247, %r245, 8, 8;
	cvt.u16.u32 	%rs2374, %r247;
	bfe.u32 	%r248, %r245, 16, 8;
	cvt.u16.u32 	%rs2373, %r248;
	bfe.u32 	%r249, %r245, 24, 8;
	cvt.u16.u32 	%rs2372, %r249;
	ld.global.u32 	%r250, [%rd22+72];
	bfe.u32 	%r251, %r250, 0, 8;
	cvt.u16.u32 	%rs2371, %r251;
	bfe.u32 	%r252, %r250, 8, 8;
	cvt.u16.u32 	%rs2370, %r252;
	bfe.u32 	%r253, %r250, 16, 8;
	cvt.u16.u32 	%rs2369, %r253;
	bfe.u32 	%r254, %r250, 24, 8;
	cvt.u16.u32 	%rs2368, %r254;
	ld.global.u32 	%r255, [%rd22+76];
	bfe.u32 	%r256, %r255, 0, 8;
	cvt.u16.u32 	%rs2367, %r256;
	bfe.u32 	%r257, %r255, 8, 8;
	cvt.u16.u32 	%rs2366, %r257;
	bfe.u32 	%r258, %r255, 16, 8;
	cvt.u16.u32 	%rs2365, %r258;
	bfe.u32 	%r259, %r255, 24, 8;
	cvt.u16.u32 	%rs2364, %r259;
	ld.global.u32 	%r260, [%rd22+80];
	bfe.u32 	%r261, %r260, 0, 8;
	cvt.u16.u32 	%rs2363, %r261;
	bfe.u32 	%r262, %r260, 8, 8;
	cvt.u16.u32 	%rs2362, %r262;
	bfe.u32 	%r263, %r260, 16, 8;
	cvt.u16.u32 	%rs2361, %r263;
	bfe.u32 	%r264, %r260, 24, 8;
	cvt.u16.u32 	%rs2360, %r264;
	ld.global.u32 	%r265, [%rd22+84];
	bfe.u32 	%r266, %r265, 0, 8;
	cvt.u16.u32 	%rs2359, %r266;
	bfe.u32 	%r267, %r265, 8, 8;
	cvt.u16.u32 	%rs2358, %r267;
	bfe.u32 	%r268, %r265, 16, 8;
	cvt.u16.u32 	%rs2357, %r268;
	bfe.u32 	%r269, %r265, 24, 8;
	cvt.u16.u32 	%rs2356, %r269;
	ld.global.u32 	%r270, [%rd22+88];
	bfe.u32 	%r271, %r270, 0, 8;
	cvt.u16.u32 	%rs2355, %r271;
	bfe.u32 	%r272, %r270, 8, 8;
	cvt.u16.u32 	%rs2354, %r272;
	bfe.u32 	%r273, %r270, 16, 8;
	cvt.u16.u32 	%rs2353, %r273;
	bfe.u32 	%r274, %r270, 24, 8;
	cvt.u16.u32 	%rs2352, %r274;
	ld.global.u32 	%r275, [%rd22+92];
	bfe.u32 	%r276, %r275, 0, 8;
	cvt.u16.u32 	%rs2351, %r276;
	bfe.u32 	%r277, %r275, 8, 8;
	cvt.u16.u32 	%rs2350, %r277;
	bfe.u32 	%r278, %r275, 16, 8;
	cvt.u16.u32 	%rs2349, %r278;
	bfe.u32 	%r279, %r275, 24, 8;
	cvt.u16.u32 	%rs2348, %r279;
	ld.global.u32 	%r280, [%rd22+96];
	bfe.u32 	%r281, %r280, 0, 8;
	cvt.u16.u32 	%rs2347, %r281;
	bfe.u32 	%r282, %r280, 8, 8;
	cvt.u16.u32 	%rs2346, %r282;
	bfe.u32 	%r283, %r280, 16, 8;
	cvt.u16.u32 	%rs2345, %r283;
	bfe.u32 	%r284, %r280, 24, 8;
	cvt.u16.u32 	%rs2344, %r284;
	ld.global.u32 	%r285, [%rd22+100];
	bfe.u32 	%r286, %r285, 0, 8;
	cvt.u16.u32 	%rs2343, %r286;
	bfe.u32 	%r287, %r285, 8, 8;
	cvt.u16.u32 	%rs2342, %r287;
	bfe.u32 	%r288, %r285, 16, 8;
	cvt.u16.u32 	%rs2341, %r288;
	bfe.u32 	%r289, %r285, 24, 8;
	cvt.u16.u32 	%rs2340, %r289;
	ld.global.u32 	%r290, [%rd22+104];
	bfe.u32 	%r291, %r290, 0, 8;
	cvt.u16.u32 	%rs2339, %r291;
	bfe.u32 	%r292, %r290, 8, 8;
	cvt.u16.u32 	%rs2338, %r292;
	bfe.u32 	%r293, %r290, 16, 8;
	cvt.u16.u32 	%rs2337, %r293;
	bfe.u32 	%r294, %r290, 24, 8;
	cvt.u16.u32 	%rs2336, %r294;
	ld.global.u32 	%r295, [%rd22+108];
	bfe.u32 	%r296, %r295, 0, 8;
	cvt.u16.u32 	%rs2335, %r296;
	bfe.u32 	%r297, %r295, 8, 8;
	cvt.u16.u32 	%rs2334, %r297;
	bfe.u32 	%r298, %r295, 16, 8;
	cvt.u16.u32 	%rs2333, %r298;
	bfe.u32 	%r299, %r295, 24, 8;
	cvt.u16.u32 	%rs2332, %r299;
	ld.global.u32 	%r300, [%rd22+112];
	bfe.u32 	%r301, %r300, 0, 8;
	cvt.u16.u32 	%rs2331, %r301;
	bfe.u32 	%r302, %r300, 8, 8;
	cvt.u16.u32 	%rs2330, %r302;
	bfe.u32 	%r303, %r300, 16, 8;
	cvt.u16.u32 	%rs2329, %r303;
	bfe.u32 	%r304, %r300, 24, 8;
	cvt.u16.u32 	%rs2328, %r304;
	ld.global.u32 	%r305, [%rd22+116];
	bfe.u32 	%r306, %r305, 0, 8;
	cvt.u16.u32 	%rs2327, %r306;
	bfe.u32 	%r307, %r305, 8, 8;
	cvt.u16.u32 	%rs2326, %r307;
	bfe.u32 	%r308, %r305, 16, 8;
	cvt.u16.u32 	%rs2325, %r308;
	bfe.u32 	%r309, %r305, 24, 8;
	cvt.u16.u32 	%rs2324, %r309;
	ld.global.u32 	%r310, [%rd22+120];
	bfe.u32 	%r311, %r310, 0, 8;
	cvt.u16.u32 	%rs2323, %r311;
	bfe.u32 	%r312, %r310, 8, 8;
	cvt.u16.u32 	%rs2322, %r312;
	bfe.u32 	%r313, %r310, 16, 8;
	cvt.u16.u32 	%rs2321, %r313;
	bfe.u32 	%r314, %r310, 24, 8;
	cvt.u16.u32 	%rs2320, %r314;
	ld.global.u32 	%r315, [%rd22+124];
	bfe.u32 	%r316, %r315, 0, 8;
	cvt.u16.u32 	%rs2319, %r316;
	bfe.u32 	%r317, %r315, 8, 8;
	cvt.u16.u32 	%rs2318, %r317;
	bfe.u32 	%r318, %r315, 16, 8;
	cvt.u16.u32 	%rs2317, %r318;
	bfe.u32 	%r319, %r315, 24, 8;
	cvt.u16.u32 	%rs2316, %r319;
	ld.global.u32 	%r320, [%rd22+128];
	bfe.u32 	%r321, %r320, 0, 8;
	cvt.u16.u32 	%rs2315, %r321;
	bfe.u32 	%r322, %r320, 8, 8;
	cvt.u16.u32 	%rs2314, %r322;
	bfe.u32 	%r323, %r320, 16, 8;
	cvt.u16.u32 	%rs2313, %r323;
	bfe.u32 	%r324, %r320, 24, 8;
	cvt.u16.u32 	%rs2312, %r324;
	ld.global.u32 	%r325, [%rd22+132];
	bfe.u32 	%r326, %r325, 0, 8;
	cvt.u16.u32 	%rs2311, %r326;
	bfe.u32 	%r327, %r325, 8, 8;
	cvt.u16.u32 	%rs2310, %r327;
	bfe.u32 	%r328, %r325, 16, 8;
	cvt.u16.u32 	%rs2309, %r328;
	bfe.u32 	%r329, %r325, 24, 8;
	cvt.u16.u32 	%rs2308, %r329;
	ld.global.u32 	%r330, [%rd22+136];
	bfe.u32 	%r331, %r330, 0, 8;
	cvt.u16.u32 	%rs2307, %r331;
	bfe.u32 	%r332, %r330, 8, 8;
	cvt.u16.u32 	%rs2306, %r332;
	bfe.u32 	%r333, %r330, 16, 8;
	cvt.u16.u32 	%rs2305, %r333;
	bfe.u32 	%r334, %r330, 24, 8;
	cvt.u16.u32 	%rs2304, %r334;
	ld.global.u32 	%r335, [%rd22+140];
	bfe.u32 	%r336, %r335, 0, 8;
	cvt.u16.u32 	%rs2303, %r336;
	bfe.u32 	%r337, %r335, 8, 8;
	cvt.u16.u32 	%rs2302, %r337;
	bfe.u32 	%r338, %r335, 16, 8;
	cvt.u16.u32 	%rs2301, %r338;
	bfe.u32 	%r339, %r335, 24, 8;
	cvt.u16.u32 	%rs2300, %r339;
	ld.global.u32 	%r340, [%rd22+144];
	bfe.u32 	%r341, %r340, 0, 8;
	cvt.u16.u32 	%rs2299, %r341;
	bfe.u32 	%r342, %r340, 8, 8;
	cvt.u16.u32 	%rs2298, %r342;
	bfe.u32 	%r343, %r340, 16, 8;
	cvt.u16.u32 	%rs2297, %r343;
	bfe.u32 	%r344, %r340, 24, 8;
	cvt.u16.u32 	%rs2296, %r344;
	ld.global.u32 	%r345, [%rd22+148];
	bfe.u32 	%r346, %r345, 0, 8;
	cvt.u16.u32 	%rs2295, %r346;
	bfe.u32 	%r347, %r345, 8, 8;
	cvt.u16.u32 	%rs2294, %r347;
	bfe.u32 	%r348, %r345, 16, 8;
	cvt.u16.u32 	%rs2293, %r348;
	bfe.u32 	%r349, %r345, 24, 8;
	cvt.u16.u32 	%rs2292, %r349;
	ld.global.u32 	%r350, [%rd22+152];
	bfe.u32 	%r351, %r350, 0, 8;
	cvt.u16.u32 	%rs2291, %r351;
	bfe.u32 	%r352, %r350, 8, 8;
	cvt.u16.u32 	%rs2290, %r352;
	bfe.u32 	%r353, %r350, 16, 8;
	cvt.u16.u32 	%rs2289, %r353;
	bfe.u32 	%r354, %r350, 24, 8;
	cvt.u16.u32 	%rs2288, %r354;
	bra.uni 	$L__BB4_22;
$L__BB4_20:
	add.s32 	%r546, %r38, %r37;
	setp.ge.s32 	%p11, %r2, %r546;
	@%p11 bra 	$L__BB4_22;
	cvt.u64.u32 	%rd28, %r33;
	setp.lt.s32 	%p12, %r2, %r37;
	sub.s32 	%r547, %r2, %r37;
	cvt.s64.s32 	%rd29, %r547;
	cvt.u64.u32 	%rd30, %r2;
	cvt.u64.u32 	%rd31, %r36;
	cvt.u64.u32 	%rd32, %r34;
	add.s64 	%rd33, %rd28, %rd32;
	add.s64 	%rd34, %rd33, %rd31;
	cvt.u64.u32 	%rd35, %r35;
	add.s64 	%rd36, %rd35, %rd28;
	selp.b64 	%rd37, %rd36, %rd34, %p12;
	selp.b64 	%rd38, %rd30, %rd29, %p12;
	add.s64 	%rd39, %rd38, %rd37;
	mad.lo.s64 	%rd40, %rd39, 156, %rd1;
	ld.global.u32 	%r3801, [%rd40];
	ld.global.u32 	%r548, [%rd40+4];
	bfe.u32 	%r549, %r548, 0, 8;
	cvt.u16.u32 	%rs2439, %r549;
	bfe.u32 	%r550, %r548, 8, 8;
	cvt.u16.u32 	%rs2438, %r550;
	bfe.u32 	%r551, %r548, 16, 8;
	cvt.u16.u32 	%rs2437, %r551;
	bfe.u32 	%r552, %r548, 24, 8;
	cvt.u16.u32 	%rs2436, %r552;
	ld.global.u32 	%r553, [%rd40+8];
	bfe.u32 	%r554, %r553, 0, 8;
	cvt.u16.u32 	%rs2435, %r554;
	bfe.u32 	%r555, %r553, 8, 8;
	cvt.u16.u32 	%rs2434, %r555;
	bfe.u32 	%r556, %r553, 16, 8;
	cvt.u16.u32 	%rs2433, %r556;
	bfe.u32 	%r557, %r553, 24, 8;
	cvt.u16.u32 	%rs2432, %r557;
	ld.global.u32 	%r558, [%rd40+12];
	bfe.u32 	%r559, %r558, 0, 8;
	cvt.u16.u32 	%rs2431, %r559;
	bfe.u32 	%r560, %r558, 8, 8;
	cvt.u16.u32 	%rs2430, %r560;
	bfe.u32 	%r561, %r558, 16, 8;
	cvt.u16.u32 	%rs2429, %r561;
	bfe.u32 	%r562, %r558, 24, 8;
	cvt.u16.u32 	%rs2428, %r562;
	ld.global.u32 	%r563, [%rd40+16];
	bfe.u32 	%r564, %r563, 0, 8;
	cvt.u16.u32 	%rs2427, %r564;
	bfe.u32 	%r565, %r563, 8, 8;
	cvt.u16.u32 	%rs2426, %r565;
	bfe.u32 	%r566, %r563, 16, 8;
	cvt.u16.u32 	%rs2425, %r566;
	bfe.u32 	%r567, %r563, 24, 8;
	cvt.u16.u32 	%rs2424, %r567;
	ld.global.u32 	%r568, [%rd40+20];
	bfe.u32 	%r569, %r568, 0, 8;
	cvt.u16.u32 	%rs2423, %r569;
	bfe.u32 	%r570, %r568, 8, 8;
	cvt.u16.u32 	%rs2422, %r570;
	bfe.u32 	%r571, %r568, 16, 8;
	cvt.u16.u32 	%rs2421, %r571;
	bfe.u32 	%r572, %r568, 24, 8;
	cvt.u16.u32 	%rs2420, %r572;
	ld.global.u32 	%r573, [%rd40+24];
	bfe.u32 	%r574, %r573, 0, 8;
	cvt.u16.u32 	%rs2419, %r574;
	bfe.u32 	%r575, %r573, 8, 8;
	cvt.u16.u32 	%rs2418, %r575;
	bfe.u32 	%r576, %r573, 16, 8;
	cvt.u16.u32 	%rs2417, %r576;
	bfe.u32 	%r577, %r573, 24, 8;
	cvt.u16.u32 	%rs2416, %r577;
	ld.global.u32 	%r578, [%rd40+28];
	bfe.u32 	%r579, %r578, 0, 8;
	cvt.u16.u32 	%rs2415, %r579;
	bfe.u32 	%r580, %r578, 8, 8;
	cvt.u16.u32 	%rs2414, %r580;
	bfe.u32 	%r581, %r578, 16, 8;
	cvt.u16.u32 	%rs2413, %r581;
	bfe.u32 	%r582, %r578, 24, 8;
	cvt.u16.u32 	%rs2412, %r582;
	ld.global.u32 	%r583, [%rd40+32];
	bfe.u32 	%r584, %r583, 0, 8;
	cvt.u16.u32 	%rs2411, %r584;
	bfe.u32 	%r585, %r583, 8, 8;
	cvt.u16.u32 	%rs2410, %r585;
	bfe.u32 	%r586, %r583, 16, 8;
	cvt.u16.u32 	%rs2409, %r586;
	bfe.u32 	%r587, %r583, 24, 8;
	cvt.u16.u32 	%rs2408, %r587;
	ld.global.u32 	%r588, [%rd40+36];
	bfe.u32 	%r589, %r588, 0, 8;
	cvt.u16.u32 	%rs2407, %r589;
	bfe.u32 	%r590, %r588, 8, 8;
	cvt.u16.u32 	%rs2406, %r590;
	bfe.u32 	%r591, %r588, 16, 8;
	cvt.u16.u32 	%rs2405, %r591;
	bfe.u32 	%r592, %r588, 24, 8;
	cvt.u16.u32 	%rs2404, %r592;
	ld.global.u32 	%r593, [%rd40+40];
	bfe.u32 	%r594, %r593, 0, 8;
	cvt.u16.u32 	%rs2403, %r594;
	bfe.u32 	%r595, %r593, 8, 8;
	cvt.u16.u32 	%rs2402, %r595;
	bfe.u32 	%r596, %r593, 16, 8;
	cvt.u16.u32 	%rs2401, %r596;
	bfe.u32 	%r597, %r593, 24, 8;
	cvt.u16.u32 	%rs2400, %r597;
	ld.global.u32 	%r598, [%rd40+44];
	bfe.u32 	%r599, %r598, 0, 8;
	cvt.u16.u32 	%rs2399, %r599;
	bfe.u32 	%r600, %r598, 8, 8;
	cvt.u16.u32 	%rs2398, %r600;
	bfe.u32 	%r601, %r598, 16, 8;
	cvt.u16.u32 	%rs2397, %r601;
	bfe.u32 	%r602, %r598, 24, 8;
	cvt.u16.u32 	%rs2396, %r602;
	ld.global.u32 	%r603, [%rd40+48];
	bfe.u32 	%r604, %r603, 0, 8;
	cvt.u16.u32 	%rs2395, %r604;
	bfe.u32 	%r605, %r603, 8, 8;
	cvt.u16.u32 	%rs2394, %r605;
	bfe.u32 	%r606, %r603, 16, 8;
	cvt.u16.u32 	%rs2393, %r606;
	bfe.u32 	%r607, %r603, 24, 8;
	cvt.u16.u32 	%rs2392, %r607;
	ld.global.u32 	%r608, [%rd40+52];
	bfe.u32 	%r609, %r608, 0, 8;
	cvt.u16.u32 	%rs2391, %r609;
	bfe.u32 	%r610, %r608, 8, 8;
	cvt.u16.u32 	%rs2390, %r610;
	bfe.u32 	%r611, %r608, 16, 8;
	cvt.u16.u32 	%rs2389, %r611;
	bfe.u32 	%r612, %r608, 24, 8;
	cvt.u16.u32 	%rs2388, %r612;
	ld.global.u32 	%r613, [%rd40+56];
	bfe.u32 	%r614, %r613, 0, 8;
	cvt.u16.u32 	%rs2387, %r614;
	bfe.u32 	%r615, %r613, 8, 8;
	cvt.u16.u32 	%rs2386, %r615;
	bfe.u32 	%r616, %r613, 16, 8;
	cvt.u16.u32 	%rs2385, %r616;
	bfe.u32 	%r617, %r613, 24, 8;
	cvt.u16.u32 	%rs2384, %r617;
	ld.global.u32 	%r618, [%rd40+60];
	bfe.u32 	%r619, %r618, 0, 8;
	cvt.u16.u32 	%rs2383, %r619;
	bfe.u32 	%r620, %r618, 8, 8;
	cvt.u16.u32 	%rs2382, %r620;
	bfe.u32 	%r621, %r618, 16, 8;
	cvt.u16.u32 	%rs2381, %r621;
	bfe.u32 	%r622, %r618, 24, 8;
	cvt.u16.u32 	%rs2380, %r622;
	ld.global.u32 	%r623, [%rd40+64];
	bfe.u32 	%r624, %r623, 0, 8;
	cvt.u16.u32 	%rs2379, %r624;
	bfe.u32 	%r625, %r623, 8, 8;
	cvt.u16.u32 	%rs2378, %r625;
	bfe.u32 	%r626, %r623, 16, 8;
	cvt.u16.u32 	%rs2377, %r626;
	bfe.u32 	%r627, %r623, 24, 8;
	cvt.u16.u32 	%rs2376, %r627;
	ld.global.u32 	%r628, [%rd40+68];
	bfe.u32 	%r629, %r628, 0, 8;
	cvt.u16.u32 	%rs2375, %r629;
	bfe.u32 	%r630, %r628, 8, 8;
	cvt.u16.u32 	%rs2374, %r630;
	bfe.u32 	%r631, %r628, 16, 8;
	cvt.u16.u32 	%rs2373, %r631;
	bfe.u32 	%r632, %r628, 24, 8;
	cvt.u16.u32 	%rs2372, %r632;
	ld.global.u32 	%r633, [%rd40+72];
	bfe.u32 	%r634, %r633, 0, 8;
	cvt.u16.u32 	%rs2371, %r634;
	bfe.u32 	%r635, %r633, 8, 8;
	cvt.u16.u32 	%rs2370, %r635;
	bfe.u32 	%r636, %r633, 16, 8;
	cvt.u16.u32 	%rs2369, %r636;
	bfe.u32 	%r637, %r633, 24, 8;
	cvt.u16.u32 	%rs2368, %r637;
	ld.global.u32 	%r638, [%rd40+76];
	bfe.u32 	%r639, %r638, 0, 8;
	cvt.u16.u32 	%rs2367, %r639;
	bfe.u32 	%r640, %r638, 8, 8;
	cvt.u16.u32 	%rs2366, %r640;
	bfe.u32 	%r641, %r638, 16, 8;
	cvt.u16.u32 	%rs2365, %r641;
	bfe.u32 	%r642, %r638, 24, 8;
	cvt.u16.u32 	%rs2364, %r642;
	ld.global.u32 	%r643, [%rd40+80];
	bfe.u32 	%r644, %r643, 0, 8;
	cvt.u16.u32 	%rs2363, %r644;
	bfe.u32 	%r645, %r643, 8, 8;
	cvt.u16.u32 	%rs2362, %r645;
	bfe.u32 	%r646, %r643, 16, 8;
	cvt.u16.u32 	%rs2361, %r646;
	bfe.u32 	%r647, %r643, 24, 8;
	cvt.u16.u32 	%rs2360, %r647;
	ld.global.u32 	%r648, [%rd40+84];
	bfe.u32 	%r649, %r648, 0, 8;
	cvt.u16.u32 	%rs2359, %r649;
	bfe.u32 	%r650, %r648, 8, 8;
	cvt.u16.u32 	%rs2358, %r650;
	bfe.u32 	%r651, %r648, 16, 8;
	cvt.u16.u32 	%rs2357, %r651;
	bfe.u32 	%r652, %r648, 24, 8;
	cvt.u16.u32 	%rs2356, %r652;
	ld.global.u32 	%r653, [%rd40+88];
	bfe.u32 	%r654, %r653, 0, 8;
	cvt.u16.u32 	%rs2355, %r654;
	bfe.u32 	%r655, %r653, 8, 8;
	cvt.u16.u32 	%rs2354, %r655;
	bfe.u32 	%r656, %r653, 16, 8;
	cvt.u16.u32 	%rs2353, %r656;
	bfe.u32 	%r657, %r653, 24, 8;
	cvt.u16.u32 	%rs2352, %r657;
	ld.global.u32 	%r658, [%rd40+92];
	bfe.u32 	%r659, %r658, 0, 8;
	cvt.u16.u32 	%rs2351, %r659;
	bfe.u32 	%r660, %r658, 8, 8;
	cvt.u16.u32 	%rs2350, %r660;
	bfe.u32 	%r661, %r658, 16, 8;
	cvt.u16.u32 	%rs2349, %r661;
	bfe.u32 	%r662, %r658, 24, 8;
	cvt.u16.u32 	%rs2348, %r662;
	ld.global.u32 	%r663, [%rd40+96];
	bfe.u32 	%r664, %r663, 0, 8;
	cvt.u16.u32 	%rs2347, %r664;
	bfe.u32 	%r665, %r663, 8, 8;
	cvt.u16.u32 	%rs2346, %r665;
	bfe.u32 	%r666, %r663, 16, 8;
	cvt.u16.u32 	%rs2345, %r666;
	bfe.u32 	%r667, %r663, 24, 8;
	cvt.u16.u32 	%rs2344, %r667;
	ld.global.u32 	%r668, [%rd40+100];
	bfe.u32 	%r669, %r668, 0, 8;
	cvt.u16.u32 	%rs2343, %r669;
	bfe.u32 	%r670, %r668, 8, 8;
	cvt.u16.u32 	%rs2342, %r670;
	bfe.u32 	%r671, %r668, 16, 8;
	cvt.u16.u32 	%rs2341, %r671;
	bfe.u32 	%r672, %r668, 24, 8;
	cvt.u16.u32 	%rs2340, %r672;
	ld.global.u32 	%r673, [%rd40+104];
	bfe.u32 	%r674, %r673, 0, 8;
	cvt.u16.u32 	%rs2339, %r674;
	bfe.u32 	%r675, %r673, 8, 8;
	cvt.u16.u32 	%rs2338, %r675;
	bfe.u32 	%r676, %r673, 16, 8;
	cvt.u16.u32 	%rs2337, %r676;
	bfe.u32 	%r677, %r673, 24, 8;
	cvt.u16.u32 	%rs2336, %r677;
	ld.global.u32 	%r678, [%rd40+108];
	bfe.u32 	%r679, %r678, 0, 8;
	cvt.u16.u32 	%rs2335, %r679;
	bfe.u32 	%r680, %r678, 8, 8;
	cvt.u16.u32 	%rs2334, %r680;
	bfe.u32 	%r681, %r678, 16, 8;
	cvt.u16.u32 	%rs2333, %r681;
	bfe.u32 	%r682, %r678, 24, 8;
	cvt.u16.u32 	%rs2332, %r682;
	ld.global.u32 	%r683, [%rd40+112];
	bfe.u32 	%r684, %r683, 0, 8;
	cvt.u16.u32 	%rs2331, %r684;
	bfe.u32 	%r685, %r683, 8, 8;
	cvt.u16.u32 	%rs2330, %r685;
	bfe.u32 	%r686, %r683, 16, 8;
	cvt.u16.u32 	%rs2329, %r686;
	bfe.u32 	%r687, %r683, 24, 8;
	cvt.u16.u32 	%rs2328, %r687;
	ld.global.u32 	%r688, [%rd40+116];
	bfe.u32 	%r689, %r688, 0, 8;
	cvt.u16.u32 	%rs2327, %r689;
	bfe.u32 	%r690, %r688, 8, 8;
	cvt.u16.u32 	%rs2326, %r690;
	bfe.u32 	%r691, %r688, 16, 8;
	cvt.u16.u32 	%rs2325, %r691;
	bfe.u32 	%r692, %r688, 24, 8;
	cvt.u16.u32 	%rs2324, %r692;
	ld.global.u32 	%r693, [%rd40+120];
	bfe.u32 	%r694, %r693, 0, 8;
	cvt.u16.u32 	%rs2323, %r694;
	bfe.u32 	%r695, %r693, 8, 8;
	cvt.u16.u32 	%rs2322, %r695;
	bfe.u32 	%r696, %r693, 16, 8;
	cvt.u16.u32 	%rs2321, %r696;
	bfe.u32 	%r697, %r693, 24, 8;
	cvt.u16.u32 	%rs2320, %r697;
	ld.global.u32 	%r698, [%rd40+124];
	bfe.u32 	%r699, %r698, 0, 8;
	cvt.u16.u32 	%rs2319, %r699;
	bfe.u32 	%r700, %r698, 8, 8;
	cvt.u16.u32 	%rs2318, %r700;
	bfe.u32 	%r701, %r698, 16, 8;
	cvt.u16.u32 	%rs2317, %r701;
	bfe.u32 	%r702, %r698, 24, 8;
	cvt.u16.u32 	%rs2316, %r702;
	ld.global.u32 	%r703, [%rd40+128];
	bfe.u32 	%r704, %r703, 0, 8;
	cvt.u16.u32 	%rs2315, %r704;
	bfe.u32 	%r705, %r703, 8, 8;
	cvt.u16.u32 	%rs2314, %r705;
	bfe.u32 	%r706, %r703, 16, 8;
	cvt.u16.u32 	%rs2313, %r706;
	bfe.u32 	%r707, %r703, 24, 8;
	cvt.u16.u32 	%rs2312, %r707;
	ld.global.u32 	%r708, [%rd40+132];
	bfe.u32 	%r709, %r708, 0, 8;
	cvt.u16.u32 	%rs2311, %r709;
	bfe.u32 	%r710, %r708, 8, 8;
	cvt.u16.u32 	%rs2310, %r710;
	bfe.u32 	%r711, %r708, 16, 8;
	cvt.u16.u32 	%rs2309, %r711;
	bfe.u32 	%r712, %r708, 24, 8;
	cvt.u16.u32 	%rs2308, %r712;
	ld.global.u32 	%r713, [%rd40+136];
	bfe.u32 	%r714, %r713, 0, 8;
	cvt.u16.u32 	%rs2307, %r714;
	bfe.u32 	%r715, %r713, 8, 8;
	cvt.u16.u32 	%rs2306, %r715;
	bfe.u32 	%r716, %r713, 16, 8;
	cvt.u16.u32 	%rs2305, %r716;
	bfe.u32 	%r717, %r713, 24, 8;
	cvt.u16.u32 	%rs2304, %r717;
	ld.global.u32 	%r718, [%rd40+140];
	bfe.u32 	%r719, %r718, 0, 8;
	cvt.u16.u32 	%rs2303, %r719;
	bfe.u32 	%r720, %r718, 8, 8;
	cvt.u16.u32 	%rs2302, %r720;
	bfe.u32 	%r721, %r718, 16, 8;
	cvt.u16.u32 	%rs2301, %r721;
	bfe.u32 	%r722, %r718, 24, 8;
	cvt.u16.u32 	%rs2300, %r722;
	ld.global.u32 	%r723, [%rd40+144];
	bfe.u32 	%r724, %r723, 0, 8;
	cvt.u16.u32 	%rs2299, %r724;
	bfe.u32 	%r725, %r723, 8, 8;
	cvt.u16.u32 	%rs2298, %r725;
	bfe.u32 	%r726, %r723, 16, 8;
	cvt.u16.u32 	%rs2297, %r726;
	bfe.u32 	%r727, %r723, 24, 8;
	cvt.u16.u32 	%rs2296, %r727;
	ld.global.u32 	%r728, [%rd40+148];
	bfe.u32 	%r729, %r728, 0, 8;
	cvt.u16.u32 	%rs2295, %r729;
	bfe.u32 	%r730, %r728, 8, 8;
	cvt.u16.u32 	%rs2294, %r730;
	bfe.u32 	%r731, %r728, 16, 8;
	cvt.u16.u32 	%rs2293, %r731;
	bfe.u32 	%r732, %r728, 24, 8;
	cvt.u16.u32 	%rs2292, %r732;
	ld.global.u32 	%r733, [%rd40+152];
	bfe.u32 	%r734, %r733, 0, 8;
	cvt.u16.u32 	%rs2291, %r734;
	bfe.u32 	%r735, %r733, 8, 8;
	cvt.u16.u32 	%rs2290, %r735;
	bfe.u32 	%r736, %r733, 16, 8;
	cvt.u16.u32 	%rs2289, %r736;
	bfe.u32 	%r737, %r733, 24, 8;
	cvt.u16.u32 	%rs2288, %r737;
$L__BB4_22:
	mov.u32 	%r738, _ZZN3cub18CUB_300001_SM_10006detail10merge_sort26DeviceMergeSortMergeKernelINS2_10policy_hubIN6thrust24THRUST_300001_SM_1000_NS10device_ptrI14key_value_pairEEE9Policy600ES9_PNS0_8NullTypeES9_SD_j13KeyComparatorS8_SC_EEvbT2_T3_T4_PT6_PT7_T5_PSH_SH_NS1_7vsmem_tEE19static_temp_storage;
	mad.lo.s32 	%r739, %r2, 156, %r738;
	st.shared.u32 	[%r739], %r3801;
	cvt.u32.u16 	%r740, %rs2436;
	cvt.u32.u16 	%r741, %rs2437;
	prmt.b32 	%r742, %r741, %r740, 0x3340U;
	cvt.u32.u16 	%r743, %rs2438;
	cvt.u32.u16 	%r744, %rs2439;
	prmt.b32 	%r745, %r744, %r743, 0x3340U;
	prmt.b32 	%r746, %r745, %r742, 0x5410U;
	st.shared.u32 	[%r739+4], %r746;
	cvt.u32.u16 	%r747, %rs2432;
	cvt.u32.u16 	%r748, %rs2433;
	prmt.b32 	%r749, %r748, %r747, 0x3340U;
	cvt.u32.u16 	%r750, %rs2434;
	cvt.u32.u16 	%r751, %rs2435;
	prmt.b32 	%r752, %r751, %r750, 0x3340U;
	prmt.b32 	%r753, %r752, %r749, 0x5410U;
	st.shared.u32 	[%r739+8], %r753;
	cvt.u32.u16 	%r754, %rs2428;
	cvt.u32.u16 	%r755, %rs2429;
	prmt.b32 	%r756, %r755, %r754, 0x3340U;
	cvt.u32.u16 	%r757, %rs2430;
	cvt.u32.u16 	%r758, %rs2431;
	prmt.b32 	%r759, %r758, %r757, 0x3340U;
	prmt.b32 	%r760, %r759, %r756, 0x5410U;
	st.shared.u32 	[%r739+12], %r760;
	cvt.u32.u16 	%r761, %rs2424;
	cvt.u32.u16 	%r762, %rs2425;
	prmt.b32 	%r763, %r762, %r761, 0x3340U;
	cvt.u32.u16 	%r764, %rs2426;
	cvt.u32.u16 	%r765, %rs2427;
	prmt.b32 	%r766, %r765, %r764, 0x3340U;
	prmt.b32 	%r767, %r766, %r763, 0x5410U;
	st.shared.u32 	[%r739+16], %r767;
	cvt.u32.u16 	%r768, %rs2420;
	cvt.u32.u16 	%r769, %rs2421;
	prmt.b32 	%r770, %r769, %r768, 0x3340U;
	cvt.u32.u16 	%r771, %rs2422;
	cvt.u32.u16 	%r772, %rs2423;
	prmt.b32 	%r773, %r772, %r771, 0x3340U;
	prmt.b32 	%r774, %r773, %r770, 0x5410U;
	st.shared.u32 	[%r739+20], %r774;
	cvt.u32.u16 	%r775, %rs2416;
	cvt.u32.u16 	%r776, %rs2417;
	prmt.b32 	%r777, %r776, %r775, 0x3340U;
	cvt.u32.u16 	%r778, %rs2418;
	cvt.u32.u16 	%r779, %rs2419;
	prmt.b32 	%r780, %r779, %r778, 0x3340U;
	prmt.b32 	%r781, %r780, %r777, 0x5410U;
	st.shared.u32 	[%r739+24], %r781;
	cvt.u32.u16 	%r782, %rs2412;
	cvt.u32.u16 	%r783, %rs2413;
	prmt.b32 	%r784, %r783, %r782, 0x3340U;
	cvt.u32.u16 	%r785, %rs2414;
	cvt.u32.u16 	%r786, %rs2415;
	prmt.b32 	%r787, %r786, %r785, 0x3340U;
	prmt.b32 	%r788, %r787, %r784, 0x5410U;
	st.shared.u32 	[%r739+28], %r788;
	cvt.u32.u16 	%r789, %rs2408;
	cvt.u32.u16 	%r790, %rs2409;
	prmt.b32 	%r791, %r790, %r789, 0x3340U;
	cvt.u32.u16 	%r792, %rs2410;
	cvt.u32.u16 	%r793, %rs2411;
	prmt.b32 	%r794, %r793, %r792, 0x3340U;
	prmt.b32 	%r795, %r794, %r791, 0x5410U;
	st.shared.u32 	[%r739+32], %r795;
	cvt.u32.u16 	%r796, %rs2404;
	cvt.u32.u16 	%r797, %rs2405;
	prmt.b32 	%r798, %r797, %r796, 0x3340U;
	cvt.u32.u16 	%r799, %rs2406;
	cvt.u32.u16 	%r800, %rs2407;
	prmt.b32 	%r801, %r800, %r799, 0x3340U;
	prmt.b32 	%r802, %r801, %r798, 0x5410U;
	st.shared.u32 	[%r739+36], %r802;
	cvt.u32.u16 	%r803, %rs2400;
	cvt.u32.u16 	%r804, %rs2401;
	prmt.b32 	%r805, %r804, %r803, 0x3340U;
	cvt.u32.u16 	%r806, %rs2402;
	cvt.u32.u16 	%r807, %rs2403;
	prmt.b32 	%r808, %r807, %r806, 0x3340U;
	prmt.b32 	%r809, %r808, %r805, 0x5410U;
	st.shared.u32 	[%r739+40], %r809;
	cvt.u32.u16 	%r810, %rs2396;
	cvt.u32.u16 	%r811, %rs2397;
	prmt.b32 	%r812, %r811, %r810, 0x3340U;
	cvt.u32.u16 	%r813, %rs2398;
	cvt.u32.u16 	%r814, %rs2399;
	prmt.b32 	%r815, %r814, %r813, 0x3340U;
	prmt.b32 	%r816, %r815, %r812, 0x5410U;
	st.shared.u32 	[%r739+44], %r816;
	cvt.u32.u16 	%r817, %rs2392;
	cvt.u32.u16 	%r818, %rs2393;
	prmt.b32 	%r819, %r818, %r817, 0x3340U;
	cvt.u32.u16 	%r820, %rs2394;
	cvt.u32.u16 	%r821, %rs2395;
	prmt.b32 	%r822, %r821, %r820, 0x3340U;
	prmt.b32 	%r823, %r822, %r819, 0x5410U;
	st.shared.u32 	[%r739+48], %r823;
	cvt.u32.u16 	%r824, %rs2388;
	cvt.u32.u16 	%r825, %rs2389;
	prmt.b32 	%r826, %r825, %r824, 0x3340U;
	cvt.u32.u16 	%r827, %rs2390;
	cvt.u32.u16 	%r828, %rs2391;
	prmt.b32 	%r829, %r828, %r827, 0x3340U;
	prmt.b32 	%r830, %r829, %r826, 0x5410U;
	st.shared.u32 	[%r739+52], %r830;
	cvt.u32.u16 	%r831, %rs2384;
	cvt.u32.u16 	%r832, %rs2385;
	prmt.b32 	%r833, %r832, %r831, 0x3340U;
	cvt.u32.u16 	%r834, %rs2386;
	cvt.u32.u16 	%r835, %rs2387;
	prmt.b32 	%r836, %r835, %r834, 0x3340U;
	prmt.b32 	%r837, %r836, %r833, 0x5410U;
	st.shared.u32 	[%r739+56], %r837;
	cvt.u32.u16 	%r838, %rs2380;
	cvt.u32.u16 	%r839, %rs2381;
	prmt.b32 	%r840, %r839, %r838, 0x3340U;
	cvt.u32.u16 	%r841, %rs2382;
	cvt.u32.u16 	%r842, %rs2383;
	prmt.b32 	%r843, %r842, %r841, 0x3340U;
	prmt.b32 	%r844, %r843, %r840, 0x5410U;
	st.shared.u32 	[%r739+60], %r844;
	cvt.u32.u16 	%r845, %rs2376;
	cvt.u32.u16 	%r846, %rs2377;
	prmt.b32 	%r847, %r846, %r845, 0x3340U;
	cvt.u32.u16 	%r848, %rs2378;
	cvt.u32.u16 	%r849, %rs2379;
	prmt.b32 	%r850, %r849, %r848, 0x3340U;
	prmt.b32 	%r851, %r850, %r847, 0x5410U;
	st.shared.u32 	[%r739+64], %r851;
	cvt.u32.u16 	%r852, %rs2372;
	cvt.u32.u16 	%r853, %rs2373;
	prmt.b32 	%r854, %r853, %r852, 0x3340U;
	cvt.u32.u16 	%r855, %rs2374;
	cvt.u32.u16 	%r856, %rs2375;
	prmt.b32 	%r857, %r856, %r855, 0x3340U;
	prmt.b32 	%r858, %r857, %r854, 0x5410U;
	st.shared.u32 	[%r739+68], %r858;
	cvt.u32.u16 	%r859, %rs2368;
	cvt.u32.u16 	%r860, %rs2369;
	prmt.b32 	%r861, %r860, %r859, 0x3340U;
	cvt.u32.u16 	%r862, %rs2370;
	cvt.u32.u16 	%r863, %rs2371;
	prmt.b32 	%r864, %r863, %r862, 0x3340U;
	prmt.b32 	%r865, %r864, %r861, 0x5410U;
	st.shared.u32 	[%r739+72], %r865;
	cvt.u32.u16 	%r866, %rs2364;
	cvt.u32.u16 	%r867, %rs2365;
	prmt.b32 	%r868, %r867, %r866, 0x3340U;
	cvt.u32.u16 	%r869, %rs2366;
	cvt.u32.u16 	%r870, %rs2367;
	prmt.b32 	%r871, %r870, %r869, 0x3340U;
	prmt.b32 	%r872, %r871, %r868, 0x5410U;
	st.shared.u32 	[%r739+76], %r872;
	cvt.u32.u16 	%r873, %rs2360;
	cvt.u32.u16 	%r874, %rs2361;
	prmt.b32 	%r875, %r874, %r873, 0x3340U;
	cvt.u32.u16 	%r876, %rs2362;
	cvt.u32.u16 	%r877, %rs2363;
	prmt.b32 	%r878, %r877, %r876, 0x3340U;
	prmt.b32 	%r879, %r878, %r875, 0x5410U;
	st.shared.u32 	[%r739+80], %r879;
	cvt.u32.u16 	%r880, %rs2356;
	cvt.u32.u16 	%r881, %rs2357;
	prmt.b32 	%r882, %r881, %r880, 0x3340U;
	cvt.u32.u16 	%r883, %rs2358;
	cvt.u32.u16 	%r884, %rs2359;
	prmt.b32 	%r885, %r884, %r883, 0x3340U;
	prmt.b32 	%r886, %r885, %r882, 0x5410U;
	st.shared.u32 	[%r739+84], %r886;
	cvt.u32.u16 	%r887, %rs2352;
	cvt.u32.u16 	%r888, %rs2353;
	prmt.b32 	%r889, %r888, %r887, 0x3340U;
	cvt.u32.u16 	%r890, %rs2354;
	cvt.u32.u16 	%r891, %rs2355;
	prmt.b32 	%r892, %r891, %r890, 0x3340U;
	prmt.b32 	%r893, %r892, %r889, 0x5410U;
	st.shared.u32 	[%r739+88], %r893;
	cvt.u32.u16 	%r894, %rs2348;
	cvt.u32.u16 	%r895, %rs2349;
	prmt.b32 	%r896, %r895, %r894, 0x3340U;
	cvt.u32.u16 	%r897, %rs2350;
	cvt.u32.u16 	%r898, %rs2351;
	prmt.b32 	%r899, %r898, %r897, 0x3340U;
	prmt.b32 	%r900, %r899, %r896, 0x5410U;
	st.shared.u32 	[%r739+92], %r900;
	cvt.u32.u16 	%r901, %rs2344;
	cvt.u32.u16 	%r902, %rs2345;
	prmt.b32 	%r903, %r902, %r901, 0x3340U;
	cvt.u32.u16 	%r904, %rs2346;
	cvt.u32.u16 	%r905, %rs2347;
	prmt.b32 	%r906, %r905, %r904, 0x3340U;
	prmt.b32 	%r907, %r906, %r903, 0x5410U;
	st.shared.u32 	[%r739+96], %r907;
	cvt.u32.u16 	%r908, %rs2340;
	cvt.u32.u16 	%r909, %rs2341;
	prmt.b32 	%r910, %r909, %r908, 0x3340U;
	cvt.u32.u16 	%r911, %rs2342;
	cvt.u32.u16 	%r912, %rs2343;
	prmt.b32 	%r913, %r912, %r911, 0x3340U;
	prmt.b32 	%r914, %r913, %r910, 0x5410U;
	st.shared.u32 	[%r739+100], %r914;
	cvt.u32.u16 	%r915, %rs2336;
	cvt.u32.u16 	%r916, %rs2337;
	prmt.b32 	%r917, %r916, %r915, 0x3340U;
	cvt.u32.u16 	%r918, %rs2338;
	cvt.u32.u16 	%r919, %rs2339;
	prmt.b32 	%r920, %r919, %r918, 0x3340U;
	prmt.b32 	%r921, %r920, %r917, 0x5410U;
	st.shared.u32 	[%r739+104], %r921;
	cvt.u32.u16 	%r922, %rs2332;
	cvt.u32.u16 	%r923, %rs2333;
	prmt.b32 	%r924, %r923, %r922, 0x3340U;
	cvt.u32.u16 	%r925, %rs2334;
	cvt.u32.u16 	%r926, %rs2335;
	prmt.b32 	%r927, %r926, %r925, 0x3340U;
	prmt.b32 	%r928, %r927, %r924, 0x5410U;
	st.shared.u32 	[%r739+108], %r928;
	cvt.u32.u16 	%r929, %rs2328;
	cvt.u32.u16 	%r930, %rs2329;
	prmt.b32 	%r931, %r930, %r929, 0x3340U;
	cvt.u32.u16 	%r932, %rs2330;
	cvt.u32.u16 	%r933, %rs2331;
	prmt.b32 	%r934, %r933, %r932, 0x3340U;
	prmt.b32 	%r935, %r934, %r931, 0x5410U;
	st.shared.u32 	[%r739+112], %r935;
	cvt.u32.u16 	%r936, %rs2324;
	cvt.u32.u16 	%r937, %rs2325;
	prmt.b32 	%r938, %r937, %r936, 0x3340U;
	cvt.u32.u16 	%r939, %rs2326;
	cvt.u32.u16 	%r940, %rs2327;
	prmt.b32 	%r941, %r940, %r939, 0x3340U;
	prmt.b32 	%r942, %r941, %r938, 0x5410U;
	st.shared.u32 	[%r739+116], %r942;
	cvt.u32.u16 	%r943, %rs2320;
	cvt.u32.u16 	%r944, %rs2321;
	prmt.b32 	%r945, %r944, %r943, 0x3340U;
	cvt.u32.u16 	%r946, %rs2322;
	cvt.u32.u16 	%r947, %rs2323;
	prmt.b32 	%r948, %r947, %r946, 0x3340U;
	prmt.b32 	%r949, %r948, %r945, 0x5410U;
	st.shared.u32 	[%r739+120], %r949;
	cvt.u32.u16 	%r950, %rs2316;
	cvt.u32.u16 	%r951, %rs2317;
	prmt.b32 	%r952, %r951, %r950, 0x3340U;
	cvt.u32.u16 	%r953, %rs2318;
	cvt.u32.u16 	%r954, %rs2319;
	prmt.b32 	%r955, %r954, %r953, 0x3340U;
	prmt.b32 	%r956, %r955, %r952, 0x5410U;
	st.shared.u32 	[%r739+124], %r956;
	cvt.u32.u16 	%r957, %rs2312;
	cvt.u32.u16 	%r958, %rs2313;
	prmt.b32 	%r959, %r958, %r957, 0x3340U;
	cvt.u32.u16 	%r960, %rs2314;
	cvt.u32.u16 	%r961, %rs2315;
	prmt.b32 	%r962, %r961, %r960, 0x3340U;
	prmt.b32 	%r963, %r962, %r959, 0x5410U;
	st.shared.u32 	[%r739+128], %r963;
	cvt.u32.u16 	%r964, %rs2308;
	cvt.u32.u16 	%r965, %rs2309;
	prmt.b32 	%r966, %r965, %r964, 0x3340U;
	cvt.u32.u16 	%r967, %rs2310;
	cvt.u32.u16 	%r968, %rs2311;
	prmt.b32 	%r969, %r968, %r967, 0x3340U;
	prmt.b32 	%r970, %r969, %r966, 0x5410U;
	st.shared.u32 	[%r739+132], %r970;
	cvt.u32.u16 	%r971, %rs2304;
	cvt.u32.u16 	%r972, %rs2305;
	prmt.b32 	%r973, %r972, %r971, 0x3340U;
	cvt.u32.u16 	%r974, %rs2306;
	cvt.u32.u16 	%r975, %rs2307;
	prmt.b32 	%r976, %r975, %r974, 0x3340U;
	prmt.b32 	%r977, %r976, %r973, 0x5410U;
	st.shared.u32 	[%r739+136], %r977;
	cvt.u32.u16 	%r978, %rs2300;
	cvt.u32.u16 	%r979, %rs2301;
	prmt.b32 	%r980, %r979, %r978, 0x3340U;
	cvt.u32.u16 	%r981, %rs2302;
	cvt.u32.u16 	%r982, %rs2303;
	prmt.b32 	%r983, %r982, %r981, 0x3340U;
	prmt.b32 	%r984, %r983, %r980, 0x5410U;
	st.shared.u32 	[%r739+140], %r984;
	cvt.u32.u16 	%r985, %rs2296;
	cvt.u32.u16 	%r986, %rs2297;
	prmt.b32 	%r987, %r986, %r985, 0x3340U;
	cvt.u32.u16 	%r988, %rs2298;
	cvt.u32.u16 	%r989, %rs2299;
	prmt.b32 	%r990, %r989, %r988, 0x3340U;
	prmt.b32 	%r991, %r990, %r987, 0x5410U;
	st.shared.u32 	[%r739+144], %r991;
	cvt.u32.u16 	%r992, %rs2292;
	cvt.u32.u16 	%r993, %rs2293;
	prmt.b32 	%r994, %r993, %r992, 0x3340U;
	cvt.u32.u16 	%r995, %rs2294;
	cvt.u32.u16 	%r996, %rs2295;
	prmt.b32 	%r997, %r996, %r995, 0x3340U;
	prmt.b32 	%r998, %r997, %r994, 0x5410U;
	st.shared.u32 	[%r739+148], %r998;
	cvt.u32.u16 	%r999, %rs2288;
	cvt.u32.u16 	%r1000, %rs2289;
	prmt.b32 	%r1001, %r1000, %r999, 0x3340U;
	cvt.u32.u16 	%r1002, %rs2290;
	cvt.u32.u16 	%r1003, %rs2291;
	prmt.b32 	%r1004, %r1003, %r1002, 0x3340U;
	prmt.b32 	%r1005, %r1004, %r1001, 0x5410U;
	st.shared.u32 	[%r739+152], %r1005;
	bar.sync 	0;
	// begin inline asm
	griddepcontrol.launch_dependents;
	// end inline asm
	add.s32 	%r43, %r38, %r37;
	min.s32 	%r44, %r2, %r43;
	setp.lt.s32 	%p13, %r44, %r38;
	sub.s32 	%r1006, %r44, %r38;
	selp.b32 	%r3804, 0, %r1006, %p13;
	min.s32 	%r3802, %r37, %r44;
	setp.ge.s32 	%p14, %r3804, %r3802;
	@%p14 bra 	$L__BB4_25;
	add.s32 	%r47, %r44, %r37;
$L__BB4_24:
	sub.s32 	%r1007, %r3802, %r3804;
	shr.u32 	%r1008, %r1007, 31;
	add.s32 	%r1009, %r1007, %r1008;
	shr.s32 	%r1010, %r1009, 1;
	add.s32 	%r1011, %r1010, %r3804;
	mad.lo.s32 	%r1013, %r1011, 156, %r738;
	ld.shared.u32 	%r1014, [%r1013];
	not.b32 	%r1015, %r1011;
	add.s32 	%r1016, %r47, %r1015;
	mad.lo.s32 	%r1017, %r1016, 156, %r738;
	ld.shared.u32 	%r1018, [%r1017];
	setp.lt.s32 	%p15, %r1018, %r1014;
	add.s32 	%r1019, %r1011, 1;
	selp.b32 	%r3804, %r3804, %r1019, %p15;
	selp.b32 	%r3802, %r1011, %r3802, %p15;
	setp.lt.s32 	%p16, %r3804, %r3802;
	@%p16 bra 	$L__BB4_24;
$L__BB4_25:
	sub.s32 	%r1020, %r44, %r3804;
	add.s32 	%r1021, %r1020, %r37;
	mov.u32 	%r1022, _ZZN3cub18CUB_300001_SM_10006detail10merge_sort26DeviceMergeSortMergeKernelINS2_10policy_hubIN6thrust24THRUST_300001_SM_1000_NS10device_ptrI14key_value_pairEEE9Policy600ES9_PNS0_8NullTypeES9_SD_j13KeyComparatorS8_SC_EEvbT2_T3_T4_PT6_PT7_T5_PSH_SH_NS1_7vsmem_tEE19static_temp_storage;
	mad.lo.s32 	%r1023, %r3804, 156, %r1022;
	ld.shared.u32 	%r1024, [%r1023+152];
	bfe.u32 	%r1025, %r1024, 24, 8;
	cvt.u16.u32 	%rs1673, %r1025;
	bfe.u32 	%r1026, %r1024, 16, 8;
	cvt.u16.u32 	%rs1674, %r1026;
	bfe.u32 	%r1027, %r1024, 8, 8;
	cvt.u16.u32 	%rs1675, %r1027;
	bfe.u32 	%r1028, %r1024, 0, 8;
	cvt.u16.u32 	%rs1676, %r1028;
	ld.shared.u32 	%r1029, [%r1023+148];
	bfe.u32 	%r1030, %r1029, 24, 8;
	cvt.u16.u32 	%rs1677, %r1030;
	bfe.u32 	%r1031, %r1029, 16, 8;
	cvt.u16.u32 	%rs1678, %r1031;
	bfe.u32 	%r1032, %r1029, 8, 8;
	cvt.u16.u32 	%rs1679, %r1032;
	bfe.u32 	%r1033, %r1029, 0, 8;
	cvt.u16.u32 	%rs1680, %r1033;
	ld.shared.u32 	%r1034, [%r1023+144];
	bfe.u32 	%r1035, %r1034, 24, 8;
	cvt.u16.u32 	%rs1681, %r1035;
	bfe.u32 	%r1036, %r1034, 16, 8;
	cvt.u16.u32 	%rs1682, %r1036;
	bfe.u32 	%r1037, %r1034, 8, 8;
	cvt.u16.u32 	%rs1683, %r1037;
	bfe.u32 	%r1038, %r1034, 0, 8;
	cvt.u16.u32 	%rs1684, %r1038;
	ld.shared.u32 	%r1039, [%r1023+140];
	bfe.u32 	%r1040, %r1039, 24, 8;
	cvt.u16.u32 	%rs1685, %r1040;
	bfe.u32 	%r1041, %r1039, 16, 8;
	cvt.u16.u32 	%rs1686, %r1041;
	bfe.u32 	%r1042, %r1039, 8, 8;
	cvt.u16.u32 	%rs1687, %r1042;
	bfe.u32 	%r1043, %r1039, 0, 8;
	cvt.u16.u32 	%rs1688, %r1043;
	ld.shared.u32 	%r1044, [%r1023+136];
	bfe.u32 	%r1045, %r1044, 24, 8;
	cvt.u16.u32 	%rs1689, %r1045;
	bfe.u32 	%r1046, %r1044, 16, 8;
	cvt.u16.u32 	%rs1690, %r1046;
	bfe.u32 	%r1047, %r1044, 8, 8;
	cvt.u16.u32 	%rs1691, %r1047;
	bfe.u32 	%r1048, %r1044, 0, 8;
	cvt.u16.u32 	%rs1692, %r1048;
	ld.shared.u32 	%r1049, [%r1023+132];
	bfe.u32 	%r1050, %r1049, 24, 8;
	cvt.u16.u32 	%rs1693, %r1050;
	bfe.u32 	%r1051, %r1049, 16, 8;
	cvt.u16.u32 	%rs1694, %r1051;
	bfe.u32 	%r1052, %r1049, 8, 8;
	cvt.u16.u32 	%rs1695, %r1052;
	bfe.u32 	%r1053, %r1049, 0, 8;
	cvt.u16.u32 	%rs1696, %r1053;
	ld.shared.u32 	%r1054, [%r1023+128];
	bfe.u32 	%r1055, %r1054, 24, 8;
	cvt.u16.u32 	%rs1697, %r1055;
	bfe.u32 	%r1056, %r1054, 16, 8;
	cvt.u16.u32 	%rs1698, %r1056;
	bfe.u32 	%r1057, %r1054, 8, 8;
	cvt.u16.u32 	%rs1699, %r1057;
	bfe.u32 	%r1058, %r1054, 0, 8;
	cvt.u16.u32 	%rs1700, %r1058;
	ld.shared.u32 	%r1059, [%r1023+124];
	bfe.u32 	%r1060, %r1059, 24, 8;
	cvt.u16.u32 	%rs1701, %r1060;
	bfe.u32 	%r1061, %r1059, 16, 8;
	cvt.u16.u32 	%rs1702, %r1061;
	bfe.u32 	%r1062, %r1059, 8, 8;
	cvt.u16.u32 	%rs1703, %r1062;
	bfe.u32 	%r1063, %r1059, 0, 8;
	cvt.u16.u32 	%rs1704, %r1063;
	ld.shared.u32 	%r1064, [%r1023+120];
	bfe.u32 	%r1065, %r1064, 24, 8;
	cvt.u16.u32 	%rs1705, %r1065;
	bfe.u32 	%r1066, %r1064, 16, 8;
	cvt.u16.u32 	%rs1706, %r1066;
	bfe.u32 	%r1067, %r1064, 8, 8;
	cvt.u16.u32 	%rs1707, %r1067;
	bfe.u32 	%r1068, %r1064, 0, 8;
	cvt.u16.u32 	%rs1708, %r1068;
	ld.shared.u32 	%r1069, [%r1023+116];
	bfe.u32 	%r1070, %r1069, 24, 8;
	cvt.u16.u32 	%rs1709, %r1070;
	bfe.u32 	%r1071, %r1069, 16, 8;
	cvt.u16.u32 	%rs1710, %r1071;
	bfe.u32 	%r1072, %r1069, 8, 8;
	cvt.u16.u32 	%rs1711, %r1072;
	bfe.u32 	%r1073, %r1069, 0, 8;
	cvt.u16.u32 	%rs1712, %r1073;
	ld.shared.u32 	%r1074, [%r1023+112];
	bfe.u32 	%r1075, %r1074, 24, 8;
	cvt.u16.u32 	%rs1713, %r1075;
	bfe.u32 	%r1076, %r1074, 16, 8;
	cvt.u16.u32 	%rs1714, %r1076;
	bfe.u32 	%r1077, %r1074, 8, 8;
	cvt.u16.u32 	%rs1715, %r1077;
	bfe.u32 	%r1078, %r1074, 0, 8;
	cvt.u16.u32 	%rs1716, %r1078;
	ld.shared.u32 	%r1079, [%r1023+108];
	bfe.u32 	%r1080, %r1079, 24, 8;
	cvt.u16.u32 	%rs1717, %r1080;
	bfe.u32 	%r1081, %r1079, 16, 8;
	cvt.u16.u32 	%rs1718, %r1081;
	bfe.u32 	%r1082, %r1079, 8, 8;
	cvt.u16.u32 	%rs1719, %r1082;
	bfe.u32 	%r1083, %r1079, 0, 8;
	cvt.u16.u32 	%rs1720, %r1083;
	ld.shared.u32 	%r1084, [%r1023+104];
	bfe.u32 	%r1085, %r1084, 24, 8;
	cvt.u16.u32 	%rs1721, %r1085;
	bfe.u32 	%r1086, %r1084, 16, 8;
	cvt.u16.u32 	%rs1722, %r1086;
	bfe.u32 	%r1087, %r1084, 8, 8;
	cvt.u16.u32 	%rs1723, %r1087;
	bfe.u32 	%r1088, %r1084, 0, 8;
	cvt.u16.u32 	%rs1724, %r1088;
	ld.shared.u32 	%r1089, [%r1023+100];
	bfe.u32 	%r1090, %r1089, 24, 8;
	cvt.u16.u32 	%rs1725, %r1090;
	bfe.u32 	%r1091, %r1089, 16, 8;
	cvt.u16.u32 	%rs1726, %r1091;
	bfe.u32 	%r1092, %r1089, 8, 8;
	cvt.u16.u32 	%rs1727, %r1092;
	bfe.u32 	%r1093, %r1089, 0, 8;
	cvt.u16.u32 	%rs1728, %r1093;
	ld.shared.u32 	%r1094, [%r1023+96];
	bfe.u32 	%r1095, %r1094, 24, 8;
	cvt.u16.u32 	%rs1729, %r1095;
	bfe.u32 	%r1096, %r1094, 16, 8;
	cvt.u16.u32 	%rs1730, %r1096;
	bfe.u32 	%r1097, %r1094, 8, 8;
	cvt.u16.u32 	%rs1731, %r1097;
	bfe.u32 	%r1098, %r1094, 0, 8;
	cvt.u16.u32 	%rs1732, %r1098;
	ld.shared.u32 	%r1099, [%r1023+92];
	bfe.u32 	%r1100, %r1099, 24, 8;
	cvt.u16.u32 	%rs1733, %r1100;
	bfe.u32 	%r1101, %r1099, 16, 8;
	cvt.u16.u32 	%rs1734, %r1101;
	bfe.u32 	%r1102, %r1099, 8, 8;
	cvt.u16.u32 	%rs1735, %r1102;
	bfe.u32 	%r1103, %r1099, 0, 8;
	cvt.u16.u32 	%rs1736, %r1103;
	ld.shared.u32 	%r1104, [%r1023+88];
	bfe.u32 	%r1105, %r1104, 24, 8;
	cvt.u16.u32 	%rs1737, %r1105;
	bfe.u32 	%r1106, %r1104, 16, 8;
	cvt.u16.u32 	%rs1738, %r1106;
	bfe.u32 	%r1107, %r1104, 8, 8;
	cvt.u16.u32 	%rs1739, %r1107;
	bfe.u32 	%r1108, %r1104, 0, 8;
	cvt.u16.u32 	%rs1740, %r1108;
	ld.shared.u32 	%r1109, [%r1023+84];
	bfe.u32 	%r1110, %r1109, 24, 8;
	cvt.u16.u32 	%rs1741, %r1110;
	bfe.u32 	%r1111, %r1109, 16, 8;
	cvt.u16.u32 	%rs1742, %r1111;
	bfe.u32 	%r1112, %r1109, 8, 8;
	cvt.u16.u32 	%rs1743, %r1112;
	bfe.u32 	%r1113, %r1109, 0, 8;
	cvt.u16.u32 	%rs1744, %r1113;
	ld.shared.u32 	%r1114, [%r1023+80];
	bfe.u32 	%r1115, %r1114, 24, 8;
	cvt.u16.u32 	%rs1745, %r1115;
	bfe.u32 	%r1116, %r1114, 16, 8;
	cvt.u16.u32 	%rs1746, %r1116;
	bfe.u32 	%r1117, %r1114, 8, 8;
	cvt.u16.u32 	%rs1747, %r1117;
	bfe.u32 	%r1118, %r1114, 0, 8;
	cvt.u16.u32 	%rs1748, %r1118;
	ld.shared.u32 	%r1119, [%r1023+76];
	bfe.u32 	%r1120, %r1119, 24, 8;
	cvt.u16.u32 	%rs1749, %r1120;
	bfe.u32 	%r1121, %r1119, 16, 8;
	cvt.u16.u32 	%rs1750, %r1121;
	bfe.u32 	%r1122, %r1119, 8, 8;
	cvt.u16.u32 	%rs1751, %r1122;
	bfe.u32 	%r1123, %r1119, 0, 8;
	cvt.u16.u32 	%rs1752, %r1123;
	ld.shared.u32 	%r1124, [%r1023+72];
	bfe.u32 	%r1125, %r1124, 24, 8;
	cvt.u16.u32 	%rs1753, %r1125;
	bfe.u32 	%r1126, %r1124, 16, 8;
	cvt.u16.u32 	%rs1754, %r1126;
	bfe.u32 	%r1127, %r1124, 8, 8;
	cvt.u16.u32 	%rs1755, %r1127;
	bfe.u32 	%r1128, %r1124, 0, 8;
	cvt.u16.u32 	%rs1756, %r1128;
	ld.shared.u32 	%r1129, [%r1023+68];
	bfe.u32 	%r1130, %r1129, 24, 8;
	cvt.u16.u32 	%rs1757, %r1130;
	bfe.u32 	%r1131, %r1129, 16, 8;
	cvt.u16.u32 	%rs1758, %r1131;
	bfe.u32 	%r1132, %r1129, 8, 8;
	cvt.u16.u32 	%rs1759, %r1132;
	bfe.u32 	%r1133, %r1129, 0, 8;
	cvt.u16.u32 	%rs1760, %r1133;
	ld.shared.u32 	%r1134, [%r1023+64];
	bfe.u32 	%r1135, %r1134, 24, 8;
	cvt.u16.u32 	%rs1761, %r1135;
	bfe.u32 	%r1136, %r1134, 16, 8;
	cvt.u16.u32 	%rs1762, %r1136;
	bfe.u32 	%r1137, %r1134, 8, 8;
	cvt.u16.u32 	%rs1763, %r1137;
	bfe.u32 	%r1138, %r1134, 0, 8;
	cvt.u16.u32 	%rs1764, %r1138;
	ld.shared.u32 	%r1139, [%r1023+60];
	bfe.u32 	%r1140, %r1139, 24, 8;
	cvt.u16.u32 	%rs1765, %r1140;
	bfe.u32 	%r1141, %r1139, 16, 8;
	cvt.u16.u32 	%rs1766, %r1141;
	bfe.u32 	%r1142, %r1139, 8, 8;
	cvt.u16.u32 	%rs1767, %r1142;
	bfe.u32 	%r1143, %r1139, 0, 8;
	cvt.u16.u32 	%rs1768, %r1143;
	ld.shared.u32 	%r1144, [%r1023+56];
	bfe.u32 	%r1145, %r1144, 24, 8;
	cvt.u16.u32 	%rs1769, %r1145;
	bfe.u32 	%r1146, %r1144, 16, 8;
	cvt.u16.u32 	%rs1770, %r1146;
	bfe.u32 	%r1147, %r1144, 8, 8;
	cvt.u16.u32 	%rs1771, %r1147;
	bfe.u32 	%r1148, %r1144, 0, 8;
	cvt.u16.u32 	%rs1772, %r1148;
	ld.shared.u32 	%r1149, [%r1023+52];
	bfe.u32 	%r1150, %r1149, 24, 8;
	cvt.u16.u32 	%rs1773, %r1150;
	bfe.u32 	%r1151, %r1149, 16, 8;
	cvt.u16.u32 	%rs1774, %r1151;
	bfe.u32 	%r1152, %r1149, 8, 8;
	cvt.u16.u32 	%rs1775, %r1152;
	bfe.u32 	%r1153, %r1149, 0, 8;
	cvt.u16.u32 	%rs1776, %r1153;
	ld.shared.u32 	%r1154, [%r1023+48];
	bfe.u32 	%r1155, %r1154, 24, 8;
	cvt.u16.u32 	%rs1777, %r1155;
	bfe.u32 	%r1156, %r1154, 16, 8;
	cvt.u16.u32 	%rs1778, %r1156;
	bfe.u32 	%r1157, %r1154, 8, 8;
	cvt.u16.u32 	%rs1779, %r1157;
	bfe.u32 	%r1158, %r1154, 0, 8;
	cvt.u16.u32 	%rs1780, %r1158;
	ld.shared.u32 	%r1159, [%r1023+44];
	bfe.u32 	%r1160, %r1159, 24, 8;
	cvt.u16.u32 	%rs1781, %r1160;
	bfe.u32 	%r1161, %r1159, 16, 8;
	cvt.u16.u32 	%rs1782, %r1161;
	bfe.u32 	%r1162, %r1159, 8, 8;
	cvt.u16.u32 	%rs1783, %r1162;
	bfe.u32 	%r1163, %r1159, 0, 8;
	cvt.u16.u32 	%rs1784, %r1163;
	ld.shared.u32 	%r1164, [%r1023+40];
	bfe.u32 	%r1165, %r1164, 24, 8;
	cvt.u16.u32 	%rs1785, %r1165;
	bfe.u32 	%r1166, %r1164, 16, 8;
	cvt.u16.u32 	%rs1786, %r1166;
	bfe.u32 	%r1167, %r1164, 8, 8;
	cvt.u16.u32 	%rs1787, %r1167;
	bfe.u32 	%r1168, %r1164, 0, 8;
	cvt.u16.u32 	%rs1788, %r1168;
	ld.shared.u32 	%r1169, [%r1023+36];
	bfe.u32 	%r1170, %r1169, 24, 8;
	cvt.u16.u32 	%rs1789, %r1170;
	bfe.u32 	%r1171, %r1169, 16, 8;
	cvt.u16.u32 	%rs1790, %r1171;
	bfe.u32 	%r1172, %r1169, 8, 8;
	cvt.u16.u32 	%rs1791, %r1172;
	bfe.u32 	%r1173, %r1169, 0, 8;
	cvt.u16.u32 	%rs1792, %r1173;
	ld.shared.u32 	%r1174, [%r1023+32];
	bfe.u32 	%r1175, %r1174, 24, 8;
	cvt.u16.u32 	%rs1793, %r1175;
	bfe.u32 	%r1176, %r1174, 16, 8;
	cvt.u16.u32 	%rs1794, %r1176;
	bfe.u32 	%r1177, %r1174, 8, 8;
	cvt.u16.u32 	%rs1795, %r1177;
	bfe.u32 	%r1178, %r1174, 0, 8;
	cvt.u16.u32 	%rs1796, %r1178;
	ld.shared.u32 	%r1179, [%r1023+28];
	bfe.u32 	%r1180, %r1179, 24, 8;
	cvt.u16.u32 	%rs1797, %r1180;
	bfe.u32 	%r1181, %r1179, 16, 8;
	cvt.u16.u32 	%rs1798, %r1181;
	bfe.u32 	%r1182, %r1179, 8, 8;
	cvt.u16.u32 	%rs1799, %r1182;
	bfe.u32 	%r1183, %r1179, 0, 8;
	cvt.u16.u32 	%rs1800, %r1183;
	ld.shared.u32 	%r1184, [%r1023+24];
	bfe.u32 	%r1185, %r1184, 24, 8;
	cvt.u16.u32 	%rs1801, %r1185;
	bfe.u32 	%r1186, %r1184, 16, 8;
	cvt.u16.u32 	%rs1802, %r1186;
	bfe.u32 	%r1187, %r1184, 8, 8;
	cvt.u16.u32 	%rs1803, %r1187;
	bfe.u32 	%r1188, %r1184, 0, 8;
	cvt.u16.u32 	%rs1804, %r1188;
	ld.shared.u32 	%r1189, [%r1023+20];
	bfe.u32 	%r1190, %r1189, 24, 8;
	cvt.u16.u32 	%rs1805, %r1190;
	bfe.u32 	%r1191, %r1189, 16, 8;
	cvt.u16.u32 	%rs1806, %r1191;
	bfe.u32 	%r1192, %r1189, 8, 8;
	cvt.u16.u32 	%rs1807, %r1192;
	bfe.u32 	%r1193, %r1189, 0, 8;
	cvt.u16.u32 	%rs1808, %r1193;
	ld.shared.u32 	%r1194, [%r1023+16];
	bfe.u32 	%r1195, %r1194, 24, 8;
	cvt.u16.u32 	%rs1809, %r1195;
	bfe.u32 	%r1196, %r1194, 16, 8;
	cvt.u16.u32 	%rs1810, %r1196;
	bfe.u32 	%r1197, %r1194, 8, 8;
	cvt.u16.u32 	%rs1811, %r1197;
	bfe.u32 	%r1198, %r1194, 0, 8;
	cvt.u16.u32 	%rs1812, %r1198;
	ld.shared.u32 	%r1199, [%r1023+12];
	bfe.u32 	%r1200, %r1199, 24, 8;
	cvt.u16.u32 	%rs1813, %r1200;
	bfe.u32 	%r1201, %r1199, 16, 8;
	cvt.u16.u32 	%rs1814, %r1201;
	bfe.u32 	%r1202, %r1199, 8, 8;
	cvt.u16.u32 	%rs1815, %r1202;
	bfe.u32 	%r1203, %r1199, 0, 8;
	cvt.u16.u32 	%rs1816, %r1203;
	ld.shared.u32 	%r1204, [%r1023+8];
	bfe.u32 	%r1205, %r1204, 24, 8;
	cvt.u16.u32 	%rs1817, %r1205;
	bfe.u32 	%r1206, %r1204, 16, 8;
	cvt.u16.u32 	%rs1818, %r1206;
	bfe.u32 	%r1207, %r1204, 8, 8;
	cvt.u16.u32 	%rs1819, %r1207;
	bfe.u32 	%r1208, %r1204, 0, 8;
	cvt.u16.u32 	%rs1820, %r1208;
	ld.shared.u32 	%r1209, [%r1023+4];
	bfe.u32 	%r1210, %r1209, 24, 8;
	cvt.u16.u32 	%rs1821, %r1210;
	bfe.u32 	%r1211, %r1209, 16, 8;
	cvt.u16.u32 	%rs1822, %r1211;
	bfe.u32 	%r1212, %r1209, 8, 8;
	cvt.u16.u32 	%rs1823, %r1212;
	bfe.u32 	%r1213, %r1209, 0, 8;
	cvt.u16.u32 	%rs1824, %r1213;
	ld.shared.u32 	%r53, [%r1023];
	mad.lo.s32 	%r1214, %r1021, 156, %r1022;
	ld.shared.u32 	%r1215, [%r1214+152];
	bfe.u32 	%r1216, %r1215, 24, 8;
	cvt.u16.u32 	%rs1825, %r1216;
	bfe.u32 	%r1217, %r1215, 16, 8;
	cvt.u16.u32 	%rs1826, %r1217;
	bfe.u32 	%r1218, %r1215, 8, 8;
	cvt.u16.u32 	%rs1827, %r1218;
	bfe.u32 	%r1219, %r1215, 0, 8;
	cvt.u16.u32 	%rs1828, %r1219;
	ld.shared.u32 	%r1220, [%r1214+148];
	bfe.u32 	%r1221, %r1220, 24, 8;
	cvt.u16.u32 	%rs1829, %r1221;
	bfe.u32 	%r1222, %r1220, 16, 8;
	cvt.u16.u32 	%rs1830, %r1222;
	bfe.u32 	%r1223, %r1220, 8, 8;
	cvt.u16.u32 	%rs1831, %r1223;
	bfe.u32 	%r1224, %r1220, 0, 8;
	cvt.u16.u32 	%rs1832, %r1224;
	ld.shared.u32 	%r1225, [%r1214+144];
	bfe.u32 	%r1226, %r1225, 24, 8;
	cvt.u16.u32 	%rs1833, %r1226;
	bfe.u32 	%r1227, %r1225, 16, 8;
	cvt.u16.u32 	%rs1834, %r1227;
	bfe.u32 	%r1228, %r1225, 8, 8;
	cvt.u16.u32 	%rs1835, %r1228;
	bfe.u32 	%r1229, %r1225, 0, 8;
	cvt.u16.u32 	%rs1836, %r1229;
	ld.shared.u32 	%r1230, [%r1214+140];
	bfe.u32 	%r1231, %r1230, 24, 8;
	cvt.u16.u32 	%rs1837, %r1231;
	bfe.u32 	%r1232, %r1230, 16, 8;
	cvt.u16.u32 	%rs1838, %r1232;
	bfe.u32 	%r1233, %r1230, 8, 8;
	cvt.u16.u32 	%rs1839, %r1233;
	bfe.u32 	%r1234, %r1230, 0, 8;
	cvt.u16.u32 	%rs1840, %r1234;
	ld.shared.u32 	%r1235, [%r1214+136];
	bfe.u32 	%r1236, %r1235, 24, 8;
	cvt.u16.u32 	%rs1841, %r1236;
	bfe.u32 	%r1237, %r1235, 16, 8;
	cvt.u16.u32 	%rs1842, %r1237;
	bfe.u32 	%r1238, %r1235, 8, 8;
	cvt.u16.u32 	%rs1843, %r1238;
	bfe.u32 	%r1239, %r1235, 0, 8;
	cvt.u16.u32 	%rs1844, %r1239;
	ld.shared.u32 	%r1240, [%r1214+132];
	bfe.u32 	%r1241, %r1240, 24, 8;
	cvt.u16.u32 	%rs1845, %r1241;
	bfe.u32 	%r1242, %r1240, 16, 8;
	cvt.u16.u32 	%rs1846, %r1242;
	bfe.u32 	%r1243, %r1240, 8, 8;
	cvt.u16.u32 	%rs1847, %r1243;
	bfe.u32 	%r1244, %r1240, 0, 8;
	cvt.u16.u32 	%rs1848, %r1244;
	ld.shared.u32 	%r1245, [%r1214+128];
	bfe.u32 	%r1246, %r1245, 24, 8;
	cvt.u16.u32 	%rs1849, %r1246;
	bfe.u32 	%r1247, %r1245, 16, 8;
	cvt.u16.u32 	%rs1850, %r1247;
	bfe.u32 	%r1248, %r1245, 8, 8;
	cvt.u16.u32 	%rs1851, %r1248;
	bfe.u32 	%r1249, %r1245, 0, 8;
	cvt.u16.u32 	%rs1852, %r1249;
	ld.shared.u32 	%r1250, [%r1214+124];
	bfe.u32 	%r1251, %r1250, 24, 8;
	cvt.u16.u32 	%rs1853, %r1251;
	bfe.u32 	%r1252, %r1250, 16, 8;
	cvt.u16.u32 	%rs1854, %r1252;
	bfe.u32 	%r1253, %r1250, 8, 8;
	cvt.u16.u32 	%rs1855, %r1253;
	bfe.u32 	%r1254, %r1250, 0, 8;
	cvt.u16.u32 	%rs1856, %r1254;
	ld.shared.u32 	%r1255, [%r1214+120];
	bfe.u32 	%r1256, %r1255, 24, 8;
	cvt.u16.u32 	%rs1857, %r1256;
	bfe.u32 	%r1257, %r1255, 16, 8;
	cvt.u16.u32 	%rs1858, %r1257;
	bfe.u32 	%r1258, %r1255, 8, 8;
	cvt.u16.u32 	%rs1859, %r1258;
	bfe.u32 	%r1259, %r1255, 0, 8;
	cvt.u16.u32 	%rs1860, %r1259;
	ld.shared.u32 	%r1260, [%r1214+116];
	bfe.u32 	%r1261, %r1260, 24, 8;
	cvt.u16.u32 	%rs1861, %r1261;
	bfe.u32 	%r1262, %r1260, 16, 8;
	cvt.u16.u32 	%rs1862, %r1262;
	bfe.u32 	%r1263, %r1260, 8, 8;
	cvt.u16.u32 	%rs1863, %r1263;
	bfe.u32 	%r1264, %r1260, 0, 8;
	cvt.u16.u32 	%rs1864, %r1264;
	ld.shared.u32 	%r1265, [%r1214+112];
	bfe.u32 	%r1266, %r1265, 24, 8;
	cvt.u16.u32 	%rs1865, %r1266;
	bfe.u32 	%r1267, %r1265, 16, 8;
	cvt.u16.u32 	%rs1866, %r1267;
	bfe.u32 	%r1268, %r1265, 8, 8;
	cvt.u16.u32 	%rs1867, %r1268;
	bfe.u32 	%r1269, %r1265, 0, 8;
	cvt.u16.u32 	%rs1868, %r1269;
	ld.shared.u32 	%r1270, [%r1214+108];
	bfe.u32 	%r1271, %r1270, 24, 8;
	cvt.u16.u32 	%rs1869, %r1271;
	bfe.u32 	%r1272, %r1270, 16, 8;
	cvt.u16.u32 	%rs1870, %r1272;
	bfe.u32 	%r1273, %r1270, 8, 8;
	cvt.u16.u32 	%rs1871, %r1273;
	bfe.u32 	%r1274, %r1270, 0, 8;
	cvt.u16.u32 	%rs1872, %r1274;
	ld.shared.u32 	%r1275, [%r1214+104];
	bfe.u32 	%r1276, %r1275, 24, 8;
	cvt.u16.u32 	%rs1873, %r1276;
	bfe.u32 	%r1277, %r1275, 16, 8;
	cvt.u16.u32 	%rs1874, %r1277;
	bfe.u32 	%r1278, %r1275, 8, 8;
	cvt.u16.u32 	%rs1875, %r1278;
	bfe.u32 	%r1279, %r1275, 0, 8;
	cvt.u16.u32 	%rs1876, %r1279;
	ld.shared.u32 	%r1280, [%r1214+100];
	bfe.u32 	%r1281, %r1280, 24, 8;
	cvt.u16.u32 	%rs1877, %r1281;
	bfe.u32 	%r1282, %r1280, 16, 8;
	cvt.u16.u32 	%rs1878, %r1282;
	bfe.u32 	%r1283, %r1280, 8, 8;
	cvt.u16.u32 	%rs1879, %r1283;
	bfe.u32 	%r1284, %r1280, 0, 8;
	cvt.u16.u32 	%rs1880, %r1284;
	ld.shared.u32 	%r1285, [%r1214+96];
	bfe.u32 	%r1286, %r1285, 24, 8;
	cvt.u16.u32 	%rs1881, %r1286;
	bfe.u32 	%r1287, %r1285, 16, 8;
	cvt.u16.u32 	%rs1882, %r1287;
	bfe.u32 	%r1288, %r1285, 8, 8;
	cvt.u16.u32 	%rs1883, %r1288;
	bfe.u32 	%r1289, %r1285, 0, 8;
	cvt.u16.u32 	%rs1884, %r1289;
	ld.shared.u32 	%r1290, [%r1214+92];
	bfe.u32 	%r1291, %r1290, 24, 8;
	cvt.u16.u32 	%rs1885, %r1291;
	bfe.u32 	%r1292, %r1290, 16, 8;
	cvt.u16.u32 	%rs1886, %r1292;
	bfe.u32 	%r1293, %r1290, 8, 8;
	cvt.u16.u32 	%rs1887, %r1293;
	bfe.u32 	%r1294, %r1290, 0, 8;
	cvt.u16.u32 	%rs1888, %r1294;
	ld.shared.u32 	%r1295, [%r1214+88];
	bfe.u32 	%r1296, %r1295, 24, 8;
	cvt.u16.u32 	%rs1889, %r1296;
	bfe.u32 	%r1297, %r1295, 16, 8;
	cvt.u16.u32 	%rs1890, %r1297;
	bfe.u32 	%r1298, %r1295, 8, 8;
	cvt.u16.u32 	%rs1891, %r1298;
	bfe.u32 	%r1299, %r1295, 0, 8;
	cvt.u16.u32 	%rs1892, %r1299;
	ld.shared.u32 	%r1300, [%r1214+84];
	bfe.u32 	%r1301, %r1300, 24, 8;
	cvt.u16.u32 	%rs1893, %r1301;
	bfe.u32 	%r1302, %r1300, 16, 8;
	cvt.u16.u32 	%rs1894, %r1302;
	bfe.u32 	%r1303, %r1300, 8, 8;
	cvt.u16.u32 	%rs1895, %r1303;
	bfe.u32 	%r1304, %r1300, 0, 8;
	cvt.u16.u32 	%rs1896, %r1304;
	ld.shared.u32 	%r1305, [%r1214+80];
	bfe.u32 	%r1306, %r1305, 24, 8;
	cvt.u16.u32 	%rs1897, %r1306;
	bfe.u32 	%r1307, %r1305, 16, 8;
	cvt.u16.u32 	%rs1898, %r1307;
	bfe.u32 	%r1308, %r1305, 8, 8;
	cvt.u16.u32 	%rs1899, %r1308;
	bfe.u32 	%r1309, %r1305, 0, 8;
	cvt.u16.u32 	%rs1900, %r1309;
	ld.shared.u32 	%r1310, [%r1214+76];
	bfe.u32 	%r1311, %r1310, 24, 8;
	cvt.u16.u32 	%rs1901, %r1311;
	bfe.u32 	%r1312, %r1310, 16, 8;
	cvt.u16.u32 	%rs1902, %r1312;
	bfe.u32 	%r1313, %r1310, 8, 8;
	cvt.u16.u32 	%rs1903, %r1313;
	bfe.u32 	%r1314, %r1310, 0, 8;
	cvt.u16.u32 	%rs1904, %r1314;
	ld.shared.u32 	%r1315, [%r1214+72];
	bfe.u32 	%r1316, %r1315, 24, 8;
	cvt.u16.u32 	%rs1905, %r1316;
	bfe.u32 	%r1317, %r1315, 16, 8;
	cvt.u16.u32 	%rs1906, %r1317;
	bfe.u32 	%r1318, %r1315, 8, 8;
	cvt.u16.u32 	%rs1907, %r1318;
	bfe.u32 	%r1319, %r1315, 0, 8;
	cvt.u16.u32 	%rs1908, %r1319;
	ld.shared.u32 	%r1320, [%r1214+68];
	bfe.u32 	%r1321, %r1320, 24, 8;
	cvt.u16.u32 	%rs1909, %r1321;
	bfe.u32 	%r1322, %r1320, 16, 8;
	cvt.u16.u32 	%rs1910, %r1322;
	bfe.u32 	%r1323, %r1320, 8, 8;
	cvt.u16.u32 	%rs1911, %r1323;
	bfe.u32 	%r1324, %r1320, 0, 8;
	cvt.u16.u32 	%rs1912, %r1324;
	ld.shared.u32 	%r1325, [%r1214+64];
	bfe.u32 	%r1326, %r1325, 24, 8;
	cvt.u16.u32 	%rs1913, %r1326;
	bfe.u32 	%r1327, %r1325, 16, 8;
	cvt.u16.u32 	%rs1914, %r1327;
	bfe.u32 	%r1328, %r1325, 8, 8;
	cvt.u16.u32 	%rs1915, %r1328;
	bfe.u32 	%r1329, %r1325, 0, 8;
	cvt.u16.u32 	%rs1916, %r1329;
	ld.shared.u32 	%r1330, [%r1214+60];
	bfe.u32 	%r1331, %r1330, 24, 8;
	cvt.u16.u32 	%rs1917, %r1331;
	bfe.u32 	%r1332, %r1330, 16, 8;
	cvt.u16.u32 	%rs1918, %r1332;
	bfe.u32 	%r1333, %r1330, 8, 8;
	cvt.u16.u32 	%rs1919, %r1333;
	bfe.u32 	%r1334, %r1330, 0, 8;
	cvt.u16.u32 	%rs1920, %r1334;
	ld.shared.u32 	%r1335, [%r1214+56];
	bfe.u32 	%r1336, %r1335, 24, 8;
	cvt.u16.u32 	%rs1921, %r1336;
	bfe.u32 	%r1337, %r1335, 16, 8;
	cvt.u16.u32 	%rs1922, %r1337;
	bfe.u32 	%r1338, %r1335, 8, 8;
	cvt.u16.u32 	%rs1923, %r1338;
	bfe.u32 	%r1339, %r1335, 0, 8;
	cvt.u16.u32 	%rs1924, %r1339;
	ld.shared.u32 	%r1340, [%r1214+52];
	bfe.u32 	%r1341, %r1340, 24, 8;
	cvt.u16.u32 	%rs1925, %r1341;
	bfe.u32 	%r1342, %r1340, 16, 8;
	cvt.u16.u32 	%rs1926, %r1342;
	bfe.u32 	%r1343, %r1340, 8, 8;
	cvt.u16.u32 	%rs1927, %r1343;
	bfe.u32 	%r1344, %r1340, 0, 8;
	cvt.u16.u32 	%rs1928, %r1344;
	ld.shared.u32 	%r1345, [%r1214+48];
	bfe.u32 	%r1346, %r1345, 24, 8;
	cvt.u16.u32 	%rs1929, %r1346;
	bfe.u32 	%r1347, %r1345, 16, 8;
	cvt.u16.u32 	%rs1930, %r1347;
	bfe.u32 	%r1348, %r1345, 8, 8;
	cvt.u16.u32 	%rs1931, %r1348;
	bfe.u32 	%r1349, %r1345, 0, 8;
	cvt.u16.u32 	%rs1932, %r1349;
	ld.shared.u32 	%r1350, [%r1214+44];
	bfe.u32 	%r1351, %r1350, 24, 8;
	cvt.u16.u32 	%rs1933, %r1351;
	bfe.u32 	%r1352, %r1350, 16, 8;
	cvt.u16.u32 	%rs1934, %r1352;
	bfe.u32 	%r1353, %r1350, 8, 8;
	cvt.u16.u32 	%rs1935, %r1353;
	bfe.u32 	%r1354, %r1350, 0, 8;
	cvt.u16.u32 	%rs1936, %r1354;
	ld.shared.u32 	%r1355, [%r1214+40];
	bfe.u32 	%r1356, %r1355, 24, 8;
	cvt.u16.u32 	%rs1937, %r1356;
	bfe.u32 	%r1357, %r1355, 16, 8;
	cvt.u16.u32 	%rs1938, %r1357;
	bfe.u32 	%r1358, %r1355, 8, 8;
	cvt.u16.u32 	%rs1939, %r1358;
	bfe.u32 	%r1359, %r1355, 0, 8;
	cvt.u16.u32 	%rs1940, %r1359;
	ld.shared.u32 	%r1360, [%r1214+36];
	bfe.u32 	%r1361, %r1360, 24, 8;
	cvt.u16.u32 	%rs1941, %r1361;
	bfe.u32 	%r1362, %r1360, 16, 8;
	cvt.u16.u32 	%rs1942, %r1362;
	bfe.u32 	%r1363, %r1360, 8, 8;
	cvt.u16.u32 	%rs1943, %r1363;
	bfe.u32 	%r1364, %r1360, 0, 8;
	cvt.u16.u32 	%rs1944, %r1364;
	ld.shared.u32 	%r1365, [%r1214+32];
	bfe.u32 	%r1366, %r1365, 24, 8;
	cvt.u16.u32 	%rs1945, %r1366;
	bfe.u32 	%r1367, %r1365, 16, 8;
	cvt.u16.u32 	%rs1946, %r1367;
	bfe.u32 	%r1368, %r1365, 8, 8;
	cvt.u16.u32 	%rs1947, %r1368;
	bfe.u32 	%r1369, %r1365, 0, 8;
	cvt.u16.u32 	%rs1948, %r1369;
	ld.shared.u32 	%r1370, [%r1214+28];
	bfe.u32 	%r1371, %r1370, 24, 8;
	cvt.u16.u32 	%rs1949, %r1371;
	bfe.u32 	%r1372, %r1370, 16, 8;
	cvt.u16.u32 	%rs1950, %r1372;
	bfe.u32 	%r1373, %r1370, 8, 8;
	cvt.u16.u32 	%rs1951, %r1373;
	bfe.u32 	%r1374, %r1370, 0, 8;
	cvt.u16.u32 	%rs1952, %r1374;
	ld.shared.u32 	%r1375, [%r1214+24];
	bfe.u32 	%r1376, %r1375, 24, 8;
	cvt.u16.u32 	%rs1953, %r1376;
	bfe.u32 	%r1377, %r1375, 16, 8;
	cvt.u16.u32 	%rs1954, %r1377;
	bfe.u32 	%r1378, %r1375, 8, 8;
	cvt.u16.u32 	%rs1955, %r1378;
	bfe.u32 	%r1379, %r1375, 0, 8;
	cvt.u16.u32 	%rs1956, %r1379;
	ld.shared.u32 	%r1380, [%r1214+20];
	bfe.u32 	%r1381, %r1380, 24, 8;
	cvt.u16.u32 	%rs1957, %r1381;
	bfe.u32 	%r1382, %r1380, 16, 8;
	cvt.u16.u32 	%rs1958, %r1382;
	bfe.u32 	%r1383, %r1380, 8, 8;
	cvt.u16.u32 	%rs1959, %r1383;
	bfe.u32 	%r1384, %r1380, 0, 8;
	cvt.u16.u32 	%rs1960, %r1384;
	ld.shared.u32 	%r1385, [%r1214+16];
	bfe.u32 	%r1386, %r1385, 24, 8;
	cvt.u16.u32 	%rs1961, %r1386;
	bfe.u32 	%r1387, %r1385, 16, 8;
	cvt.u16.u32 	%rs1962, %r1387;
	bfe.u32 	%r1388, %r1385, 8, 8;
	cvt.u16.u32 	%rs1963, %r1388;
	bfe.u32 	%r1389, %r1385, 0, 8;
	cvt.u16.u32 	%rs1964, %r1389;
	ld.shared.u32 	%r1390, [%r1214+12];
	bfe.u32 	%r1391, %r1390, 24, 8;
	cvt.u16.u32 	%rs1965, %r1391;
	bfe.u32 	%r1392, %r1390, 16, 8;
	cvt.u16.u32 	%rs1966, %r1392;
	bfe.u32 	%r1393, %r1390, 8, 8;
	cvt.u16.u32 	%rs1967, %r1393;
	bfe.u32 	%r1394, %r1390, 0, 8;
	cvt.u16.u32 	%rs1968, %r1394;
	ld.shared.u32 	%r1395, [%r1214+8];
	bfe.u32 	%r1396, %r1395, 24, 8;
	cvt.u16.u32 	%rs1969, %r1396;
	bfe.u32 	%r1397, %r1395, 16, 8;
	cvt.u16.u32 	%rs1970, %r1397;
	bfe.u32 	%r1398, %r1395, 8, 8;
	cvt.u16.u32 	%rs1971, %r1398;
	bfe.u32 	%r1399, %r1395, 0, 8;
	cvt.u16.u32 	%rs1972, %r1399;
	ld.shared.u32 	%r1400, [%r1214+4];
	bfe.u32 	%r1401, %r1400, 24, 8;
	cvt.u16.u32 	%rs1973, %r1401;
	bfe.u32 	%r1402, %r1400, 16, 8;
	cvt.u16.u32 	%rs1974, %r1402;
	bfe.u32 	%r1403, %r1400, 8, 8;
	cvt.u16.u32 	%rs1975, %r1403;
	bfe.u32 	%r1404, %r1400, 0, 8;
	cvt.u16.u32 	%rs1976, %r1404;
	ld.shared.u32 	%r54, [%r1214];
	setp.ge.s32 	%p18, %r1021, %r43;
	mov.pred 	%p42, 0;
	@%p18 bra 	$L__BB4_27;
	setp.ge.s32 	%p19, %r3804, %r37;
	setp.lt.s32 	%p20, %r54, %r53;
	or.pred  	%p42, %p19, %p20;
$L__BB4_27:
	ld.param.s8 	%rs2133, [_ZN3cub18CUB_300001_SM_10006detail10merge_sort26DeviceMergeSortMergeKernelINS2_10policy_hubIN6thrust24THRUST_300001_SM_1000_NS10device_ptrI14key_value_pairEEE9Policy600ES9_PNS0_8NullTypeES9_SD_j13KeyComparatorS8_SC_EEvbT2_T3_T4_PT6_PT7_T5_PSH_SH_NS1_7vsmem_tE_param_0];
	mov.u32 	%r55, %tid.x;
	mov.u32 	%r1405, %ctaid.x;
	shl.b32 	%r56, %r1405, 8;
	setp.eq.s16 	%p21, %rs2133, 0;
	selp.b32 	%r57, %r54, %r53, %p42;
	selp.b16 	%rs1977, %rs1976, %rs1824, %p42;
	selp.b16 	%rs1978, %rs1975, %rs1823, %p42;
	selp.b16 	%rs1979, %rs1974, %rs1822, %p42;
	selp.b16 	%rs1980, %rs1973, %rs1821, %p42;
	selp.b16 	%rs1981, %rs1972, %rs1820, %p42;
	selp.b16 	%rs1982, %rs1971, %rs1819, %p42;
	selp.b16 	%rs1983, %rs1970, %rs1818, %p42;
	selp.b16 	%rs1984, %rs1969, %rs1817, %p42;
	selp.b16 	%rs1985, %rs1968, %rs1816, %p42;
	selp.b16 	%rs1986, %rs1967, %rs1815, %p42;
	selp.b16 	%rs1987, %rs1966, %rs1814, %p42;
	selp.b16 	%rs1988, %rs1965, %rs1813, %p42;
	selp.b16 	%rs1989, %rs1964, %rs1812, %p42;
	selp.b16 	%rs1990, %rs1963, %rs1811, %p42;
	selp.b16 	%rs1991, %rs1962, %rs1810, %p42;
	selp.b16 	%rs1992, %rs1961, %rs1809, %p42;
	selp.b16 	%rs1993, %rs1960, %rs1808, %p42;
	selp.b16 	%rs1994, %rs1959, %rs1807, %p42;
	selp.b16 	%rs1995, %rs1958, %rs1806, %p42;
	selp.b16 	%rs1996, %rs1957, %rs1805, %p42;
	selp.b16 	%rs1997, %rs1956, %rs1804, %p42;
	selp.b16 	%rs1998, %rs1955, %rs1803, %p42;
	selp.b16 	%rs1999, %rs1954, %rs1802, %p42;
	selp.b16 	%rs2000, %rs1953, %rs1801, %p42;
	selp.b16 	%rs2001, %rs1952, %rs1800, %p42;
	selp.b16 	%rs2002, %rs1951, %rs1799, %p42;
	selp.b16 	%rs2003, %rs1950, %rs1798, %p42;
	selp.b16 	%rs2004, %rs1949, %rs1797, %p42;
	selp.b16 	%rs2005, %rs1948, %rs1796, %p42;
	selp.b16 	%rs2006, %rs1947, %rs1795, %p42;
	selp.b16 	%rs2007, %rs1946, %rs1794, %p42;
	selp.b16 	%rs2008, %rs1945, %rs1793, %p42;
	selp.b16 	%rs2009, %rs1944, %rs1792, %p42;
	selp.b16 	%rs2010, %rs1943, %rs1791, %p42;
	selp.b16 	%rs2011, %rs1942, %rs1790, %p42;
	selp.b16 	%rs2012, %rs1941, %rs1789, %p42;
	selp.b16 	%rs2013, %rs1940, %rs1788, %p42;
	selp.b16 	%rs2014, %rs1939, %rs1787, %p42;
	selp.b16 	%rs2015, %rs1938, %rs1786, %p42;
	selp.b16 	%rs2016, %rs1937, %rs1785, %p42;
	selp.b16 	%rs2017, %rs1936, %rs1784, %p42;
	selp.b16 	%rs2018, %rs1935, %rs1783, %p42;
	selp.b16 	%rs2019, %rs1934, %rs1782, %p42;
	selp.b16 	%rs2020, %rs1933, %rs1781, %p42;
	selp.b16 	%rs2021, %rs1932, %rs1780, %p42;
	selp.b16 	%rs2022, %rs1931, %rs1779, %p42;
	selp.b16 	%rs2023, %rs1930, %rs1778, %p42;
	selp.b16 	%rs2024, %rs1929, %rs1777, %p42;
	selp.b16 	%rs2025, %rs1928, %rs1776, %p42;
	selp.b16 	%rs2026, %rs1927, %rs1775, %p42;
	selp.b16 	%rs2027, %rs1926, %rs1774, %p42;
	selp.b16 	%rs2028, %rs1925, %rs1773, %p42;
	selp.b16 	%rs2029, %rs1924, %rs1772, %p42;
	selp.b16 	%rs2030, %rs1923, %rs1771, %p42;
	selp.b16 	%rs2031, %rs1922, %rs1770, %p42;
	selp.b16 	%rs2032, %rs1921, %rs1769, %p42;
	selp.b16 	%rs2033, %rs1920, %rs1768, %p42;
	selp.b16 	%rs2034, %rs1919, %rs1767, %p42;
	selp.b16 	%rs2035, %rs1918, %rs1766, %p42;
	selp.b16 	%rs2036, %rs1917, %rs1765, %p42;
	selp.b16 	%rs2037, %rs1916, %rs1764, %p42;
	selp.b16 	%rs2038, %rs1915, %rs1763, %p42;
	selp.b16 	%rs2039, %rs1914, %rs1762, %p42;
	selp.b16 	%rs2040, %rs1913, %rs1761, %p42;
	selp.b16 	%rs2041, %rs1912, %rs1760, %p42;
	selp.b16 	%rs2042, %rs1911, %rs1759, %p42;
	selp.b16 	%rs2043, %rs1910, %rs1758, %p42;
	selp.b16 	%rs2044, %rs1909, %rs1757, %p42;
	selp.b16 	%rs2045, %rs1908, %rs1756, %p42;
	selp.b16 	%rs2046, %rs1907, %rs1755, %p42;
	selp.b16 	%rs2047, %rs1906, %rs1754, %p42;
	selp.b16 	%rs2048, %rs1905, %rs1753, %p42;
	selp.b16 	%rs2049, %rs1904, %rs1752, %p42;
	selp.b16 	%rs2050, %rs1903, %rs1751, %p42;
	selp.b16 	%rs2051, %rs1902, %rs1750, %p42;
	selp.b16 	%rs2052, %rs1901, %rs1749, %p42;
	selp.b16 	%rs2053, %rs1900, %rs1748, %p42;
	selp.b16 	%rs2054, %rs1899, %rs1747, %p42;
	selp.b16 	%rs2055, %rs1898, %rs1746, %p42;
	selp.b16 	%rs2056, %rs1897, %rs1745, %p42;
	selp.b16 	%rs2057, %rs1896, %rs1744, %p42;
	selp.b16 	%rs2058, %rs1895, %rs1743, %p42;
	selp.b16 	%rs2059, %rs1894, %rs1742, %p42;
	selp.b16 	%rs2060, %rs1893, %rs1741, %p42;
	selp.b16 	%rs2061, %rs1892, %rs1740, %p42;
	selp.b16 	%rs2062, %rs1891, %rs1739, %p42;
	selp.b16 	%rs2063, %rs1890, %rs1738, %p42;
	selp.b16 	%rs2064, %rs1889, %rs1737, %p42;
	selp.b16 	%rs2065, %rs1888, %rs1736, %p42;
	selp.b16 	%rs2066, %rs1887, %rs1735, %p42;
	selp.b16 	%rs2067, %rs1886, %rs1734, %p42;
	selp.b16 	%rs2068, %rs1885, %rs1733, %p42;
	selp.b16 	%rs2069, %rs1884, %rs1732, %p42;
	selp.b16 	%rs2070, %rs1883, %rs1731, %p42;
	selp.b16 	%rs2071, %rs1882, %rs1730, %p42;
	selp.b16 	%rs2072, %rs1881, %rs1729, %p42;
	selp.b16 	%rs2073, %rs1880, %rs1728, %p42;
	selp.b16 	%rs2074, %rs1879, %rs1727, %p42;
	selp.b16 	%rs2075, %rs1878, %rs1726, %p42;
	selp.b16 	%rs2076, %rs1877, %rs1725, %p42;
	selp.b16 	%rs2077, %rs1876, %rs1724, %p42;
	selp.b16 	%rs2078, %rs1875, %rs1723, %p42;
	selp.b16 	%rs2079, %rs1874, %rs1722, %p42;
	selp.b16 	%rs2080, %rs1873, %rs1721, %p42;
	selp.b16 	%rs2081, %rs1872, %rs1720, %p42;
	selp.b16 	%rs2082, %rs1871, %rs1719, %p42;
	selp.b16 	%rs2083, %rs1870, %rs1718, %p42;
	selp.b16 	%rs2084, %rs1869, %rs1717, %p42;
	selp.b16 	%rs2085, %rs1868, %rs1716, %p42;
	selp.b16 	%rs2086, %rs1867, %rs1715, %p42;
	selp.b16 	%rs2087, %rs1866, %rs1714, %p42;
	selp.b16 	%rs2088, %rs1865, %rs1713, %p42;
	selp.b16 	%rs2089, %rs1864, %rs1712, %p42;
	selp.b16 	%rs2090, %rs1863, %rs1711, %p42;
	selp.b16 	%rs2091, %rs1862, %rs1710, %p42;
	selp.b16 	%rs2092, %rs1861, %rs1709, %p42;
	selp.b16 	%rs2093, %rs1860, %rs1708, %p42;
	selp.b16 	%rs2094, %rs1859, %rs1707, %p42;
	selp.b16 	%rs2095, %rs1858, %rs1706, %p42;
	selp.b16 	%rs2096, %rs1857, %rs1705, %p42;
	selp.b16 	%rs2097, %rs1856, %rs1704, %p42;
	selp.b16 	%rs2098, %rs1855, %rs1703, %p42;
	selp.b16 	%rs2099, %rs1854, %rs1702, %p42;
	selp.b16 	%rs2100, %rs1853, %rs1701, %p42;
	selp.b16 	%rs2101, %rs1852, %rs1700, %p42;
	selp.b16 	%rs2102, %rs1851, %rs1699, %p42;
	selp.b16 	%rs2103, %rs1850, %rs1698, %p42;
	selp.b16 	%rs2104, %rs1849, %rs1697, %p42;
	selp.b16 	%rs2105, %rs1848, %rs1696, %p42;
	selp.b16 	%rs2106, %rs1847, %rs1695, %p42;
	selp.b16 	%rs2107, %rs1846, %rs1694, %p42;
	selp.b16 	%rs2108, %rs1845, %rs1693, %p42;
	selp.b16 	%rs2109, %rs1844, %rs1692, %p42;
	selp.b16 	%rs2110, %rs1843, %rs1691, %p42;
	selp.b16 	%rs2111, %rs1842, %rs1690, %p42;
	selp.b16 	%rs2112, %rs1841, %rs1689, %p42;
	selp.b16 	%rs2113, %rs1840, %rs1688, %p42;
	selp.b16 	%rs2114, %rs1839, %rs1687, %p42;
	selp.b16 	%rs2115, %rs1838, %rs1686, %p42;
	selp.b16 	%rs2116, %rs1837, %rs1685, %p42;
	selp.b16 	%rs2117, %rs1836, %rs1684, %p42;
	selp.b16 	%rs2118, %rs1835, %rs1683, %p42;
	selp.b16 	%rs2119, %rs1834, %rs1682, %p42;
	selp.b16 	%rs2120, %rs1833, %rs1681, %p42;
	selp.b16 	%rs2121, %rs1832, %rs1680, %p42;
	selp.b16 	%rs2122, %rs1831, %rs1679, %p42;
	selp.b16 	%rs2123, %rs1830, %rs1678, %p42;
	selp.b16 	%rs2124, %rs1829, %rs1677, %p42;
	selp.b16 	%rs2125, %rs1828, %rs1676, %p42;
	selp.b16 	%rs2126, %rs1827, %rs1675, %p42;
	selp.b16 	%rs2127, %rs1826, %rs1674, %p42;
	selp.b16 	%rs2128, %rs1825, %rs1673, %p42;
	bar.sync 	0;
	@%p21 bra 	$L__BB4_32;
	// begin inline asm
	mov.u32 %r1406, %laneid;
	// end inline asm
	and.b32  	%r58, %r55, 992;
	add.s32 	%r1407, %r1406, %r58;
	mov.u32 	%r1408, _ZZN3cub18CUB_300001_SM_10006detail10merge_sort26DeviceMergeSortMergeKernelINS2_10policy_hubIN6thrust24THRUST_300001_SM_1000_NS10device_ptrI14key_value_pairEEE9Policy600ES9_PNS0_8NullTypeES9_SD_j13KeyComparatorS8_SC_EEvbT2_T3_T4_PT6_PT7_T5_PSH_SH_NS1_7vsmem_tEE19static_temp_storage;
	mad.lo.s32 	%r1409, %r1407, 156, %r1408;
	st.shared.u32 	[%r1409], %r57;
	cvt.u32.u16 	%r1410, %rs1980;
	cvt.u32.u16 	%r1411, %rs1979;
	prmt.b32 	%r1412, %r1411, %r1410, 0x3340U;
	cvt.u32.u16 	%r1413, %rs1978;
	cvt.u32.u16 	%r1414, %rs1977;
	prmt.b32 	%r1415, %r1414, %r1413, 0x3340U;
	prmt.b32 	%r1416, %r1415, %r1412, 0x5410U;
	st.shared.u32 	[%r1409+4], %r1416;
	cvt.u32.u16 	%r1417, %rs1984;
	cvt.u32.u16 	%r1418, %rs1983;
	prmt.b32 	%r1419, %r1418, %r1417, 0x3340U;
	cvt.u32.u16 	%r1420, %rs1982;
	cvt.u32.u16 	%r1421, %rs1981;
	prmt.b32 	%r1422, %r1421, %r1420, 0x3340U;
	prmt.b32 	%r1423, %r1422, %r1419, 0x5410U;
	st.shared.u32 	[%r1409+8], %r1423;
	cvt.u32.u16 	%r1424, %rs1988;
	cvt.u32.u16 	%r1425, %rs1987;
	prmt.b32 	%r1426, %r1425, %r1424, 0x3340U;
	cvt.u32.u16 	%r1427, %rs1986;
	cvt.u32.u16 	%r1428, %rs1985;
	prmt.b32 	%r1429, %r1428, %r1427, 0x3340U;
	prmt.b32 	%r1430, %r1429, %r1426, 0x5410U;
	st.shared.u32 	[%r1409+12], %r1430;
	cvt.u32.u16 	%r1431, %rs1992;
	cvt.u32.u16 	%r1432, %rs1991;
	prmt.b32 	%r1433, %r1432, %r1431, 0x3340U;
	cvt.u32.u16 	%r1434, %rs1990;
	cvt.u32.u16 	%r1435, %rs1989;
	prmt.b32 	%r1436, %r1435, %r1434, 0x3340U;
	prmt.b32 	%r1437, %r1436, %r1433, 0x5410U;
	st.shared.u32 	[%r1409+16], %r1437;
	cvt.u32.u16 	%r1438, %rs1996;
	cvt.u32.u16 	%r1439, %rs1995;
	prmt.b32 	%r1440, %r1439, %r1438, 0x3340U;
	cvt.u32.u16 	%r1441, %rs1994;
	cvt.u32.u16 	%r1442, %rs1993;
	prmt.b32 	%r1443, %r1442, %r1441, 0x3340U;
	prmt.b32 	%r1444, %r1443, %r1440, 0x5410U;
	st.shared.u32 	[%r1409+20], %r1444;
	cvt.u32.u16 	%r1445, %rs2000;
	cvt.u32.u16 	%r1446, %rs1999;
	prmt.b32 	%r1447, %r1446, %r1445, 0x3340U;
	cvt.u32.u16 	%r1448, %rs1998;
	cvt.u32.u16 	%r1449, %rs1997;
	prmt.b32 	%r1450, %r1449, %r1448, 0x3340U;
	prmt.b32 	%r1451, %r1450, %r1447, 0x5410U;
	st.shared.u32 	[%r1409+24], %r1451;
	cvt.u32.u16 	%r1452, %rs2004;
	cvt.u32.u16 	%r1453, %rs2003;
	prmt.b32 	%r1454, %r1453, %r1452, 0x3340U;
	cvt.u32.u16 	%r1455, %rs2002;
	cvt.u32.u16 	%r1456, %rs2001;
	prmt.b32 	%r1457, %r1456, %r1455, 0x3340U;
	prmt.b32 	%r1458, %r1457, %r1454, 0x5410U;
	st.shared.u32 	[%r1409+28], %r1458;
	cvt.u32.u16 	%r1459, %rs2008;
	cvt.u32.u16 	%r1460, %rs2007;
	prmt.b32 	%r1461, %r1460, %r1459, 0x3340U;
	cvt.u32.u16 	%r1462, %rs2006;
	cvt.u32.u16 	%r1463, %rs2005;
	prmt.b32 	%r1464, %r1463, %r1462, 0x3340U;
	prmt.b32 	%r1465, %r1464, %r1461, 0x5410U;
	st.shared.u32 	[%r1409+32], %r1465;
	cvt.u32.u16 	%r1466, %rs2012;
	cvt.u32.u16 	%r1467, %rs2011;
	prmt.b32 	%r1468, %r1467, %r1466, 0x3340U;
	cvt.u32.u16 	%r1469, %rs2010;
	cvt.u32.u16 	%r1470, %rs2009;
	prmt.b32 	%r1471, %r1470, %r1469, 0x3340U;
	prmt.b32 	%r1472, %r1471, %r1468, 0x5410U;
	st.shared.u32 	[%r1409+36], %r1472;
	cvt.u32.u16 	%r1473, %rs2016;
	cvt.u32.u16 	%r1474, %rs2015;
	prmt.b32 	%r1475, %r1474, %r1473, 0x3340U;
	cvt.u32.u16 	%r1476, %rs2014;
	cvt.u32.u16 	%r1477, %rs2013;
	prmt.b32 	%r1478, %r1477, %r1476, 0x3340U;
	prmt.b32 	%r1479, %r1478, %r1475, 0x5410U;
	st.shared.u32 	[%r1409+40], %r1479;
	cvt.u32.u16 	%r1480, %rs2020;
	cvt.u32.u16 	%r1481, %rs2019;
	prmt.b32 	%r1482, %r1481, %r1480, 0x3340U;
	cvt.u32.u16 	%r1483, %rs2018;
	cvt.u32.u16 	%r1484, %rs2017;
	prmt.b32 	%r1485, %r1484, %r1483, 0x3340U;
	prmt.b32 	%r1486, %r1485, %r1482, 0x5410U;
	st.shared.u32 	[%r1409+44], %r1486;
	cvt.u32.u16 	%r1487, %rs2024;
	cvt.u32.u16 	%r1488, %rs2023;
	prmt.b32 	%r1489, %r1488, %r1487, 0x3340U;
	cvt.u32.u16 	%r1490, %rs2022;
	cvt.u32.u16 	%r1491, %rs2021;
	prmt.b32 	%r1492, %r1491, %r1490, 0x3340U;
	prmt.b32 	%r1493, %r1492, %r1489, 0x5410U;
	st.shared.u32 	[%r1409+48], %r1493;
	cvt.u32.u16 	%r1494, %rs2028;
	cvt.u32.u16 	%r1495, %rs2027;
	prmt.b32 	%r1496, %r1495, %r1494, 0x3340U;
	cvt.u32.u16 	%r1497, %rs2026;
	cvt.u32.u16 	%r1498, %rs2025;
	prmt.b32 	%r1499, %r1498, %r1497, 0x3340U;
	prmt.b32 	%r1500, %r1499, %r1496, 0x5410U;
	st.shared.u32 	[%r1409+52], %r1500;
	cvt.u32.u16 	%r1501, %rs2032;
	cvt.u32.u16 	%r1502, %rs2031;
	prmt.b32 	%r1503, %r1502, %r1501, 0x3340U;
	cvt.u32.u16 	%r1504, %rs2030;
	cvt.u32.u16 	%r1505, %rs2029;
	prmt.b32 	%r1506, %r1505, %r1504, 0x3340U;
	prmt.b32 	%r1507, %r1506, %r1503, 0x5410U;
	st.shared.u32 	[%r1409+56], %r1507;
	cvt.u32.u16 	%r1508, %rs2036;
	cvt.u32.u16 	%r1509, %rs2035;
	prmt.b32 	%r1510, %r1509, %r1508, 0x3340U;
	cvt.u32.u16 	%r1511, %rs2034;
	cvt.u32.u16 	%r1512, %rs2033;
	prmt.b32 	%r1513, %r1512, %r1511, 0x3340U;
	prmt.b32 	%r1514, %r1513, %r1510, 0x5410U;
	st.shared.u32 	[%r1409+60], %r1514;
	cvt.u32.u16 	%r1515, %rs2040;
	cvt.u32.u16 	%r1516, %rs2039;
	prmt.b32 	%r1517, %r1516, %r1515, 0x3340U;
	cvt.u32.u16 	%r1518, %rs2038;
	cvt.u32.u16 	%r1519, %rs2037;
	prmt.b32 	%r1520, %r1519, %r1518, 0x3340U;
	prmt.b32 	%r1521, %r1520, %r1517, 0x5410U;
	st.shared.u32 	[%r1409+64], %r1521;
	cvt.u32.u16 	%r1522, %rs2044;
	cvt.u32.u16 	%r1523, %rs2043;
	prmt.b32 	%r1524, %r1523, %r1522, 0x3340U;
	cvt.u32.u16 	%r1525, %rs2042;
	cvt.u32.u16 	%r1526, %rs2041;
	prmt.b32 	%r1527, %r1526, %r1525, 0x3340U;
	prmt.b32 	%r1528, %r1527, %r1524, 0x5410U;
	st.shared.u32 	[%r1409+68], %r1528;
	cvt.u32.u16 	%r1529, %rs2048;
	cvt.u32.u16 	%r1530, %rs2047;
	prmt.b32 	%r1531, %r1530, %r1529, 0x3340U;
	cvt.u32.u16 	%r1532, %rs2046;
	cvt.u32.u16 	%r1533, %rs2045;
	prmt.b32 	%r1534, %r1533, %r1532, 0x3340U;
	prmt.b32 	%r1535, %r1534, %r1531, 0x5410U;
	st.shared.u32 	[%r1409+72], %r1535;
	cvt.u32.u16 	%r1536, %rs2052;
	cvt.u32.u16 	%r1537, %rs2051;
	prmt.b32 	%r1538, %r1537, %r1536, 0x3340U;
	cvt.u32.u16 	%r1539, %rs2050;
	cvt.u32.u16 	%r1540, %rs2049;
	prmt.b32 	%r1541, %r1540, %r1539, 0x3340U;
	prmt.b32 	%r1542, %r1541, %r1538, 0x5410U;
	st.shared.u32 	[%r1409+76], %r1542;
	cvt.u32.u16 	%r1543, %rs2056;
	cvt.u32.u16 	%r1544, %rs2055;
	prmt.b32 	%r1545, %r1544, %r1543, 0x3340U;
	cvt.u32.u16 	%r1546, %rs2054;
	cvt.u32.u16 	%r1547, %rs2053;
	prmt.b32 	%r1548, %r1547, %r1546, 0x3340U;
	prmt.b32 	%r1549, %r1548, %r1545, 0x5410U;
	st.shared.u32 	[%r1409+80], %r1549;
	cvt.u32.u16 	%r1550, %rs2060;
	cvt.u32.u16 	%r1551, %rs2059;
	prmt.b32 	%r1552, %r1551, %r1550, 0x3340U;
	cvt.u32.u16 	%r1553, %rs2058;
	cvt.u32.u16 	%r1554, %rs2057;
	prmt.b32 	%r1555, %r1554, %r1553, 0x3340U;
	prmt.b32 	%r1556, %r1555, %r1552, 0x5410U;
	st.shared.u32 	[%r1409+84], %r1556;
	cvt.u32.u16 	%r1557, %rs2064;
	cvt.u32.u16 	%r1558, %rs2063;
	prmt.b32 	%r1559, %r1558, %r1557, 0x3340U;
	cvt.u32.u16 	%r1560, %rs2062;
	cvt.u32.u16 	%r1561, %rs2061;
	prmt.b32 	%r1562, %r1561, %r1560, 0x3340U;
	prmt.b32 	%r1563, %r1562, %r1559, 0x5410U;
	st.shared.u32 	[%r1409+88], %r1563;
	cvt.u32.u16 	%r1564, %rs2068;
	cvt.u32.u16 	%r1565, %rs2067;
	prmt.b32 	%r1566, %r1565, %r1564, 0x3340U;
	cvt.u32.u16 	%r1567, %rs2066;
	cvt.u32.u16 	%r1568, %rs2065;
	prmt.b32 	%r1569, %r1568, %r1567, 0x3340U;
	prmt.b32 	%r1570, %r1569, %r1566, 0x5410U;
	st.shared.u32 	[%r1409+92], %r1570;
	cvt.u32.u16 	%r1571, %rs2072;
	cvt.u32.u16 	%r1572, %rs2071;
	prmt.b32 	%r1573, %r1572, %r1571, 0x3340U;
	cvt.u32.u16 	%r1574, %rs2070;
	cvt.u32.u16 	%r1575, %rs2069;
	prmt.b32 	%r1576, %r1575, %r1574, 0x3340U;
	prmt.b32 	%r1577, %r1576, %r1573, 0x5410U;
	st.shared.u32 	[%r1409+96], %r1577;
	cvt.u32.u16 	%r1578, %rs2076;
	cvt.u32.u16 	%r1579, %rs2075;
	prmt.b32 	%r1580, %r1579, %r1578, 0x3340U;
	cvt.u32.u16 	%r1581, %rs2074;
	cvt.u32.u16 	%r1582, %rs2073;
	prmt.b32 	%r1583, %r1582, %r1581, 0x3340U;
	prmt.b32 	%r1584, %r1583, %r1580, 0x5410U;
	st.shared.u32 	[%r1409+100], %r1584;
	cvt.u32.u16 	%r1585, %rs2080;
	cvt.u32.u16 	%r1586, %rs2079;
	prmt.b32 	%r1587, %r1586, %r1585, 0x3340U;
	cvt.u32.u16 	%r1588, %rs2078;
	cvt.u32.u16 	%r1589, %rs2077;
	prmt.b32 	%r1590, %r1589, %r1588, 0x3340U;
	prmt.b32 	%r1591, %r1590, %r1587, 0x5410U;
	st.shared.u32 	[%r1409+104], %r1591;
	cvt.u32.u16 	%r1592, %rs2084;
	cvt.u32.u16 	%r1593, %rs2083;
	prmt.b32 	%r1594, %r1593, %r1592, 0x3340U;
	cvt.u32.u16 	%r1595, %rs2082;
	cvt.u32.u16 	%r1596, %rs2081;
	prmt.b32 	%r1597, %r1596, %r1595, 0x3340U;
	prmt.b32 	%r1598, %r1597, %r1594, 0x5410U;
	st.shared.u32 	[%r1409+108], %r1598;
	cvt.u32.u16 	%r1599, %rs2088;
	cvt.u32.u16 	%r1600, %rs2087;
	prmt.b32 	%r1601, %r1600, %r1599, 0x3340U;
	cvt.u32.u16 	%r1602, %rs2086;
	cvt.u32.u16 	%r1603, %rs2085;
	prmt.b32 	%r1604, %r1603, %r1602, 0x3340U;
	prmt.b32 	%r1605, %r1604, %r1601, 0x5410U;
	st.shared.u32 	[%r1409+112], %r1605;
	cvt.u32.u16 	%r1606, %rs2092;
	cvt.u32.u16 	%r1607, %rs2091;
	prmt.b32 	%r1608, %r1607, %r1606, 0x3340U;
	cvt.u32.u16 	%r1609, %rs2090;
	cvt.u32.u16 	%r1610, %rs2089;
	prmt.b32 	%r1611, %r1610, %r1609, 0x3340U;
	prmt.b32 	%r1612, %r1611, %r1608, 0x5410U;
	st.shared.u32 	[%r1409+116], %r1612;
	cvt.u32.u16 	%r1613, %rs2096;
	cvt.u32.u16 	%r1614, %rs2095;
	prmt.b32 	%r1615, %r1614, %r1613, 0x3340U;
	cvt.u32.u16 	%r1616, %rs2094;
	cvt.u32.u16 	%r1617, %rs2093;
	prmt.b32 	%r1618, %r1617, %r1616, 0x3340U;
	prmt.b32 	%r1619, %r1618, %r1615, 0x5410U;
	st.shared.u32 	[%r1409+120], %r1619;
	cvt.u32.u16 	%r1620, %rs2100;
	cvt.u32.u16 	%r1621, %rs2099;
	prmt.b32 	%r1622, %r1621, %r1620, 0x3340U;
	cvt.u32.u16 	%r1623, %rs2098;
	cvt.u32.u16 	%r1624, %rs2097;
	prmt.b32 	%r1625, %r1624, %r1623, 0x3340U;
	prmt.b32 	%r1626, %r1625, %r1622, 0x5410U;
	st.shared.u32 	[%r1409+124], %r1626;
	cvt.u32.u16 	%r1627, %rs2104;
	cvt.u32.u16 	%r1628, %rs2103;
	prmt.b32 	%r1629, %r1628, %r1627, 0x3340U;
	cvt.u32.u16 	%r1630, %rs2102;
	cvt.u32.u16 	%r1631, %rs2101;
	prmt.b32 	%r1632, %r1631, %r1630, 0x3340U;
	prmt.b32 	%r1633, %r1632, %r1629, 0x5410U;
	st.shared.u32 	[%r1409+128], %r1633;
	cvt.u32.u16 	%r1634, %rs2108;
	cvt.u32.u16 	%r1635, %rs2107;
	prmt.b32 	%r1636, %r1635, %r1634, 0x3340U;
	cvt.u32.u16 	%r1637, %rs2106;
	cvt.u32.u16 	%r1638, %rs2105;
	prmt.b32 	%r1639, %r1638, %r1637, 0x3340U;
	prmt.b32 	%r1640, %r1639, %r1636, 0x5410U;
	st.shared.u32 	[%r1409+132], %r1640;
	cvt.u32.u16 	%r1641, %rs2112;
	cvt.u32.u16 	%r1642, %rs2111;
	prmt.b32 	%r1643, %r1642, %r1641, 0x3340U;
	cvt.u32.u16 	%r1644, %rs2110;
	cvt.u32.u16 	%r1645, %rs2109;
	prmt.b32 	%r1646, %r1645, %r1644, 0x3340U;
	prmt.b32 	%r1647, %r1646, %r1643, 0x5410U;
	st.shared.u32 	[%r1409+136], %r1647;
	cvt.u32.u16 	%r1648, %rs2116;
	cvt.u32.u16 	%r1649, %rs2115;
	prmt.b32 	%r1650, %r1649, %r1648, 0x3340U;
	cvt.u32.u16 	%r1651, %rs2114;
	cvt.u32.u16 	%r1652, %rs2113;
	prmt.b32 	%r1653, %r1652, %r1651, 0x3340U;
	prmt.b32 	%r1654, %r1653, %r1650, 0x5410U;
	st.shared.u32 	[%r1409+140], %r1654;
	cvt.u32.u16 	%r1655, %rs2120;
	cvt.u32.u16 	%r1656, %rs2119;
	prmt.b32 	%r1657, %r1656, %r1655, 0x3340U;
	cvt.u32.u16 	%r1658, %rs2118;
	cvt.u32.u16 	%r1659, %rs2117;
	prmt.b32 	%r1660, %r1659, %r1658, 0x3340U;
	prmt.b32 	%r1661, %r1660, %r1657, 0x5410U;
	st.shared.u32 	[%r1409+144], %r1661;
	cvt.u32.u16 	%r1662, %rs2124;
	cvt.u32.u16 	%r1663, %rs2123;
	prmt.b32 	%r1664, %r1663, %r1662, 0x3340U;
	cvt.u32.u16 	%r1665, %rs2122;
	cvt.u32.u16 	%r1666, %rs2121;
	prmt.b32 	%r1667, %r1666, %r1665, 0x3340U;
	prmt.b32 	%r1668, %r1667, %r1664, 0x5410U;
	st.shared.u32 	[%r1409+148], %r1668;
	cvt.u32.u16 	%r1669, %rs2128;
	cvt.u32.u16 	%r1670, %rs2127;
	prmt.b32 	%r1671, %r1670, %r1669, 0x3340U;
	cvt.u32.u16 	%r1672, %rs2126;
	cvt.u32.u16 	%r1673, %rs2125;
	prmt.b32 	%r1674, %r1673, %r1672, 0x3340U;
	prmt.b32 	%r1675, %r1674, %r1671, 0x5410U;
	st.shared.u32 	[%r1409+152], %r1675;
	bar.warp.sync 	-1;
	ld.shared.u32 	%r59, [%r1409+152];
	ld.shared.u32 	%r60, [%r1409+148];
	ld.shared.u32 	%r61, [%r1409+144];
	ld.shared.u32 	%r62, [%r1409+140];
	ld.shared.u32 	%r63, [%r1409+136];
	ld.shared.u32 	%r64, [%r1409+132];
	ld.shared.u32 	%r65, [%r1409+128];
	ld.shared.u32 	%r66, [%r1409+124];
	ld.shared.u32 	%r67, [%r1409+120];
	ld.shared.u32 	%r68, [%r1409+116];
	ld.shared.u32 	%r69, [%r1409+112];
	ld.shared.u32 	%r70, [%r1409+108];
	ld.shared.u32 	%r71, [%r1409+104];
	ld.shared.u32 	%r72, [%r1409+100];
	ld.shared.u32 	%r73, [%r1409+96];
	ld.shared.u32 	%r74, [%r1409+92];
	ld.shared.u32 	%r75, [%r1409+88];
	ld.shared.u32 	%r76, [%r1409+84];
	ld.shared.u32 	%r77, [%r1409+80];
	ld.shared.u32 	%r78, [%r1409+76];
	ld.shared.u32 	%r79, [%r1409+72];
	ld.shared.u32 	%r80, [%r1409+68];
	ld.shared.u32 	%r81, [%r1409+64];
	ld.shared.u32 	%r82, [%r1409+60];
	ld.shared.u32 	%r83, [%r1409+56];
	ld.shared.u32 	%r84, [%r1409+52];
	ld.shared.u32 	%r85, [%r1409+48];
	ld.shared.u32 	%r86, [%r1409+44];
	ld.shared.u32 	%r87, [%r1409+40];
	ld.shared.u32 	%r88, [%r1409+36];
	ld.shared.u32 	%r89, [%r1409+32];
	ld.shared.u32 	%r90, [%r1409+28];
	ld.shared.u32 	%r91, [%r1409+24];
	ld.shared.u32 	%r92, [%r1409+20];
	ld.shared.u32 	%r93, [%r1409+16];
	ld.shared.u32 	%r94, [%r1409+12];
	ld.shared.u32 	%r95, [%r1409+8];
	ld.shared.u32 	%r96, [%r1409+4];
	ld.shared.u32 	%r97, [%r1409];
	setp.ne.s32 	%p22, %r55, 0;
	@%p22 bra 	$L__BB4_30;
	st.volatile.shared.u32 	[_ZZN3cub18CUB_300001_SM_10006detail10merge_sort26DeviceMergeSortMergeKernelINS2_10policy_hubIN6thrust24THRUST_300001_SM_1000_NS10device_ptrI14key_value_pairEEE9Policy600ES9_PNS0_8NullTypeES9_SD_j13KeyComparatorS8_SC_EEvbT2_T3_T4_PT6_PT7_T5_PSH_SH_NS1_7vsmem_tEE19static_temp_storage+39936], %r43;
$L__BB4_30:
	ld.param.u64 	%rd87, [_ZN3cub18CUB_300001_SM_10006detail10merge_sort26DeviceMergeSortMergeKernelINS2_10policy_hubIN6thrust24THRUST_300001_SM_1000_NS10device_ptrI14key_value_pairEEE9Policy600ES9_PNS0_8NullTypeES9_SD_j13KeyComparatorS8_SC_EEvbT2_T3_T4_PT6_PT7_T5_PSH_SH_NS1_7vsmem_tE_param_4];
	bar.sync 	0;
	ld.volatile.shared.u32 	%r1676, [_ZZN3cub18CUB_300001_SM_10006detail10merge_sort26DeviceMergeSortMergeKernelINS2_10policy_hubIN6thrust24THRUST_300001_SM_1000_NS10device_ptrI14key_value_pairEEE9Policy600ES9_PNS0_8NullTypeES9_SD_j13KeyComparatorS8_SC_EEvbT2_T3_T4_PT6_PT7_T5_PSH_SH_NS1_7vsmem_tEE19static_temp_storage+39936];
	and.b32  	%r1677, %r55, 31;
	add.s32 	%r1678, %r58, %r1677;
	cvt.u64.u32 	%rd41, %r1678;
	cvt.u64.u32 	%rd42, %r56;
	add.s64 	%rd43, %rd41, %rd42;
	cvta.to.global.u64 	%rd44, %rd87;
	mad.lo.s64 	%rd9, %rd43, 156, %rd44;
	setp.ge.s32 	%p23, %r1678, %r1676;
	@%p23 bra 	$L__BB4_36;
	st.global.u32 	[%rd9], %r97;
	st.global.u32 	[%rd9+4], %r96;
	st.global.u32 	[%rd9+8], %r95;
	st.global.u32 	[%rd9+12], %r94;
	st.global.u32 	[%rd9+16], %r93;
	st.global.u32 	[%rd9+20], %r92;
	st.global.u32 	[%rd9+24], %r91;
	st.global.u32 	[%rd9+28], %r90;
	st.global.u32 	[%rd9+32], %r89;
	st.global.u32 	[%rd9+36], %r88;
	st.global.u32 	[%rd9+40], %r87;
	st.global.u32 	[%rd9+44], %r86;
	st.global.u32 	[%rd9+48], %r85;
	st.global.u32 	[%rd9+52], %r84;
	st.global.u32 	[%rd9+56], %r83;
	st.global.u32 	[%rd9+60], %r82;
	st.global.u32 	[%rd9+64], %r81;
	st.global.u32 	[%rd9+68], %r80;
	st.global.u32 	[%rd9+72], %r79;
	st.global.u32 	[%rd9+76], %r78;
	st.global.u32 	[%rd9+80], %r77;
	st.global.u32 	[%rd9+84], %r76;
	st.global.u32 	[%rd9+88], %r75;
	st.global.u32 	[%rd9+92], %r74;
	st.global.u32 	[%rd9+96], %r73;
	st.global.u32 	[%rd9+100], %r72;
	st.global.u32 	[%rd9+104], %r71;
	st.global.u32 	[%rd9+108], %r70;
	st.global.u32 	[%rd9+112], %r69;
	st.global.u32 	[%rd9+116], %r68;
	st.global.u32 	[%rd9+120], %r67;
	st.global.u32 	[%rd9+124], %r66;
	st.global.u32 	[%rd9+128], %r65;
	st.global.u32 	[%rd9+132], %r64;
	st.global.u32 	[%rd9+136], %r63;
	st.global.u32 	[%rd9+140], %r62;
	st.global.u32 	[%rd9+144], %r61;
	st.global.u32 	[%rd9+148], %r60;
	st.global.u32 	[%rd9+152], %r59;
	bra.uni 	$L__BB4_36;
$L__BB4_32:
	// begin inline asm
	mov.u32 %r1679, %laneid;
	// end inline asm
	and.b32  	%r98, %r55, 992;
	add.s32 	%r1680, %r1679, %r98;
	mov.u32 	%r1681, _ZZN3cub18CUB_300001_SM_10006detail10merge_sort26DeviceMergeSortMergeKernelINS2_10policy_hubIN6thrust24THRUST_300001_SM_1000_NS10device_ptrI14key_value_pairEEE9Policy600ES9_PNS0_8NullTypeES9_SD_j13KeyComparatorS8_SC_EEvbT2_T3_T4_PT6_PT7_T5_PSH_SH_NS1_7vsmem_tEE19static_temp_storage;
	mad.lo.s32 	%r1682, %r1680, 156, %r1681;
	st.shared.u32 	[%r1682], %r57;
	cvt.u32.u16 	%r1683, %rs1980;
	cvt.u32.u16 	%r1684, %rs1979;
	prmt.b32 	%r1685, %r1684, %r1683, 0x3340U;
	cvt.u32.u16 	%r1686, %rs1978;
	cvt.u32.u16 	%r1687, %rs1977;
	prmt.b32 	%r1688, %r1687, %r1686, 0x3340U;
	prmt.b32 	%r1689, %r1688, %r1685, 0x5410U;
	st.shared.u32 	[%r1682+4], %r1689;
	cvt.u32.u16 	%r1690, %rs1984;
	cvt.u32.u16 	%r1691, %rs1983;
	prmt.b32 	%r1692, %r1691, %r1690, 0x3340U;
	cvt.u32.u16 	%r1693, %rs1982;
	cvt.u32.u16 	%r1694, %rs1981;
	prmt.b32 	%r1695, %r1694, %r1693, 0x3340U;
	prmt.b32 	%r1696, %r1695, %r1692, 0x5410U;
	st.shared.u32 	[%r1682+8], %r1696;
	cvt.u32.u16 	%r1697, %rs1988;
	cvt.u32.u16 	%r1698, %rs1987;
	prmt.b32 	%r1699, %r1698, %r1697, 0x3340U;
	cvt.u32.u16 	%r1700, %rs1986;
	cvt.u32.u16 	%r1701, %rs1985;
	prmt.b32 	%r1702, %r1701, %r1700, 0x3340U;
	prmt.b32 	%r1703, %r1702, %r1699, 0x5410U;
	st.shared.u32 	[%r1682+12], %r1703;
	cvt.u32.u16 	%r1704, %rs1992;
	cvt.u32.u16 	%r1705, %rs1991;
	prmt.b32 	%r1706, %r1705, %r1704, 0x3340U;
	cvt.u32.u16 	%r1707, %rs1990;
	cvt.u32.u16 	%r1708, %rs1989;
	prmt.b32 	%r1709, %r1708, %r1707, 0x3340U;
	prmt.b32 	%r1710, %r1709, %r1706, 0x5410U;
	st.shared.u32 	[%r1682+16], %r1710;
	cvt.u32.u16 	%r1711, %rs1996;
	cvt.u32.u16 	%r1712, %rs1995;
	prmt.b32 	%r1713, %r1712, %r1711, 0x3340U;
	cvt.u32.u16 	%r1714, %rs1994;
	cvt.u32.u16 	%r1715, %rs1993;
	prmt.b32 	%r1716, %r1715, %r1714, 0x3340U;
	prmt.b32 	%r1717, %r1716, %r1713, 0x5410U;
	st.shared.u32 	[%r1682+20], %r1717;
	cvt.u32.u16 	%r1718, %rs2000;
	cvt.u32.u16 	%r1719, %rs1999;
	prmt.b32 	%r1720, %r1719, %r1718, 0x3340U;
	cvt.u32.u16 	%r1721, %rs1998;
	cvt.u32.u16 	%r1722, %rs1997;
	prmt.b32 	%r1723, %r1722, %r1721, 0x3340U;
	prmt.b32 	%r1724, %r1723, %r1720, 0x5410U;
	st.shared.u32 	[%r1682+24], %r1724;
	cvt.u32.u16 	%r1725, %rs2004;
	cvt.u32.u16 	%r1726, %rs2003;
	prmt.b32 	%r1727, %r1726, %r1725, 0x3340U;
	cvt.u32.u16 	%r1728, %rs2002;
	cvt.u32.u16 	%r1729, %rs2001;
	prmt.b32 	%r1730, %r1729, %r1728, 0x3340U;
	prmt.b32 	%r1731, %r1730, %r1727, 0x5410U;
	st.shared.u32 	[%r1682+28], %r1731;
	cvt.u32.u16 	%r1732, %rs2008;
	cvt.u32.u16 	%r1733, %rs2007;
	prmt.b32 	%r1734, %r1733, %r1732, 0x3340U;
	cvt.u32.u16 	%r1735, %rs2006;
	cvt.u32.u16 	%r1736, %rs2005;
	prmt.b32 	%r1737, %r1736, %r1735, 0x3340U;
	prmt.b32 	%r1738, %r1737, %r1734, 0x5410U;
	st.shared.u32 	[%r1682+32], %r1738;
	cvt.u32.u16 	%r1739, %rs2012;
	cvt.u32.u16 	%r1740, %rs2011;
	prmt.b32 	%r1741, %r1740, %r1739, 0x3340U;
	cvt.u32.u16 	%r1742, %rs2010;
	cvt.u32.u16 	%r1743, %rs2009;
	prmt.b32 	%r1744, %r1743, %r1742, 0x3340U;
	prmt.b32 	%r1745, %r1744, %r1741, 0x5410U;
	st.shared.u32 	[%r1682+36], %r1745;
	cvt.u32.u16 	%r1746, %rs2016;
	cvt.u32.u16 	%r1747, %rs2015;
	prmt.b32 	%r1748, %r1747, %r1746, 0x3340U;
	cvt.u32.u16 	%r1749, %rs2014;
	cvt.u32.u16 	%r1750, %rs2013;
	prmt.b32 	%r1751, %r1750, %r1749, 0x3340U;
	prmt.b32 	%r1752, %r1751, %r1748, 0x5410U;
	st.shared.u32 	[%r1682+40], %r1752;
	cvt.u32.u16 	%r1753, %rs2020;
	cvt.u32.u16 	%r1754, %rs2019;
	prmt.b32 	%r1755, %r1754, %r1753, 0x3340U;
	cvt.u32.u16 	%r1756, %rs2018;
	cvt.u32.u16 	%r1757, %rs2017;
	prmt.b32 	%r1758, %r1757, %r1756, 0x3340U;
	prmt.b32 	%r1759, %r1758, %r1755, 0x5410U;
	st.shared.u32 	[%r1682+44], %r1759;
	cvt.u32.u16 	%r1760, %rs2024;
	cvt.u32.u16 	%r1761, %rs2023;
	prmt.b32 	%r1762, %r1761, %r1760, 0x3340U;
	cvt.u32.u16 	%r1763, %rs2022;
	cvt.u32.u16 	%r1764, %rs2021;
	prmt.b32 	%r1765, %r1764, %r1763, 0x3340U;
	prmt.b32 	%r1766, %r1765, %r1762, 0x5410U;
	st.shared.u32 	[%r1682+48], %r1766;
	cvt.u32.u16 	%r1767, %rs2028;
	cvt.u32.u16 	%r1768, %rs2027;
	prmt.b32 	%r1769, %r1768, %r1767, 0x3340U;
	cvt.u32.u16 	%r1770, %rs2026;
	cvt.u32.u16 	%r1771, %rs2025;
	prmt.b32 	%r1772, %r1771, %r1770, 0x3340U;
	prmt.b32 	%r1773, %r1772, %r1769, 0x5410U;
	st.shared.u32 	[%r1682+52], %r1773;
	cvt.u32.u16 	%r1774, %rs2032;
	cvt.u32.u16 	%r1775, %rs2031;
	prmt.b32 	%r1776, %r1775, %r1774, 0x3340U;
	cvt.u32.u16 	%r1777, %rs2030;
	cvt.u32.u16 	%r1778, %rs2029;
	prmt.b32 	%r1779, %r1778, %r1777, 0x3340U;
	prmt.b32 	%r1780, %r1779, %r1776, 0x5410U;
	st.shared.u32 	[%r1682+56], %r1780;
	cvt.u32.u16 	%r1781, %rs2036;
	cvt.u32.u16 	%r1782, %rs2035;
	prmt.b32 	%r1783, %r1782, %r1781, 0x3340U;
	cvt.u32.u16 	%r1784, %rs2034;
	cvt.u32.u16 	%r1785, %rs2033;
	prmt.b32 	%r1786, %r1785, %r1784, 0x3340U;
	prmt.b32 	%r1787, %r1786, %r1783, 0x5410U;
	st.shared.u32 	[%r1682+60], %r1787;
	cvt.u32.u16 	%r1788, %rs2040;
	cvt.u32.u16 	%r1789, %rs2039;
	prmt.b32 	%r1790, %r1789, %r1788, 0x3340U;
	cvt.u32.u16 	%r1791, %rs2038;
	cvt.u32.u16 	%r1792, %rs2037;
	prmt.b32 	%r1793, %r1792, %r1791, 0x3340U;
	prmt.b32 	%r1794, %r1793, %r1790, 0x5410U;
	st.shared.u32 	[%r1682+64], %r1794;
	cvt.u32.u16 	%r1795, %rs2044;
	cvt.u32.u16 	%r1796, %rs2043;
	prmt.b32 	%r1797, %r1796, %r1795, 0x3340U;
	cvt.u32.u16 	%r1798, %rs2042;
	cvt.u32.u16 	%r1799, %rs2041;
	prmt.b32 	%r1800, %r1799, %r1798, 0x3340U;
	prmt.b32 	%r1801, %r1800, %r1797, 0x5410U;
	st.shared.u32 	[%r1682+68], %r1801;
	cvt.u32.u16 	%r1802, %rs2048;
	cvt.u32.u16 	%r1803, %rs2047;
	prmt.b32 	%r1804, %r1803, %r1802, 0x3340U;
	cvt.u32.u16 	%r1805, %rs2046;
	cvt.u32.u16 	%r1806, %rs2045;
	prmt.b32 	%r1807, %r1806, %r1805, 0x3340U;
	prmt.b32 	%r1808, %r1807, %r1804, 0x5410U;
	st.shared.u32 	[%r1682+72], %r1808;
	cvt.u32.u16 	%r1809, %rs2052;
	cvt.u32.u16 	%r1810, %rs2051;
	prmt.b32 	%r1811, %r1810, %r1809, 0x3340U;
	cvt.u32.u16 	%r1812, %rs2050;
	cvt.u32.u16 	%r1813, %rs2049;
	prmt.b32 	%r1814, %r1813, %r1812, 0x3340U;
	prmt.b32 	%r1815, %r1814, %r1811, 0x5410U;
	st.shared.u32 	[%r1682+76], %r1815;
	cvt.u32.u16 	%r1816, %rs2056;
	cvt.u32.u16 	%r1817, %rs2055;
	prmt.b32 	%r1818, %r1817, %r1816, 0x3340U;
	cvt.u32.u16 	%r1819, %rs2054;
	cvt.u32.u16 	%r1820, %rs2053;
	prmt.b32 	%r1821, %r1820, %r1819, 0x3340U;
	prmt.b32 	%r1822, %r1821, %r1818, 0x5410U;
	st.shared.u32 	[%r1682+80], %r1822;
	cvt.u32.u16 	%r1823, %rs2060;
	cvt.u32.u16 	%r1824, %rs2059;
	prmt.b32 	%r1825, %r1824, %r1823, 0x3340U;
	cvt.u32.u16 	%r1826, %rs2058;
	cvt.u32.u16 	%r1827, %rs2057;
	prmt.b32 	%r1828, %r1827, %r1826, 0x3340U;
	prmt.b32 	%r1829, %r1828, %r1825, 0x5410U;
	st.shared.u32 	[%r1682+84], %r1829;
	cvt.u32.u16 	%r1830, %rs2064;
	cvt.u32.u16 	%r1831, %rs2063;
	prmt.b32 	%r1832, %r1831, %r1830, 0x3340U;
	cvt.u32.u16 	%r1833, %rs2062;
	cvt.u32.u16 	%r1834, %rs2061;
	prmt.b32 	%r1835, %r1834, %r1833, 0x3340U;
	prmt.b32 	%r1836, %r1835, %r1832, 0x5410U;
	st.shared.u32 	[%r1682+88], %r1836;
	cvt.u32.u16 	%r1837, %rs2068;
	cvt.u32.u16 	%r1838, %rs2067;
	prmt.b32 	%r1839, %r1838, %r1837, 0x3340U;
	cvt.u32.u16 	%r1840, %rs2066;
	cvt.u32.u16 	%r1841, %rs2065;
	prmt.b32 	%r1842, %r1841, %r1840, 0x3340U;
	prmt.b32 	%r1843, %r1842, %r1839, 0x5410U;
	st.shared.u32 	[%r1682+92], %r1843;
	cvt.u32.u16 	%r1844, %rs2072;
	cvt.u32.u16 	%r1845, %rs2071;
	prmt.b32 	%r1846, %r1845, %r1844, 0x3340U;
	cvt.u32.u16 	%r1847, %rs2070;
	cvt.u32.u16 	%r1848, %rs2069;
	prmt.b32 	%r1849, %r1848, %r1847, 0x3340U;
	prmt.b32 	%r1850, %r1849, %r1846, 0x5410U;
	st.shared.u32 	[%r1682+96], %r1850;
	cvt.u32.u16 	%r1851, %rs2076;
	cvt.u32.u16 	%r1852, %rs2075;
	prmt.b32 	%r1853, %r1852, %r1851, 0x3340U;
	cvt.u32.u16 	%r1854, %rs2074;
	cvt.u32.u16 	%r1855, %rs2073;
	prmt.b32 	%r1856, %r1855, %r1854, 0x3340U;
	prmt.b32 	%r1857, %r1856, %r1853, 0x5410U;
	st.shared.u32 	[%r1682+100], %r1857;
	cvt.u32.u16 	%r1858, %rs2080;
	cvt.u32.u16 	%r1859, %rs2079;
	prmt.b32 	%r1860, %r1859, %r1858, 0x3340U;
	cvt.u32.u16 	%r1861, %rs2078;
	cvt.u32.u16 	%r1862, %rs2077;
	prmt.b32 	%r1863, %r1862, %r1861, 0x3340U;
	prmt.b32 	%r1864, %r1863, %r1860, 0x5410U;
	st.shared.u32 	[%r1682+104], %r1864;
	cvt.u32.u16 	%r1865, %rs2084;
	cvt.u32.u16 	%r1866, %rs2083;
	prmt.b32 	%r1867, %r1866, %r1865, 0x3340U;
	cvt.u32.u16 	%r1868, %rs2082;
	cvt.u32.u16 	%r1869, %rs2081;
	prmt.b32 	%r1870, %r1869, %r1868, 0x3340U;
	prmt.b32 	%r1871, %r1870, %r1867, 0x5410U;
	st.shared.u32 	[%r1682+108], %r1871;
	cvt.u32.u16 	%r1872, %rs2088;
	cvt.u32.u16 	%r1873, %rs2087;
	prmt.b32 	%r1874, %r1873, %r1872, 0x3340U;
	cvt.u32.u16 	%r1875, %rs2086;
	cvt.u32.u16 	%r1876, %rs2085;
	prmt.b32 	%r1877, %r1876, %r1875, 0x3340U;
	prmt.b32 	%r1878, %r1877, %r1874, 0x5410U;
	st.shared.u32 	[%r1682+112], %r1878;
	cvt.u32.u16 	%r1879, %rs2092;
	cvt.u32.u16 	%r1880, %rs2091;
	prmt.b32 	%r1881, %r1880, %r1879, 0x3340U;
	cvt.u32.u16 	%r1882, %rs2090;
	cvt.u32.u16 	%r1883, %rs2089;
	prmt.b32 	%r1884, %r1883, %r1882, 0x3340U;
	prmt.b32 	%r1885, %r1884, %r1881, 0x5410U;
	st.shared.u32 	[%r1682+116], %r1885;
	cvt.u32.u16 	%r1886, %rs2096;
	cvt.u32.u16 	%r1887, %rs2095;
	prmt.b32 	%r1888, %r1887, %r1886, 0x3340U;
	cvt.u32.u16 	%r1889, %rs2094;
	cvt.u32.u16 	%r1890, %rs2093;
	prmt.b32 	%r1891, %r1890, %r1889, 0x3340U;
	prmt.b32 	%r1892, %r1891, %r1888, 0x5410U;
	st.shared.u32 	[%r1682+120], %r1892;
	cvt.u32.u16 	%r1893, %rs2100;
	cvt.u32.u16 	%r1894, %rs2099;
	prmt.b32 	%r1895, %r1894, %r1893, 0x3340U;
	cvt.u32.u16 	%r1896, %rs2098;
	cvt.u32.u16 	%r1897, %rs2097;
	prmt.b32 	%r1898, %r1897, %r1896, 0x3340U;
	prmt.b32 	%r1899, %r1898, %r1895, 0x5410U;
	st.shared.u32 	[%r1682+124], %r1899;
	cvt.u32.u16 	%r1900, %rs2104;
	cvt.u32.u16 	%r1901, %rs2103;
	prmt.b32 	%r1902, %r1901, %r1900, 0x3340U;
	cvt.u32.u16 	%r1903, %rs2102;
	cvt.u32.u16 	%r1904, %rs2101;
	prmt.b32 	%r1905, %r1904, %r1903, 0x3340U;
	prmt.b32 	%r1906, %r1905, %r1902, 0x5410U;
	st.shared.u32 	[%r1682+128], %r1906;
	cvt.u32.u16 	%r1907, %rs2108;
	cvt.u32.u16 	%r1908, %rs2107;
	prmt.b32 	%r1909, %r1908, %r1907, 0x3340U;
	cvt.u32.u16 	%r1910, %rs2106;
	cvt.u32.u16 	%r1911, %rs2105;
	prmt.b32 	%r1912, %r1911, %r1910, 0x3340U;
	prmt.b32 	%r1913, %r1912, %r1909, 0x5410U;
	st.shared.u32 	[%r1682+132], %r1913;
	cvt.u32.u16 	%r1914, %rs2112;
	cvt.u32.u16 	%r1915, %rs2111;
	prmt.b32 	%r1916, %r1915, %r1914, 0x3340U;
	cvt.u32.u16 	%r1917, %rs2110;
	cvt.u32.u16 	%r1918, %rs2109;
	prmt.b32 	%r1919, %r1918, %r1917, 0x3340U;
	prmt.b32 	%r1920, %r1919, %r1916, 0x5410U;
	st.shared.u32 	[%r1682+136], %r1920;
	cvt.u32.u16 	%r1921, %rs2116;
	cvt.u32.u16 	%r1922, %rs2115;
	prmt.b32 	%r1923, %r1922, %r1921, 0x3340U;
	cvt.u32.u16 	%r1924, %rs2114;
	cvt.u32.u16 	%r1925, %rs2113;
	prmt.b32 	%r1926, %r1925, %r1924, 0x3340U;
	prmt.b32 	%r1927, %r1926, %r1923, 0x5410U;
	st.shared.u32 	[%r1682+140], %r1927;
	cvt.u32.u16 	%r1928, %rs2120;
	cvt.u32.u16 	%r1929, %rs2119;
	prmt.b32 	%r1930, %r1929, %r1928, 0x3340U;
	cvt.u32.u16 	%r1931, %rs2118;
	cvt.u32.u16 	%r1932, %rs2117;
	prmt.b32 	%r1933, %r1932, %r1931, 0x3340U;
	prmt.b32 	%r1934, %r1933, %r1930, 0x5410U;
	st.shared.u32 	[%r1682+144], %r1934;
	cvt.u32.u16 	%r1935, %rs2124;
	cvt.u32.u16 	%r1936, %rs2123;
	prmt.b32 	%r1937, %r1936, %r1935, 0x3340U;
	cvt.u32.u16 	%r1938, %rs2122;
	cvt.u32.u16 	%r1939, %rs2121;
	prmt.b32 	%r1940, %r1939, %r1938, 0x3340U;
	prmt.b32 	%r1941, %r1940, %r1937, 0x5410U;
	st.shared.u32 	[%r1682+148], %r1941;
	cvt.u32.u16 	%r1942, %rs2128;
	cvt.u32.u16 	%r1943, %rs2127;
	prmt.b32 	%r1944, %r1943, %r1942, 0x3340U;
	cvt.u32.u16 	%r1945, %rs2126;
	cvt.u32.u16 	%r1946, %rs2125;
	prmt.b32 	%r1947, %r1946, %r1945, 0x3340U;
	prmt.b32 	%r1948, %r1947, %r1944, 0x5410U;
	st.shared.u32 	[%r1682+152], %r1948;
	bar.warp.sync 	-1;
	ld.shared.u32 	%r99, [%r1682];
	ld.shared.u32 	%r100, [%r1682+4];
	ld.shared.u32 	%r101, [%r1682+8];
	ld.shared.u32 	%r102, [%r1682+12];
	ld.shared.u32 	%r103, [%r1682+16];
	ld.shared.u32 	%r104, [%r1682+20];
	ld.shared.u32 	%r105, [%r1682+24];
	ld.shared.u32 	%r106, [%r1682+28];
	ld.shared.u32 	%r107, [%r1682+32];
	ld.shared.u32 	%r108, [%r1682+36];
	ld.shared.u32 	%r109, [%r1682+40];
	ld.shared.u32 	%r110, [%r1682+44];
	ld.shared.u32 	%r111, [%r1682+48];
	ld.shared.u32 	%r112, [%r1682+52];
	ld.shared.u32 	%r113, [%r1682+56];
	ld.shared.u32 	%r114, [%r1682+60];
	ld.shared.u32 	%r115, [%r1682+64];
	ld.shared.u32 	%r116, [%r1682+68];
	ld.shared.u32 	%r117, [%r1682+72];
	ld.shared.u32 	%r118, [%r1682+76];
	ld.shared.u32 	%r119, [%r1682+80];
	ld.shared.u32 	%r120, [%r1682+84];
	ld.shared.u32 	%r121, [%r1682+88];
	ld.shared.u32 	%r122, [%r1682+92];
	ld.shared.u32 	%r123, [%r1682+96];
	ld.shared.u32 	%r124, [%r1682+100];
	ld.shared.u32 	%r125, [%r1682+104];
	ld.shared.u32 	%r126, [%r1682+108];
	ld.shared.u32 	%r127, [%r1682+112];
	ld.shared.u32 	%r128, [%r1682+116];
	ld.shared.u32 	%r129, [%r1682+120];
	ld.shared.u32 	%r130, [%r1682+124];
	ld.shared.u32 	%r131, [%r1682+128];
	ld.shared.u32 	%r132, [%r1682+132];
	ld.shared.u32 	%r133, [%r1682+136];
	ld.shared.u32 	%r134, [%r1682+140];
	ld.shared.u32 	%r135, [%r1682+144];
	ld.shared.u32 	%r136, [%r1682+148];
	ld.shared.u32 	%r137, [%r1682+152];
	setp.ne.s32 	%p24, %r55, 0;
	@%p24 bra 	$L__BB4_34;
	st.volatile.shared.u32 	[_ZZN3cub18CUB_300001_SM_10006detail10merge_sort26DeviceMergeSortMergeKernelINS2_10policy_hubIN6thrust24THRUST_300001_SM_1000_NS10device_ptrI14key_value_pairEEE9Policy600ES9_PNS0_8NullTypeES9_SD_j13KeyComparatorS8_SC_EEvbT2_T3_T4_PT6_PT7_T5_PSH_SH_NS1_7vsmem_tEE19static_temp_storage+39936], %r43;
$L__BB4_34:
	bar.sync 	0;
	ld.volatile.shared.u32 	%r1949, [_ZZN3cub18CUB_300001_SM_10006detail10merge_sort26DeviceMergeSortMergeKernelINS2_10policy_hubIN6thrust24THRUST_300001_SM_1000_NS10device_ptrI14key_value_pairEEE9Policy600ES9_PNS0_8NullTypeES9_SD_j13KeyComparatorS8_SC_EEvbT2_T3_T4_PT6_PT7_T5_PSH_SH_NS1_7vsmem_tEE19static_temp_storage+39936];
	and.b32  	%r1950, %r55, 31;
	cvt.u64.u32 	%rd45, %r98;
	cvt.u64.u32 	%rd46, %r56;
	add.s64 	%rd47, %rd46, %rd45;
	cvt.u64.u32 	%rd48, %r1950;
	add.s64 	%rd49, %rd47, %rd48;
	mad.lo.s64 	%rd10, %rd49, 156, %rd3;
	add.s32 	%r1951, %r98, %r1950;
	setp.ge.s32 	%p25, %r1951, %r1949;
	@%p25 bra 	$L__BB4_36;
	st.global.u32 	[%rd10], %r99;
	st.global.u32 	[%rd10+4], %r100;
	st.global.u32 	[%rd10+8], %r101;
	st.global.u32 	[%rd10+12], %r102;
	st.global.u32 	[%rd10+16], %r103;
	st.global.u32 	[%rd10+20], %r104;
	st.global.u32 	[%rd10+24], %r105;
	st.global.u32 	[%rd10+28], %r106;
	st.global.u32 	[%rd10+32], %r107;
	st.global.u32 	[%rd10+36], %r108;
	st.global.u32 	[%rd10+40], %r109;
	st.global.u32 	[%rd10+44], %r110;
	st.global.u32 	[%rd10+48], %r111;
	st.global.u32 	[%rd10+52], %r112;
	st.global.u32 	[%rd10+56], %r113;
	st.global.u32 	[%rd10+60], %r114;
	st.global.u32 	[%rd10+64], %r115;
	st.global.u32 	[%rd10+68], %r116;
	st.global.u32 	[%rd10+72], %r117;
	st.global.u32 	[%rd10+76], %r118;
	st.global.u32 	[%rd10+80], %r119;
	st.global.u32 	[%rd10+84], %r120;
	st.global.u32 	[%rd10+88], %r121;
	st.global.u32 	[%rd10+92], %r122;
	st.global.u32 	[%rd10+96], %r123;
	st.global.u32 	[%rd10+100], %r124;
	st.global.u32 	[%rd10+104], %r125;
	st.global.u32 	[%rd10+108], %r126;
	st.global.u32 	[%rd10+112], %r127;
	st.global.u32 	[%rd10+116], %r128;
	st.global.u32 	[%rd10+120], %r129;
	st.global.u32 	[%rd10+124], %r130;
	st.global.u32 	[%rd10+128], %r131;
	st.global.u32 	[%rd10+132], %r132;
	st.global.u32 	[%rd10+136], %r133;
	st.global.u32 	[%rd10+140], %r134;
	st.global.u32 	[%rd10+144], %r135;
	st.global.u32 	[%rd10+148], %r136;
	st.global.u32 	[%rd10+152], %r137;
$L__BB4_36:
	ret;

}
	// .globl	_ZN3cub18CUB_300001_SM_10006detail10merge_sort30DeviceMergeSortBlockSortKernelINS2_10policy_hubIN6thrust24THRUST_300001_SM_1000_NS10device_ptrI14key_value_pairEEE9Policy600ES9_PNS0_8NullTypeES9_SD_m13KeyComparatorS8_SC_EEvbT0_T1_T2_T3_T4_PT6_PT7_T5_NS1_7vsmem_tE
.visible .entry _ZN3cub18CUB_300001_SM_10006detail10merge_sort30DeviceMergeSortBlockSortKernelINS2_10policy_hubIN6thrust24THRUST_300001_SM_1000_NS10device_ptrI14key_value_pairEEE9Policy600ES9_PNS0_8NullTypeES9_SD_m13KeyComparatorS8_SC_EEvbT0_T1_T2_T3_T4_PT6_PT7_T5_NS1_7vsmem_tE(
	.param .u8 _ZN3cub18CUB_300001_SM_10006detail10merge_sort30DeviceMergeSortBlockSortKernelINS2_10policy_hubIN6thrust24THRUST_300001_SM_1000_NS10device_ptrI14key_value_pairEEE9Policy600ES9_PNS0_8NullTypeES9_SD_m13KeyComparatorS8_SC_EEvbT0_T1_T2_T3_T4_PT6_PT7_T5_NS1_7vsmem_tE_param_0,
	.param .align 8 .b8 _ZN3cub18CUB_300001_SM_10006detail10merge_sort30DeviceMergeSortBlockSortKernelINS2_10policy_hubIN6thrust24THRUST_300001_SM_1000_NS10device_ptrI14key_value_pairEEE9Policy600ES9_PNS0_8NullTypeES9_SD_m13KeyComparatorS8_SC_EEvbT0_T1_T2_T3_T4_PT6_PT7_T5_NS1_7vsmem_tE_param_1[8],
	.param .u64 .ptr .align 1 _ZN3cub18CUB_300001_SM_10006detail10merge_sort30DeviceMergeSortBlockSortKernelINS2_10policy_hubIN6thrust24THRUST_300001_SM_1000_NS10device_ptrI14key_value_pairEEE9Policy600ES9_PNS0_8NullTypeES9_SD_m13KeyComparatorS8_SC_EEvbT0_T1_T2_T3_T4_PT6_PT7_T5_NS1_7vsmem_tE_param_2,
	.param .align 8 .b8 _ZN3cub18CUB_300001_SM_10006detail10merge_sort30DeviceMergeSortBlockSortKernelINS2_10policy_hubIN6thrust24THRUST_300001_SM_1000_NS10device_ptrI14key_value_pairEEE9Policy600ES9_PNS0_8NullTypeES9_SD_m13KeyComparatorS8_SC_EEvbT0_T1_T2_T3_T4_PT6_PT7_T5_NS1_7vsmem_tE_param_3[8],
	.param .u64 .ptr .align 1 _ZN3cub18CUB_300001_SM_10006detail10merge_sort30DeviceMergeSortBlockSortKernelINS2_10policy_hubIN6thrust24THRUST_300001_SM_1000_NS10device_ptrI14key_value_pairEEE9Policy600ES9_PNS0_8NullTypeES9_SD_m13KeyComparatorS8_SC_EEvbT0_T1_T2_T3_T4_PT6_PT7_T5_NS1_7vsmem_tE_param_4,
	.param .u64 _ZN3cub18CUB_300001_SM_10006detail10merge_sort30DeviceMergeSortBlockSortKernelINS2_10policy_hubIN6thrust24THRUST_300001_SM_1000_NS10device_ptrI14key_value_pairEEE9Policy600ES9_PNS0_8NullTypeES9_SD_m13KeyComparatorS8_SC_EEvbT0_T1_T2_T3_T4_PT6_PT7_T5_NS1_7vsmem_tE_param_5,
	.param .u64 .ptr .align 1 _ZN3cub18CUB_300001_SM_10006detail10merge_sort30DeviceMergeSortBlockSortKernelINS2_10policy_hubIN6thrust24THRUST_300001_SM_1000_NS10device_ptrI14key_value_pairEEE9Policy600ES9_PNS0_8NullTypeES9_SD_m13KeyComparatorS8_SC_EEvbT0_T1_T2_T3_T4_PT6_PT7_T5_NS1_7vsmem_tE_param_6,
	.param .u64 .ptr .align 1 _ZN3cub18CUB_300001_SM_10006detail10merge_sort30DeviceMergeSortBlockSortKernelINS2_10policy_hubIN6thrust24THRUST_300001_SM_1000_NS10device_ptrI14key_value_pairEEE9Policy600ES9_PNS0_8NullTypeES9_SD_m13KeyComparatorS8_SC_EEvbT0_T1_T2_T3_T4_PT6_PT7_T5_NS1_7vsmem_tE_param_7,
	.param .align 1 .b8 _ZN3cub18CUB_300001_SM_10006detail10merge_sort30DeviceMergeSortBlockSortKernelINS2_10policy_hubIN6thrust24THRUST_300001_SM_1000_NS10device_ptrI14key_value_pairEEE9Policy600ES9_PNS0_8NullTypeES9_SD_m13KeyComparatorS8_SC_EEvbT0_T1_T2_T3_T4_PT6_PT7_T5_NS1_7vsmem_tE_param_8[1],
	.param .align 8 .b8 _ZN3cub18CUB_300001_SM_10006detail10merge_sort30DeviceMergeSortBlockSortKernelINS2_10policy_hubIN6thrust24THRUST_300001_SM_1000_NS10device_ptrI14key_value_pairEEE9Policy600ES9_PNS0_8NullTypeES9_SD_m13KeyComparatorS8_SC_EEvbT0_T1_T2_T3_T4_PT6_PT7_T5_NS1_7vsmem_tE_param_9[8]
)
.maxntid 256
{
	.reg .pred 	%p<35>;
	.reg .b16 	%rs<2436>;
	.reg .b32 	%r<3669>;
	.reg .b64 	%rd<46>;
	// demoted variable
	.shared .align 16 .b8 _ZZN3cub18CUB_300001_SM_10006detail10merge_sort30DeviceMergeSortBlockSortKernelINS2_10policy_hubIN6thrust24THRUST_300001_SM_1000_NS10device_ptrI14key_value_pairEEE9Policy600ES9_PNS0_8NullTypeES9_SD_m13KeyComparatorS8_SC_EEvbT0_T1_T2_T3_T4_PT6_PT7_T5_NS1_7vsmem_tEE19static_temp_storage[40096];
	ld.param.u64 	%rd16, [_ZN3cub18CUB_300001_SM_10006detail10merge_sort30DeviceMergeSortBlockSortKernelINS2_10policy_hubIN6thrust24THRUST_300001_SM_1000_NS10device_ptrI14key_value_pairEEE9Policy600ES9_PNS0_8NullTypeES9_SD_m13KeyComparatorS8_SC_EEvbT0_T1_T2_T3_T4_PT6_PT7_T5_NS1_7vsmem_tE_param_3];
	ld.param.u64 	%rd17, [_ZN3cub18CUB_300001_SM_10006detail10merge_sort30DeviceMergeSortBlockSortKernelINS2_10policy_hubIN6thrust24THRUST_300001_SM_1000_NS10device_ptrI14key_value_pairEEE9Policy600ES9_PNS0_8NullTypeES9_SD_m13KeyComparatorS8_SC_EEvbT0_T1_T2_T3_T4_PT6_PT7_T5_NS1_7vsmem_tE_param_1];
	ld.param.u64 	%rd14, [_ZN3cub18CUB_300001_SM_10006detail10merge_sort30DeviceMergeSortBlockSortKernelINS2_10policy_hubIN6thrust24THRUST_300001_SM_1000_NS10device_ptrI14key_value_pairEEE9Policy600ES9_PNS0_8NullTypeES9_SD_m13KeyComparatorS8_SC_EEvbT0_T1_T2_T3_T4_PT6_PT7_T5_NS1_7vsmem_tE_param_5];
	cvta.to.global.u64 	%rd1, %rd17;
	cvta.to.global.u64 	%rd2, %rd16;
	mov.u32 	%r137, %ctaid.x;
	cvt.u64.u32 	%rd18, %r137;
	mov.u32 	%r138, %nctaid.x;
	cvt.u64.u32 	%rd19, %r138;
	mul.wide.u32 	%rd3, %r137, 256;
	add.s64 	%rd20, %rd19, -1;
	setp.le.u64 	%p5, %rd20, %rd18;
	@%p5 bra 	$L__BB5_14;
	// begin inline asm
	griddepcontrol.wait;
	// end inline asm
	mov.u32 	%r2201, %tid.x;
	and.b32  	%r2202, %r2201, 992;
	cvt.u64.u32 	%rd30, %r2201;
	add.s64 	%rd31, %rd3, %rd30;
	mad.lo.s64 	%rd44, %rd31, 156, %rd1;
	// begin inline asm
	mov.u32 %r2199, %laneid;
	// end inline asm
	add.s32 	%r2203, %r2199, %r2202;
	mov.u32 	%r2204, _ZZN3cub18CUB_300001_SM_10006detail10merge_sort30DeviceMergeSortBlockSortKernelINS2_10policy_hubIN6thrust24THRUST_300001_SM_1000_NS10device_ptrI14key_value_pairEEE9Policy600ES9_PNS0_8NullTypeES9_SD_m13KeyComparatorS8_SC_EEvbT0_T1_T2_T3_T4_PT6_PT7_T5_NS1_7vsmem_tEE19static_temp_storage;
	mad.lo.s32 	%r3661, %r2203, 156, %r2204;
	mov.b32 	%r3655, 0;
	mov.u32 	%r3654, %r3661;
$L__BB5_2:
	ld.global.u32 	%r2205, [%rd44];
	st.shared.u32 	[%r3654], %r2205;
	add.s32 	%r4, %r3655, 1;
	add.s64 	%rd44, %rd44, 4;
	add.s32 	%r3654, %r3654, 4;
	setp.lt.u32 	%p21, %r3655, 38;
	mov.u32 	%r3655, %r4;
	@%p21 bra 	$L__BB5_2;
	bar.warp.sync 	-1;
	ld.shared.u32 	%r2207, [%r3661+152];
	bfe.u32 	%r2208, %r2207, 0, 8;
	cvt.u16.u32 	%rs2128, %r2208;
	bfe.u32 	%r2209, %r2207, 8, 8;
	cvt.u16.u32 	%rs2129, %r2209;
	bfe.u32 	%r2210, %r2207, 16, 8;
	cvt.u16.u32 	%rs2130, %r2210;
	bfe.u32 	%r2211, %r2207, 24, 8;
	cvt.u16.u32 	%rs2131, %r2211;
	ld.shared.u32 	%r2212, [%r3661+148];
	bfe.u32 	%r2213, %r2212, 0, 8;
	cvt.u16.u32 	%rs2124, %r2213;
	bfe.u32 	%r2214, %r2212, 8, 8;
	cvt.u16.u32 	%rs2125, %r2214;
	bfe.u32 	%r2215, %r2212, 16, 8;
	cvt.u16.u32 	%rs2126, %r2215;
	bfe.u32 	%r2216, %r2212, 24, 8;
	cvt.u16.u32 	%rs2127, %r2216;
	ld.shared.u32 	%r2217, [%r3661+144];
	bfe.u32 	%r2218, %r2217, 0, 8;
	cvt.u16.u32 	%rs2120, %r2218;
	bfe.u32 	%r2219, %r2217, 8, 8;
	cvt.u16.u32 	%rs2121, %r2219;
	bfe.u32 	%r2220, %r2217, 16, 8;
	cvt.u16.u32 	%rs2122, %r2220;
	bfe.u32 	%r2221, %r2217, 24, 8;
	cvt.u16.u32 	%rs2123, %r2221;
	ld.shared.u32 	%r2222, [%r3661+140];
	bfe.u32 	%r2223, %r2222, 0, 8;
	cvt.u16.u32 	%rs2116, %r2223;
	bfe.u32 	%r2224, %r2222, 8, 8;
	cvt.u16.u32 	%rs2117, %r2224;
	bfe.u32 	%r2225, %r2222, 16, 8;
	cvt.u16.u32 	%rs2118, %r2225;
	bfe.u32 	%r2226, %r2222, 24, 8;
	cvt.u16.u32 	%rs2119, %r2226;
	ld.shared.u32 	%r2227, [%r3661+136];
	bfe.u32 	%r2228, %r2227, 0, 8;
	cvt.u16.u32 	%rs2112, %r2228;
	bfe.u32 	%r2229, %r2227, 8, 8;
	cvt.u16.u32 	%rs2113, %r2229;
	bfe.u32 	%r2230, %r2227, 16, 8;
	cvt.u16.u32 	%rs2114, %r2230;
	bfe.u32 	%r2231, %r2227, 24, 8;
	cvt.u16.u32 	%rs2115, %r2231;
	ld.shared.u32 	%r2232, [%r3661+132];
	bfe.u32 	%r2233, %r2232, 0, 8;
	cvt.u16.u32 	%rs2108, %r2233;
	bfe.u32 	%r2234, %r2232, 8, 8;
	cvt.u16.u32 	%rs2109, %r2234;
	bfe.u32 	%r2235, %r2232, 16, 8;
	cvt.u16.u32 	%rs2110, %r2235;
	bfe.u32 	%r2236, %r2232, 24, 8;
	cvt.u16.u32 	%rs2111, %r2236;
	ld.shared.u32 	%r2237, [%r3661+128];
	bfe.u32 	%r2238, %r2237, 0, 8;
	cvt.u16.u32 	%rs2104, %r2238;
	bfe.u32 	%r2239, %r2237, 8, 8;
	cvt.u16.u32 	%rs2105, %r2239;
	bfe.u32 	%r2240, %r2237, 16, 8;
	cvt.u16.u32 	%rs2106, %r2240;
	bfe.u32 	%r2241, %r2237, 24, 8;
	cvt.u16.u32 	%rs2107, %r2241;
	ld.shared.u32 	%r2242, [%r3661+124];
	bfe.u32 	%r2243, %r2242, 0, 8;
	cvt.u16.u32 	%rs2100, %r2243;
	bfe.u32 	%r2244, %r2242, 8, 8;
	cvt.u16.u32 	%rs2101, %r2244;
	bfe.u32 	%r2245, %r2242, 16, 8;
	cvt.u16.u32 	%rs2102, %r2245;
	bfe.u32 	%r2246, %r2242, 24, 8;
	cvt.u16.u32 	%rs2103, %r2246;
	ld.shared.u32 	%r2247, [%r3661+120];
	bfe.u32 	%r2248, %r2247, 0, 8;
	cvt.u16.u32 	%rs2096, %r2248;
	bfe.u32 	%r2249, %r2247, 8, 8;
	cvt.u16.u32 	%rs2097, %r2249;
	bfe.u32 	%r2250, %r2247, 16, 8;
	cvt.u16.u32 	%rs2098, %r2250;
	bfe.u32 	%r2251, %r2247, 24, 8;
	cvt.u16.u32 	%rs2099, %r2251;
	ld.shared.u32 	%r2252, [%r3661+116];
	bfe.u32 	%r2253, %r2252, 0, 8;
	cvt.u16.u32 	%rs2092, %r2253;
	bfe.u32 	%r2254, %r2252, 8, 8;
	cvt.u16.u32 	%rs2093, %r2254;
	bfe.u32 	%r2255, %r2252, 16, 8;
	cvt.u16.u32 	%rs2094, %r2255;
	bfe.u32 	%r2256, %r2252, 24, 8;
	cvt.u16.u32 	%rs2095, %r2256;
	ld.shared.u32 	%r2257, [%r3661+112];
	bfe.u32 	%r2258, %r2257, 0, 8;
	cvt.u16.u32 	%rs2088, %r2258;
	bfe.u32 	%r2259, %r2257, 8, 8;
	cvt.u16.u32 	%rs2089, %r2259;
	bfe.u32 	%r2260, %r2257, 16, 8;
	cvt.u16.u32 	%rs2090, %r2260;
	bfe.u32 	%r2261, %r2257, 24, 8;
	cvt.u16.u32 	%rs2091, %r2261;
	ld.shared.u32 	%r2262, [%r3661+108];
	bfe.u32 	%r2263, %r2262, 0, 8;
	cvt.u16.u32 	%rs2084, %r2263;
	bfe.u32 	%r2264, %r2262, 8, 8;
	cvt.u16.u32 	%rs2085, %r2264;
	bfe.u32 	%r2265, %r2262, 16, 8;
	cvt.u16.u32 	%rs2086, %r2265;
	bfe.u32 	%r2266, %r2262, 24, 8;
	cvt.u16.u32 	%rs2087, %r2266;
	ld.shared.u32 	%r2267, [%r3661+104];
	bfe.u32 	%r2268, %r2267, 0, 8;
	cvt.u16.u32 	%rs2080, %r2268;
	bfe.u32 	%r2269, %r2267, 8, 8;
	cvt.u16.u32 	%rs2081, %r2269;
	bfe.u32 	%r2270, %r2267, 16, 8;
	cvt.u16.u32 	%rs2082, %r2270;
	bfe.u32 	%r2271, %r2267, 24, 8;
	cvt.u16.u32 	%rs2083, %r2271;
	ld.shared.u32 	%r2272, [%r3661+100];
	bfe.u32 	%r2273, %r2272, 0, 8;
	cvt.u16.u32 	%rs2076, %r2273;
	bfe.u32 	%r2274, %r2272, 8, 8;
	cvt.u16.u32 	%rs2077, %r2274;
	bfe.u32 	%r2275, %r2272, 16, 8;
	cvt.u16.u32 	%rs2078, %r2275;
	bfe.u32 	%r2276, %r2272, 24, 8;
	cvt.u16.u32 	%rs2079, %r2276;
	ld.shared.u32 	%r2277, [%r3661+96];
	bfe.u32 	%r2278, %r2277, 0, 8;
	cvt.u16.u32 	%rs2072, %r2278;
	bfe.u32 	%r2279, %r2277, 8, 8;
	cvt.u16.u32 	%rs2073, %r2279;
	bfe.u32 	%r2280, %r2277, 16, 8;
	cvt.u16.u32 	%rs2074, %r2280;
	bfe.u32 	%r2281, %r2277, 24, 8;
	cvt.u16.u32 	%rs2075, %r2281;
	ld.shared.u32 	%r2282, [%r3661+92];
	bfe.u32 	%r2283, %r2282, 0, 8;
	cvt.u16.u32 	%rs2068, %r2283;
	bfe.u32 	%r2284, %r2282, 8, 8;
	cvt.u16.u32 	%rs2069, %r2284;
	bfe.u32 	%r2285, %r2282, 16, 8;
	cvt.u16.u32 	%rs2070, %r2285;
	bfe.u32 	%r2286, %r2282, 24, 8;
	cvt.u16.u32 	%rs2071, %r2286;
	ld.shared.u32 	%r2287, [%r3661+88];
	bfe.u32 	%r2288, %r2287, 0, 8;
	cvt.u16.u32 	%rs2064, %r2288;
	bfe.u32 	%r2289, %r2287, 8, 8;
	cvt.u16.u32 	%rs2065, %r2289;
	bfe.u32 	%r2290, %r2287, 16, 8;
	cvt.u16.u32 	%rs2066, %r2290;
	bfe.u32 	%r2291, %r2287, 24, 8;
	cvt.u16.u32 	%rs2067, %r2291;
	ld.shared.u32 	%r2292, [%r3661+84];
	bfe.u32 	%r2293, %r2292, 0, 8;
	cvt.u16.u32 	%rs2060, %r2293;
	bfe.u32 	%r2294, %r2292, 8, 8;
	cvt.u16.u32 	%rs2061, %r2294;
	bfe.u32 	%r2295, %r2292, 16, 8;
	cvt.u16.u32 	%rs2062, %r2295;
	bfe.u32 	%r2296, %r2292, 24, 8;
	cvt.u16.u32 	%rs2063, %r2296;
	ld.shared.u32 	%r2297, [%r3661+80];
	bfe.u32 	%r2298, %r2297, 0, 8;
	cvt.u16.u32 	%rs2056, %r2298;
	bfe.u32 	%r2299, %r2297, 8, 8;
	cvt.u16.u32 	%rs2057, %r2299;
	bfe.u32 	%r2300, %r2297, 16, 8;
	cvt.u16.u32 	%rs2058, %r2300;
	bfe.u32 	%r2301, %r2297, 24, 8;
	cvt.u16.u32 	%rs2059, %r2301;
	ld.shared.u32 	%r2302, [%r3661+76];
	bfe.u32 	%r2303, %r2302, 0, 8;
	cvt.u16.u32 	%rs2052, %r2303;
	bfe.u32 	%r2304, %r2302, 8, 8;
	cvt.u16.u32 	%rs2053, %r2304;
	bfe.u32 	%r2305, %r2302, 16, 8;
	cvt.u16.u32 	%rs2054, %r2305;
	bfe.u32 	%r2306, %r2302, 24, 8;
	cvt.u16.u32 	%rs2055, %r2306;
	ld.shared.u32 	%r2307, [%r3661+72];
	bfe.u32 	%r2308, %r2307, 0, 8;
	cvt.u16.u32 	%rs2048, %r2308;
	bfe.u32 	%r2309, %r2307, 8, 8;
	cvt.u16.u32 	%rs2049, %r2309;
	bfe.u32 	%r2310, %r2307, 16, 8;
	cvt.u16.u32 	%rs2050, %r2310;
	bfe.u32 	%r2311, %r2307, 24, 8;
	cvt.u16.u32 	%rs2051, %r2311;
	ld.shared.u32 	%r2312, [%r3661+68];
	bfe.u32 	%r2313, %r2312, 0, 8;
	cvt.u16.u32 	%rs2044, %r2313;
	bfe.u32 	%r2314, %r2312, 8, 8;
	cvt.u16.u32 	%rs2045, %r2314;
	bfe.u32 	%r2315, %r2312, 16, 8;
	cvt.u16.u32 	%rs2046, %r2315;
	bfe.u32 	%r2316, %r2312, 24, 8;
	cvt.u16.u32 	%rs2047, %r2316;
	ld.shared.u32 	%r2317, [%r3661+64];
	bfe.u32 	%r2318, %r2317, 0, 8;
	cvt.u16.u32 	%rs2040, %r2318;
	bfe.u32 	%r2319, %r2317, 8, 8;
	cvt.u16.u32 	%rs2041, %r2319;
	bfe.u32 	%r2320, %r2317, 16, 8;
	cvt.u16.u32 	%rs2042, %r2320;
	bfe.u32 	%r2321, %r2317, 24, 8;
	cvt.u16.u32 	%rs2043, %r2321;
	ld.shared.u32 	%r2322, [%r3661+60];
	bfe.u32 	%r2323, %r2322, 0, 8;
	cvt.u16.u32 	%rs2036, %r2323;
	bfe.u32 	%r2324, %r2322, 8, 8;
	cvt.u16.u32 	%rs2037, %r2324;
	bfe.u32 	%r2325, %r2322, 16, 8;
	cvt.u16.u32 	%rs2038, %r2325;
	bfe.u32 	%r2326, %r2322, 24, 8;
	cvt.u16.u32 	%rs2039, %r2326;
	ld.shared.u32 	%r2327, [%r3661+56];
	bfe.u32 	%r2328, %r2327, 0, 8;
	cvt.u16.u32 	%rs2032, %r2328;
	bfe.u32 	%r2329, %r2327, 8, 8;
	cvt.u16.u32 	%rs2033, %r2329;
	bfe.u32 	%r2330, %r2327, 16, 8;
	cvt.u16.u32 	%rs2034, %r2330;
	bfe.u32 	%r2331, %r2327, 24, 8;
	cvt.u16.u32 	%rs2035, %r2331;
	ld.shared.u32 	%r2332, [%r3661+52];
	bfe.u32 	%r2333, %r2332, 0, 8;
	cvt.u16.u32 	%rs2028, %r2333;
	bfe.u32 	%r2334, %r2332, 8, 8;
	cvt.u16.u32 	%rs2029, %r2334;
	bfe.u32 	%r2335, %r2332, 16, 8;
	cvt.u16.u32 	%rs2030, %r2335;
	bfe.u32 	%r2336, %r2332, 24, 8;
	cvt.u16.u32 	%rs2031, %r2336;
	ld.shared.u32 	%r2337, [%r3661+48];
	bfe.u32 	%r2338, %r2337, 0, 8;
	cvt.u16.u32 	%rs2024, %r2338;
	bfe.u32 	%r2339, %r2337, 8, 8;
	cvt.u16.u32 	%rs2025, %r2339;
	bfe.u32 	%r2340, %r2337, 16, 8;
	cvt.u16.u32 	%rs2026, %r2340;
	bfe.u32 	%r2341, %r2337, 24, 8;
	cvt.u16.u32 	%rs2027, %r2341;
	ld.shared.u32 	%r2342, [%r3661+44];
	bfe.u32 	%r2343, %r2342, 0, 8;
	cvt.u16.u32 	%rs2020, %r2343;
	bfe.u32 	%r2344, %r2342, 8, 8;
	cvt.u16.u32 	%rs2021, %r2344;
	bfe.u32 	%r2345, %r2342, 16, 8;
	cvt.u16.u32 	%rs2022, %r2345;
	bfe.u32 	%r2346, %r2342, 24, 8;
	cvt.u16.u32 	%rs2023, %r2346;
	ld.shared.u32 	%r2347, [%r3661+40];
	bfe.u32 	%r2348, %r2347, 0, 8;
	cvt.u16.u32 	%rs2016, %r2348;
	bfe.u32 	%r2349, %r2347, 8, 8;
	cvt.u16.u32 	%rs2017, %r2349;
	bfe.u32 	%r2350, %r2347, 16, 8;
	cvt.u16.u32 	%rs2018, %r2350;
	bfe.u32 	%r2351, %r2347, 24, 8;
	cvt.u16.u32 	%rs2019, %r2351;
	ld.shared.u32 	%r2352, [%r3661+36];
	bfe.u32 	%r2353, %r2352, 0, 8;
	cvt.u16.u32 	%rs2012, %r2353;
	bfe.u32 	%r2354, %r2352, 8, 8;
	cvt.u16.u32 	%rs2013, %r2354;
	bfe.u32 	%r2355, %r2352, 16, 8;
	cvt.u16.u32 	%rs2014, %r2355;
	bfe.u32 	%r2356, %r2352, 24, 8;
	cvt.u16.u32 	%rs2015, %r2356;
	ld.shared.u32 	%r2357, [%r3661+32];
	bfe.u32 	%r2358, %r2357, 0, 8;
	cvt.u16.u32 	%rs2008, %r2358;
	bfe.u32 	%r2359, %r2357, 8, 8;
	cvt.u16.u32 	%rs2009, %r2359;
	bfe.u32 	%r2360, %r2357, 16, 8;
	cvt.u16.u32 	%rs2010, %r2360;
	bfe.u32 	%r2361, %r2357, 24, 8;
	cvt.u16.u32 	%rs2011, %r2361;
	ld.shared.u32 	%r2362, [%r3661+28];
	bfe.u32 	%r2363, %r2362, 0, 8;
	cvt.u16.u32 	%rs2004, %r2363;
	bfe.u32 	%r2364, %r2362, 8, 8;
	cvt.u16.u32 	%rs2005, %r2364;
	bfe.u32 	%r2365, %r2362, 16, 8;
	cvt.u16.u32 	%rs2006, %r2365;
	bfe.u32 	%r2366, %r2362, 24, 8;
	cvt.u16.u32 	%rs2007, %r2366;
	ld.shared.u32 	%r2367, [%r3661+24];
	bfe.u32 	%r2368, %r2367, 0, 8;
	cvt.u16.u32 	%rs2000, %r2368;
	bfe.u32 	%r2369, %r2367, 8, 8;
	cvt.u16.u32 	%rs2001, %r2369;
	bfe.u32 	%r2370, %r2367, 16, 8;
	cvt.u16.u32 	%rs2002, %r2370;
	bfe.u32 	%r2371, %r2367, 24, 8;
	cvt.u16.u32 	%rs2003, %r2371;
	ld.shared.u32 	%r2372, [%r3661+20];
	bfe.u32 	%r2373, %r2372, 0, 8;
	cvt.u16.u32 	%rs1996, %r2373;
	bfe.u32 	%r2374, %r2372, 8, 8;
	cvt.u16.u32 	%rs1997, %r2374;
	bfe.u32 	%r2375, %r2372, 16, 8;
	cvt.u16.u32 	%rs1998, %r2375;
	bfe.u32 	%r2376, %r2372, 24, 8;
	cvt.u16.u32 	%rs1999, %r2376;
	ld.shared.u32 	%r2377, [%r3661+16];
	bfe.u32 	%r2378, %r2377, 0, 8;
	cvt.u16.u32 	%rs1992, %r2378;
	bfe.u32 	%r2379, %r2377, 8, 8;
	cvt.u16.u32 	%rs1993, %r2379;
	bfe.u32 	%r2380, %r2377, 16, 8;
	cvt.u16.u32 	%rs1994, %r2380;
	bfe.u32 	%r2381, %r2377, 24, 8;
	cvt.u16.u32 	%rs1995, %r2381;
	ld.shared.u32 	%r2382, [%r3661+12];
	bfe.u32 	%r2383, %r2382, 0, 8;
	cvt.u16.u32 	%rs1988, %r2383;
	bfe.u32 	%r2384, %r2382, 8, 8;
	cvt.u16.u32 	%rs1989, %r2384;
	bfe.u32 	%r2385, %r2382, 16, 8;
	cvt.u16.u32 	%rs1990, %r2385;
	bfe.u32 	%r2386, %r2382, 24, 8;
	cvt.u16.u32 	%rs1991, %r2386;
	ld.shared.u32 	%r2387, [%r3661+8];
	bfe.u32 	%r2388, %r2387, 0, 8;
	cvt.u16.u32 	%rs1984, %r2388;
	bfe.u32 	%r2389, %r2387, 8, 8;
	cvt.u16.u32 	%rs1985, %r2389;
	bfe.u32 	%r2390, %r2387, 16, 8;
	cvt.u16.u32 	%rs1986, %r2390;
	bfe.u32 	%r2391, %r2387, 24, 8;
	cvt.u16.u32 	%rs1987, %r2391;
	ld.shared.u32 	%r2392, [%r3661+4];
	bfe.u32 	%r2393, %r2392, 0, 8;
	cvt.u16.u32 	%rs1980, %r2393;
	bfe.u32 	%r2394, %r2392, 8, 8;
	cvt.u16.u32 	%rs1981, %r2394;
	bfe.u32 	%r2395, %r2392, 16, 8;
	cvt.u16.u32 	%rs1982, %r2395;
	bfe.u32 	%r2396, %r2392, 24, 8;
	cvt.u16.u32 	%rs1983, %r2396;
	ld.shared.u32 	%r3657, [%r3661];
	bar.sync 	0;
	// begin inline asm
	griddepcontrol.launch_dependents;
	// end inline asm
	mov.b32 	%r3656, 2;
$L__BB5_4:
	shr.u32 	%r2397, %r3656, 1;
	add.s32 	%r2398, %r3656, -1;
	bar.sync 	0;
	mov.u32 	%r2399, %tid.x;
	mov.u32 	%r2400, _ZZN3cub18CUB_300001_SM_10006detail10merge_sort30DeviceMergeSortBlockSortKernelINS2_10policy_hubIN6thrust24THRUST_300001_SM_1000_NS10device_ptrI14key_value_pairEEE9Policy600ES9_PNS0_8NullTypeES9_SD_m13KeyComparatorS8_SC_EEvbT0_T1_T2_T3_T4_PT6_PT7_T5_NS1_7vsmem_tEE19static_temp_storage;
	mad.lo.s32 	%r2401, %r2399, 156, %r2400;
	st.shared.u32 	[%r2401], %r3657;
	cvt.u32.u16 	%r2402, %rs1983;
	cvt.u32.u16 	%r2403, %rs1982;
	prmt.b32 	%r2404, %r2403, %r2402, 0x3340U;
	cvt.u32.u16 	%r2405, %rs1981;
	cvt.u32.u16 	%r2406, %rs1980;
	prmt.b32 	%r2407, %r2406, %r2405, 0x3340U;
	prmt.b32 	%r2408, %r2407, %r2404, 0x5410U;
	st.shared.u32 	[%r2401+4], %r2408;
	cvt.u32.u16 	%r2409, %rs1987;
	cvt.u32.u16 	%r2410, %rs1986;
	prmt.b32 	%r2411, %r2410, %r2409, 0x3340U;
	cvt.u32.u16 	%r2412, %rs1985;
	cvt.u32.u16 	%r2413, %rs1984;
	prmt.b32 	%r2414, %r2413, %r2412, 0x3340U;
	prmt.b32 	%r2415, %r2414, %r2411, 0x5410U;
	st.shared.u32 	[%r2401+8], %r2415;
	cvt.u32.u16 	%r2416, %rs1991;
	cvt.u32.u16 	%r2417, %rs1990;
	prmt.b32 	%r2418, %r2417, %r2416, 0x3340U;
	cvt.u32.u16 	%r2419, %rs1989;
	cvt.u32.u16 	%r2420, %rs1988;
	prmt.b32 	%r2421, %r2420, %r2419, 0x3340U;
	prmt.b32 	%r2422, %r2421, %r2418, 0x5410U;
	st.shared.u32 	[%r2401+12], %r2422;
	cvt.u32.u16 	%r2423, %rs1995;
	cvt.u32.u16 	%r2424, %rs1994;
	prmt.b32 	%r2425, %r2424, %r2423, 0x3340U;
	cvt.u32.u16 	%r2426, %rs1993;
	cvt.u32.u16 	%r2427, %rs1992;
	prmt.b32 	%r2428, %r2427, %r2426, 0x3340U;
	prmt.b32 	%r2429, %r2428, %r2425, 0x5410U;
	st.shared.u32 	[%r2401+16], %r2429;
	cvt.u32.u16 	%r2430, %rs1999;
	cvt.u32.u16 	%r2431, %rs1998;
	prmt.b32 	%r2432, %r2431, %r2430, 0x3340U;
	cvt.u32.u16 	%r2433, %rs1997;
	cvt.u32.u16 	%r2434, %rs1996;
	prmt.b32 	%r2435, %r2434, %r2433, 0x3340U;
	prmt.b32 	%r2436, %r2435, %r2432, 0x5410U;
	st.shared.u32 	[%r2401+20], %r2436;
	cvt.u32.u16 	%r2437, %rs2003;
	cvt.u32.u16 	%r2438, %rs2002;
	prmt.b32 	%r2439, %r2438, %r2437, 0x3340U;
	cvt.u32.u16 	%r2440, %rs2001;
	cvt.u32.u16 	%r2441, %rs2000;
	prmt.b32 	%r2442, %r2441, %r2440, 0x3340U;
	prmt.b32 	%r2443, %r2442, %r2439, 0x5410U;
	st.shared.u32 	[%r2401+24], %r2443;
	cvt.u32.u16 	%r2444, %rs2007;
	cvt.u32.u16 	%r2445, %rs2006;
	prmt.b32 	%r2446, %r2445, %r2444, 0x3340U;
	cvt.u32.u16 	%r2447, %rs2005;
	cvt.u32.u16 	%r2448, %rs2004;
	prmt.b32 	%r2449, %r2448, %r2447, 0x3340U;
	prmt.b32 	%r2450, %r2449, %r2446, 0x5410U;
	st.shared.u32 	[%r2401+28], %r2450;
	cvt.u32.u16 	%r2451, %rs2011;
	cvt.u32.u16 	%r2452, %rs2010;
	prmt.b32 	%r2453, %r2452, %r2451, 0x3340U;
	cvt.u32.u16 	%r2454, %rs2009;
	cvt.u32.u16 	%r2455, %rs2008;
	prmt.b32 	%r2456, %r2455, %r2454, 0x3340U;
	prmt.b32 	%r2457, %r2456, %r2453, 0x5410U;
	st.shared.u32 	[%r2401+32], %r2457;
	cvt.u32.u16 	%r2458, %rs2015;
	cvt.u32.u16 	%r2459, %rs2014;
	prmt.b32 	%r2460, %r2459, %r2458, 0x3340U;
	cvt.u32.u16 	%r2461, %rs2013;
	cvt.u32.u16 	%r2462, %rs2012;
	prmt.b32 	%r2463, %r2462, %r2461, 0x3340U;
	prmt.b32 	%r2464, %r2463, %r2460, 0x5410U;
	st.shared.u32 	[%r2401+36], %r2464;
	cvt.u32.u16 	%r2465, %rs2019;
	cvt.u32.u16 	%r2466, %rs2018;
	prmt.b32 	%r2467, %r2466, %r2465, 0x3340U;
	cvt.u32.u16 	%r2468, %rs2017;
	cvt.u32.u16 	%r2469, %rs2016;
	prmt.b32 	%r2470, %r2469, %r2468, 0x3340U;
	prmt.b32 	%r2471, %r2470, %r2467, 0x5410U;
	st.shared.u32 	[%r2401+40], %r2471;
	cvt.u32.u16 	%r2472, %rs2023;
	cvt.u32.u16 	%r2473, %rs2022;
	prmt.b32 	%r2474, %r2473, %r2472, 0x3340U;
	cvt.u32.u16 	%r2475, %rs2021;
	cvt.u32.u16 	%r2476, %rs2020;
	prmt.b32 	%r2477, %r2476, %r2475, 0x3340U;
	prmt.b32 	%r2478, %r2477, %r2474, 0x5410U;
	st.shared.u32 	[%r2401+44], %r2478;
	cvt.u32.u16 	%r2479, %rs2027;
	cvt.u32.u16 	%r2480, %rs2026;
	prmt.b32 	%r2481, %r2480, %r2479, 0x3340U;
	cvt.u32.u16 	%r2482, %rs2025;
	cvt.u32.u16 	%r2483, %rs2024;
	prmt.b32 	%r2484, %r2483, %r2482, 0x3340U;
	prmt.b32 	%r2485, %r2484, %r2481, 0x5410U;
	st.shared.u32 	[%r2401+48], %r2485;
	cvt.u32.u16 	%r2486, %rs2031;
	cvt.u32.u16 	%r2487, %rs2030;
	prmt.b32 	%r2488, %r2487, %r2486, 0x3340U;
	cvt.u32.u16 	%r2489, %rs2029;
	cvt.u32.u16 	%r2490, %rs2028;
	prmt.b32 	%r2491, %r2490, %r2489, 0x3340U;
	prmt.b32 	%r2492, %r2491, %r2488, 0x5410U;
	st.shared.u32 	[%r2401+52], %r2492;
	cvt.u32.u16 	%r2493, %rs2035;
	cvt.u32.u16 	%r2494, %rs2034;
	prmt.b32 	%r2495, %r2494, %r2493, 0x3340U;
	cvt.u32.u16 	%r2496, %rs2033;
	cvt.u32.u16 	%r2497, %rs2032;
	prmt.b32 	%r2498, %r2497, %r2496, 0x3340U;
	prmt.b32 	%r2499, %r2498, %r2495, 0x5410U;
	st.shared.u32 	[%r2401+56], %r2499;
	cvt.u32.u16 	%r2500, %rs2039;
	cvt.u32.u16 	%r2501, %rs2038;
	prmt.b32 	%r2502, %r2501, %r2500, 0x3340U;
	cvt.u32.u16 	%r2503, %rs2037;
	cvt.u32.u16 	%r2504, %rs2036;
	prmt.b32 	%r2505, %r2504, %r2503, 0x3340U;
	prmt.b32 	%r2506, %r2505, %r2502, 0x5410U;
	st.shared.u32 	[%r2401+60], %r2506;
	cvt.u32.u16 	%r2507, %rs2043;
	cvt.u32.u16 	%r2508, %rs2042;
	prmt.b32 	%r2509, %r2508, %r2507, 0x3340U;
	cvt.u32.u16 	%r2510, %rs2041;
	cvt.u32.u16 	%r2511, %rs2040;
	prmt.b32 	%r2512, %r2511, %r2510, 0x3340U;
	prmt.b32 	%r2513, %r2512, %r2509, 0x5410U;
	st.shared.u32 	[%r2401+64], %r2513;
	cvt.u32.u16 	%r2514, %rs2047;
	cvt.u32.u16 	%r2515, %rs2046;
	prmt.b32 	%r2516, %r2515, %r2514, 0x3340U;
	cvt.u32.u16 	%r2517, %rs2045;
	cvt.u32.u16 	%r2518, %rs2044;
	prmt.b32 	%r2519, %r2518, %r2517, 0x3340U;
	prmt.b32 	%r2520, %r2519, %r2516, 0x5410U;
	st.shared.u32 	[%r2401+68], %r2520;
	cvt.u32.u16 	%r2521, %rs2051;
	cvt.u32.u16 	%r2522, %rs2050;
	prmt.b32 	%r2523, %r2522, %r2521, 0x3340U;
	cvt.u32.u16 	%r2524, %rs2049;
	cvt.u32.u16 	%r2525, %rs2048;
	prmt.b32 	%r2526, %r2525, %r2524, 0x3340U;
	prmt.b32 	%r2527, %r2526, %r2523, 0x5410U;
	st.shared.u32 	[%r2401+72], %r2527;
	cvt.u32.u16 	%r2528, %rs2055;
	cvt.u32.u16 	%r2529, %rs2054;
	prmt.b32 	%r2530, %r2529, %r2528, 0x3340U;
	cvt.u32.u16 	%r2531, %rs2053;
	cvt.u32.u16 	%r2532, %rs2052;
	prmt.b32 	%r2533, %r2532, %r2531, 0x3340U;
	prmt.b32 	%r2534, %r2533, %r2530, 0x5410U;
	st.shared.u32 	[%r2401+76], %r2534;
	cvt.u32.u16 	%r2535, %rs2059;
	cvt.u32.u16 	%r2536, %rs2058;
	prmt.b32 	%r2537, %r2536, %r2535, 0x3340U;
	cvt.u32.u16 	%r2538, %rs2057;
	cvt.u32.u16 	%r2539, %rs2056;
	prmt.b32 	%r2540, %r2539, %r2538, 0x3340U;
	prmt.b32 	%r2541, %r2540, %r2537, 0x5410U;
	st.shared.u32 	[%r2401+80], %r2541;
	cvt.u32.u16 	%r2542, %rs2063;
	cvt.u32.u16 	%r2543, %rs2062;
	prmt.b32 	%r2544, %r2543, %r2542, 0x3340U;
	cvt.u32.u16 	%r2545, %rs2061;
	cvt.u32.u16 	%r2546, %rs2060;
	prmt.b32 	%r2547, %r2546, %r2545, 0x3340U;
	prmt.b32 	%r2548, %r2547, %r2544, 0x5410U;
	st.shared.u32 	[%r2401+84], %r2548;
	cvt.u32.u16 	%r2549, %rs2067;
	cvt.u32.u16 	%r2550, %rs2066;
	prmt.b32 	%r2551, %r2550, %r2549, 0x3340U;
	cvt.u32.u16 	%r2552, %rs2065;
	cvt.u32.u16 	%r2553, %rs2064;
	prmt.b32 	%r2554, %r2553, %r2552, 0x3340U;
	prmt.b32 	%r2555, %r2554, %r2551, 0x5410U;
	st.shared.u32 	[%r2401+88], %r2555;
	cvt.u32.u16 	%r2556, %rs2071;
	cvt.u32.u16 	%r2557, %rs2070;
	prmt.b32 	%r2558, %r2557, %r2556, 0x3340U;
	cvt.u32.u16 	%r2559, %rs2069;
	cvt.u32.u16 	%r2560, %rs2068;
	prmt.b32 	%r2561, %r2560, %r2559, 0x3340U;
	prmt.b32 	%r2562, %r2561, %r2558, 0x5410U;
	st.shared.u32 	[%r2401+92], %r2562;
	cvt.u32.u16 	%r2563, %rs2075;
	cvt.u32.u16 	%r2564, %rs2074;
	prmt.b32 	%r2565, %r2564, %r2563, 0x3340U;
	cvt.u32.u16 	%r2566, %rs2073;
	cvt.u32.u16 	%r2567, %rs2072;
	prmt.b32 	%r2568, %r2567, %r2566, 0x3340U;
	prmt.b32 	%r2569, %r2568, %r2565, 0x5410U;
	st.shared.u32 	[%r2401+96], %r2569;
	cvt.u32.u16 	%r2570, %rs2079;
	cvt.u32.u16 	%r2571, %rs2078;
	prmt.b32 	%r2572, %r2571, %r2570, 0x3340U;
	cvt.u32.u16 	%r2573, %rs2077;
	cvt.u32.u16 	%r2574, %rs2076;
	prmt.b32 	%r2575, %r2574, %r2573, 0x3340U;
	prmt.b32 	%r2576, %r2575, %r2572, 0x5410U;
	st.shared.u32 	[%r2401+100], %r2576;
	cvt.u32.u16 	%r2577, %rs2083;
	cvt.u32.u16 	%r2578, %rs2082;
	prmt.b32 	%r2579, %r2578, %r2577, 0x3340U;
	cvt.u32.u16 	%r2580, %rs2081;
	cvt.u32.u16 	%r2581, %rs2080;
	prmt.b32 	%r2582, %r2581, %r2580, 0x3340U;
	prmt.b32 	%r2583, %r2582, %r2579, 0x5410U;
	st.shared.u32 	[%r2401+104], %r2583;
	cvt.u32.u16 	%r2584, %rs2087;
	cvt.u32.u16 	%r2585, %rs2086;
	prmt.b32 	%r2586, %r2585, %r2584, 0x3340U;
	cvt.u32.u16 	%r2587, %rs2085;
	cvt.u32.u16 	%r2588, %rs2084;
	prmt.b32 	%r2589, %r2588, %r2587, 0x3340U;
	prmt.b32 	%r2590, %r2589, %r2586, 0x5410U;
	st.shared.u32 	[%r2401+108], %r2590;
	cvt.u32.u16 	%r2591, %rs2091;
	cvt.u32.u16 	%r2592, %rs2090;
	prmt.b32 	%r2593, %r2592, %r2591, 0x3340U;
	cvt.u32.u16 	%r2594, %rs2089;
	cvt.u32.u16 	%r2595, %rs2088;
	prmt.b32 	%r2596, %r2595, %r2594, 0x3340U;
	prmt.b32 	%r2597, %r2596, %r2593, 0x5410U;
	st.shared.u32 	[%r2401+112], %r2597;
	cvt.u32.u16 	%r2598, %rs2095;
	cvt.u32.u16 	%r2599, %rs2094;
	prmt.b32 	%r2600, %r2599, %r2598, 0x3340U;
	cvt.u32.u16 	%r2601, %rs2093;
	cvt.u32.u16 	%r2602, %rs2092;
	prmt.b32 	%r2603, %r2602, %r2601, 0x3340U;
	prmt.b32 	%r2604, %r2603, %r2600, 0x5410U;
	st.shared.u32 	[%r2401+116], %r2604;
	cvt.u32.u16 	%r2605, %rs2099;
	cvt.u32.u16 	%r2606, %rs2098;
	prmt.b32 	%r2607, %r2606, %r2605, 0x3340U;
	cvt.u32.u16 	%r2608, %rs2097;
	cvt.u32.u16 	%r2609, %rs2096;
	prmt.b32 	%r2610, %r2609, %r2608, 0x3340U;
	prmt.b32 	%r2611, %r2610, %r2607, 0x5410U;
	st.shared.u32 	[%r2401+120], %r2611;
	cvt.u32.u16 	%r2612, %rs2103;
	cvt.u32.u16 	%r2613, %rs2102;
	prmt.b32 	%r2614, %r2613, %r2612, 0x3340U;
	cvt.u32.u16 	%r2615, %rs2101;
	cvt.u32.u16 	%r2616, %rs2100;
	prmt.b32 	%r2617, %r2616, %r2615, 0x3340U;
	prmt.b32 	%r2618, %r2617, %r2614, 0x5410U;
	st.shared.u32 	[%r2401+124], %r2618;
	cvt.u32.u16 	%r2619, %rs2107;
	cvt.u32.u16 	%r2620, %rs2106;
	prmt.b32 	%r2621, %r2620, %r2619, 0x3340U;
	cvt.u32.u16 	%r2622, %rs2105;
	cvt.u32.u16 	%r2623, %rs2104;
	prmt.b32 	%r2624, %r2623, %r2622, 0x3340U;
	prmt.b32 	%r2625, %r2624, %r2621, 0x5410U;
	st.shared.u32 	[%r2401+128], %r2625;
	cvt.u32.u16 	%r2626, %rs2111;
	cvt.u32.u16 	%r2627, %rs2110;
	prmt.b32 	%r2628, %r2627, %r2626, 0x3340U;
	cvt.u32.u16 	%r2629, %rs2109;
	cvt.u32.u16 	%r2630, %rs2108;
	prmt.b32 	%r2631, %r2630, %r2629, 0x3340U;
	prmt.b32 	%r2632, %r2631, %r2628, 0x5410U;
	st.shared.u32 	[%r2401+132], %r2632;
	cvt.u32.u16 	%r2633, %rs2115;
	cvt.u32.u16 	%r2634, %rs2114;
	prmt.b32 	%r2635, %r2634, %r2633, 0x3340U;
	cvt.u32.u16 	%r2636, %rs2113;
	cvt.u32.u16 	%r2637, %rs2112;
	prmt.b32 	%r2638, %r2637, %r2636, 0x3340U;
	prmt.b32 	%r2639, %r2638, %r2635, 0x5410U;
	st.shared.u32 	[%r2401+136], %r2639;
	cvt.u32.u16 	%r2640, %rs2119;
	cvt.u32.u16 	%r2641, %rs2118;
	prmt.b32 	%r2642, %r2641, %r2640, 0x3340U;
	cvt.u32.u16 	%r2643, %rs2117;
	cvt.u32.u16 	%r2644, %rs2116;
	prmt.b32 	%r2645, %r2644, %r2643, 0x3340U;
	prmt.b32 	%r2646, %r2645, %r2642, 0x5410U;
	st.shared.u32 	[%r2401+140], %r2646;
	cvt.u32.u16 	%r2647, %rs2123;
	cvt.u32.u16 	%r2648, %rs2122;
	prmt.b32 	%r2649, %r2648, %r2647, 0x3340U;
	cvt.u32.u16 	%r2650, %rs2121;
	cvt.u32.u16 	%r2651, %rs2120;
	prmt.b32 	%r2652, %r2651, %r2650, 0x3340U;
	prmt.b32 	%r2653, %r2652, %r2649, 0x5410U;
	st.shared.u32 	[%r2401+144], %r2653;
	cvt.u32.u16 	%r2654, %rs2127;
	cvt.u32.u16 	%r2655, %rs2126;
	prmt.b32 	%r2656, %r2655, %r2654, 0x3340U;
	cvt.u32.u16 	%r2657, %rs2125;
	cvt.u32.u16 	%r2658, %rs2124;
	prmt.b32 	%r2659, %r2658, %r2657, 0x3340U;
	prmt.b32 	%r2660, %r2659, %r2656, 0x5410U;
	st.shared.u32 	[%r2401+148], %r2660;
	cvt.u32.u16 	%r2661, %rs2131;
	cvt.u32.u16 	%r2662, %rs2130;
	prmt.b32 	%r2663, %r2662, %r2661, 0x3340U;
	cvt.u32.u16 	%r2664, %rs2129;
	cvt.u32.u16 	%r2665, %rs2128;
	prmt.b32 	%r2666, %r2665, %r2664, 0x3340U;
	prmt.b32 	%r2667, %r2666, %r2663, 0x5410U;
	st.shared.u32 	[%r2401+152], %r2667;
	bar.sync 	0;
	neg.s32 	%r2668, %r3656;
	and.b32  	%r2669, %r2399, %r2668;
	and.b32  	%r2670, %r2398, %r2399;
	min.u32 	%r9, %r2670, 256;
	min.u32 	%r10, %r2669, 256;
	add.s32 	%r2671, %r10, %r2397;
	min.u32 	%r11, %r2671, 256;
	add.s32 	%r2672, %r11, %r2397;
	min.u32 	%r12, %r2672, 256;
	sub.s32 	%r2673, %r11, %r10;
	sub.s32 	%r2674, %r12, %r11;
	setp.lt.s32 	%p22, %r9, %r2674;
	sub.s32 	%r2675, %r9, %r2674;
	selp.b32 	%r3660, 0, %r2675, %p22;
	min.s32 	%r3658, %r2673, %r9;
	setp.ge.s32 	%p23, %r3660, %r3658;
	@%p23 bra 	$L__BB5_7;
	add.s32 	%r15, %r11, %r9;
$L__BB5_6:
	sub.s32 	%r2676, %r3658, %r3660;
	shr.u32 	%r2677, %r2676, 31;
	add.s32 	%r2678, %r2676, %r2677;
	shr.s32 	%r2679, %r2678, 1;
	add.s32 	%r2680, %r2679, %r3660;
	add.s32 	%r2681, %r2680, %r10;
	mad.lo.s32 	%r2683, %r2681, 156, %r2400;
	ld.shared.u32 	%r2684, [%r2683];
	not.b32 	%r2685, %r2680;
	add.s32 	%r2686, %r15, %r2685;
	mad.lo.s32 	%r2687, %r2686, 156, %r2400;
	ld.shared.u32 	%r2688, [%r2687];
	setp.lt.s32 	%p24, %r2688, %r2684;
	add.s32 	%r2689, %r2680, 1;
	selp.b32 	%r3660, %r3660, %r2689, %p24;
	selp.b32 	%r3658, %r2680, %r3658, %p24;
	setp.lt.s32 	%p25, %r3660, %r3658;
	@%p25 bra 	$L__BB5_6;
$L__BB5_7:
	add.s32 	%r21, %r3660, %r10;
	add.s32 	%r2690, %r11, %r9;
	sub.s32 	%r2691, %r2690, %r3660;
	mov.u32 	%r2692, _ZZN3cub18CUB_300001_SM_10006detail10merge_sort30DeviceMergeSortBlockSortKernelINS2_10policy_hubIN6thrust24THRUST_300001_SM_1000_NS10device_ptrI14key_value_pairEEE9Policy600ES9_PNS0_8NullTypeES9_SD_m13KeyComparatorS8_SC_EEvbT0_T1_T2_T3_T4_PT6_PT7_T5_NS1_7vsmem_tEE19static_temp_storage;
	mad.lo.s32 	%r2693, %r21, 156, %r2692;
	ld.shared.u32 	%r2694, [%r2693+152];
	bfe.u32 	%r2695, %r2694, 24, 8;
	cvt.u16.u32 	%rs305, %r2695;
	bfe.u32 	%r2696, %r2694, 16, 8;
	cvt.u16.u32 	%rs306, %r2696;
	bfe.u32 	%r2697, %r2694, 8, 8;
	cvt.u16.u32 	%rs307, %r2697;
	bfe.u32 	%r2698, %r2694, 0, 8;
	cvt.u16.u32 	%rs308, %r2698;
	ld.shared.u32 	%r2699, [%r2693+148];
	bfe.u32 	%r2700, %r2699, 24, 8;
	cvt.u16.u32 	%rs309, %r2700;
	bfe.u32 	%r2701, %r2699, 16, 8;
	cvt.u16.u32 	%rs310, %r2701;
	bfe.u32 	%r2702, %r2699, 8, 8;
	cvt.u16.u32 	%rs311, %r2702;
	bfe.u32 	%r2703, %r2699, 0, 8;
	cvt.u16.u32 	%rs312, %r2703;
	ld.shared.u32 	%r2704, [%r2693+144];
	bfe.u32 	%r2705, %r2704, 24, 8;
	cvt.u16.u32 	%rs313, %r2705;
	bfe.u32 	%r2706, %r2704, 16, 8;
	cvt.u16.u32 	%rs314, %r2706;
	bfe.u32 	%r2707, %r2704, 8, 8;
	cvt.u16.u32 	%rs315, %r2707;
	bfe.u32 	%r2708, %r2704, 0, 8;
	cvt.u16.u32 	%rs316, %r2708;
	ld.shared.u32 	%r2709, [%r2693+140];
	bfe.u32 	%r2710, %r2709, 24, 8;
	cvt.u16.u32 	%rs317, %r2710;
	bfe.u32 	%r2711, %r2709, 16, 8;
	cvt.u16.u32 	%rs318, %r2711;
	bfe.u32 	%r2712, %r2709, 8, 8;
	cvt.u16.u32 	%rs319, %r2712;
	bfe.u32 	%r2713, %r2709, 0, 8;
	cvt.u16.u32 	%rs320, %r2713;
	ld.shared.u32 	%r2714, [%r2693+136];
	bfe.u32 	%r2715, %r2714, 24, 8;
	cvt.u16.u32 	%rs321, %r2715;
	bfe.u32 	%r2716, %r2714, 16, 8;
	cvt.u16.u32 	%rs322, %r2716;
	bfe.u32 	%r2717, %r2714, 8, 8;
	cvt.u16.u32 	%rs323, %r2717;
	bfe.u32 	%r2718, %r2714, 0, 8;
	cvt.u16.u32 	%rs324, %r2718;
	ld.shared.u32 	%r2719, [%r2693+132];
	bfe.u32 	%r2720, %r2719, 24, 8;
	cvt.u16.u32 	%rs325, %r2720;
	bfe.u32 	%r2721, %r2719, 16, 8;
	cvt.u16.u32 	%rs326, %r2721;
	bfe.u32 	%r2722, %r2719, 8, 8;
	cvt.u16.u32 	%rs327, %r2722;
	bfe.u32 	%r2723, %r2719, 0, 8;
	cvt.u16.u32 	%rs328, %r2723;
	ld.shared.u32 	%r2724, [%r2693+128];
	bfe.u32 	%r2725, %r2724, 24, 8;
	cvt.u16.u32 	%rs329, %r2725;
	bfe.u32 	%r2726, %r2724, 16, 8;
	cvt.u16.u32 	%rs330, %r2726;
	bfe.u32 	%r2727, %r2724, 8, 8;
	cvt.u16.u32 	%rs331, %r2727;
	bfe.u32 	%r2728, %r2724, 0, 8;
	cvt.u16.u32 	%rs332, %r2728;
	ld.shared.u32 	%r2729, [%r2693+124];
	bfe.u32 	%r2730, %r2729, 24, 8;
	cvt.u16.u32 	%rs333, %r2730;
	bfe.u32 	%r2731, %r2729, 16, 8;
	cvt.u16.u32 	%rs334, %r2731;
	bfe.u32 	%r2732, %r2729, 8, 8;
	cvt.u16.u32 	%rs335, %r2732;
	bfe.u32 	%r2733, %r2729, 0, 8;
	cvt.u16.u32 	%rs336, %r2733;
	ld.shared.u32 	%r2734, [%r2693+120];
	bfe.u32 	%r2735, %r2734, 24, 8;
	cvt.u16.u32 	%rs337, %r2735;
	bfe.u32 	%r2736, %r2734, 16, 8;
	cvt.u16.u32 	%rs338, %r2736;
	bfe.u32 	%r2737, %r2734, 8, 8;
	cvt.u16.u32 	%rs339, %r2737;
	bfe.u32 	%r2738, %r2734, 0, 8;
	cvt.u16.u32 	%rs340, %r2738;
	ld.shared.u32 	%r2739, [%r2693+116];
	bfe.u32 	%r2740, %r2739, 24, 8;
	cvt.u16.u32 	%rs341, %r2740;
	bfe.u32 	%r2741, %r2739, 16, 8;
	cvt.u16.u32 	%rs342, %r2741;
	bfe.u32 	%r2742, %r2739, 8, 8;
	cvt.u16.u32 	%rs343, %r2742;
	bfe.u32 	%r2743, %r2739, 0, 8;
	cvt.u16.u32 	%rs344, %r2743;
	ld.shared.u32 	%r2744, [%r2693+112];
	bfe.u32 	%r2745, %r2744, 24, 8;
	cvt.u16.u32 	%rs345, %r2745;
	bfe.u32 	%r2746, %r2744, 16, 8;
	cvt.u16.u32 	%rs346, %r2746;
	bfe.u32 	%r2747, %r2744, 8, 8;
	cvt.u16.u32 	%rs347, %r2747;
	bfe.u32 	%r2748, %r2744, 0, 8;
	cvt.u16.u32 	%rs348, %r2748;
	ld.shared.u32 	%r2749, [%r2693+108];
	bfe.u32 	%r2750, %r2749, 24, 8;
	cvt.u16.u32 	%rs349, %r2750;
	bfe.u32 	%r2751, %r2749, 16, 8;
	cvt.u16.u32 	%rs350, %r2751;
	bfe.u32 	%r2752, %r2749, 8, 8;
	cvt.u16.u32 	%rs351, %r2752;
	bfe.u32 	%r2753, %r2749, 0, 8;
	cvt.u16.u32 	%rs352, %r2753;
	ld.shared.u32 	%r2754, [%r2693+104];
	bfe.u32 	%r2755, %r2754, 24, 8;
	cvt.u16.u32 	%rs353, %r2755;
	bfe.u32 	%r2756, %r2754, 16, 8;
	cvt.u16.u32 	%rs354, %r2756;
	bfe.u32 	%r2757, %r2754, 8, 8;
	cvt.u16.u32 	%rs355, %r2757;
	bfe.u32 	%r2758, %r2754, 0, 8;
	cvt.u16.u32 	%rs356, %r2758;
	ld.shared.u32 	%r2759, [%r2693+100];
	bfe.u32 	%r2760, %r2759, 24, 8;
	cvt.u16.u32 	%rs357, %r2760;
	bfe.u32 	%r2761, %r2759, 16, 8;
	cvt.u16.u32 	%rs358, %r2761;
	bfe.u32 	%r2762, %r2759, 8, 8;
	cvt.u16.u32 	%rs359, %r2762;
	bfe.u32 	%r2763, %r2759, 0, 8;
	cvt.u16.u32 	%rs360, %r2763;
	ld.shared.u32 	%r2764, [%r2693+96];
	bfe.u32 	%r2765, %r2764, 24, 8;
	cvt.u16.u32 	%rs361, %r2765;
	bfe.u32 	%r2766, %r2764, 16, 8;
	cvt.u16.u32 	%rs362, %r2766;
	bfe.u32 	%r2767, %r2764, 8, 8;
	cvt.u16.u32 	%rs363, %r2767;
	bfe.u32 	%r2768, %r2764, 0, 8;
	cvt.u16.u32 	%rs364, %r2768;
	ld.shared.u32 	%r2769, [%r2693+92];
	bfe.u32 	%r2770, %r2769, 24, 8;
	cvt.u16.u32 	%rs365, %r2770;
	bfe.u32 	%r2771, %r2769, 16, 8;
	cvt.u16.u32 	%rs366, %r2771;
	bfe.u32 	%r2772, %r2769, 8, 8;
	cvt.u16.u32 	%rs367, %r2772;
	bfe.u32 	%r2773, %r2769, 0, 8;
	cvt.u16.u32 	%rs368, %r2773;
	ld.shared.u32 	%r2774, [%r2693+88];
	bfe.u32 	%r2775, %r2774, 24, 8;
	cvt.u16.u32 	%rs369, %r2775;
	bfe.u32 	%r2776, %r2774, 16, 8;
	cvt.u16.u32 	%rs370, %r2776;
	bfe.u32 	%r2777, %r2774, 8, 8;
	cvt.u16.u32 	%rs371, %r2777;
	bfe.u32 	%r2778, %r2774, 0, 8;
	cvt.u16.u32 	%rs372, %r2778;
	ld.shared.u32 	%r2779, [%r2693+84];
	bfe.u32 	%r2780, %r2779, 24, 8;
	cvt.u16.u32 	%rs373, %r2780;
	bfe.u32 	%r2781, %r2779, 16, 8;
	cvt.u16.u32 	%rs374, %r2781;
	bfe.u32 	%r2782, %r2779, 8, 8;
	cvt.u16.u32 	%rs375, %r2782;
	bfe.u32 	%r2783, %r2779, 0, 8;
	cvt.u16.u32 	%rs376, %r2783;
	ld.shared.u32 	%r2784, [%r2693+80];
	bfe.u32 	%r2785, %r2784, 24, 8;
	cvt.u16.u32 	%rs377, %r2785;
	bfe.u32 	%r2786, %r2784, 16, 8;
	cvt.u16.u32 	%rs378, %r2786;
	bfe.u32 	%r2787, %r2784, 8, 8;
	cvt.u16.u32 	%rs379, %r2787;
	bfe.u32 	%r2788, %r2784, 0, 8;
	cvt.u16.u32 	%rs380, %r2788;
	ld.shared.u32 	%r2789, [%r2693+76];
	bfe.u32 	%r2790, %r2789, 24, 8;
	cvt.u16.u32 	%rs381, %r2790;
	bfe.u32 	%r2791, %r2789, 16, 8;
	cvt.u16.u32 	%rs382, %r2791;
	bfe.u32 	%r2792, %r2789, 8, 8;
	cvt.u16.u32 	%rs383, %r2792;
	bfe.u32 	%r2793, %r2789, 0, 8;
	cvt.u16.u32 	%rs384, %r2793;
	ld.shared.u32 	%r2794, [%r2693+72];
	bfe.u32 	%r2795, %r2794, 24, 8;
	cvt.u16.u32 	%rs385, %r2795;
	bfe.u32 	%r2796, %r2794, 16, 8;
	cvt.u16.u32 	%rs386, %r2796;
	bfe.u32 	%r2797, %r2794, 8, 8;
	cvt.u16.u32 	%rs387, %r2797;
	bfe.u32 	%r2798, %r2794, 0, 8;
	cvt.u16.u32 	%rs388, %r2798;
	ld.shared.u32 	%r2799, [%r2693+68];
	bfe.u32 	%r2800, %r2799, 24, 8;
	cvt.u16.u32 	%rs389, %r2800;
	bfe.u32 	%r2801, %r2799, 16, 8;
	cvt.u16.u32 	%rs390, %r2801;
	bfe.u32 	%r2802, %r2799, 8, 8;
	cvt.u16.u32 	%rs391, %r2802;
	bfe.u32 	%r2803, %r2799, 0, 8;
	cvt.u16.u32 	%rs392, %r2803;
	ld.shared.u32 	%r2804, [%r2693+64];
	bfe.u32 	%r2805, %r2804, 24, 8;
	cvt.u16.u32 	%rs393, %r2805;
	bfe.u32 	%r2806, %r2804, 16, 8;
	cvt.u16.u32 	%rs394, %r2806;
	bfe.u32 	%r2807, %r2804, 8, 8;
	cvt.u16.u32 	%rs395, %r2807;
	bfe.u32 	%r2808, %r2804, 0, 8;
	cvt.u16.u32 	%rs396, %r2808;
	ld.shared.u32 	%r2809, [%r2693+60];
	bfe.u32 	%r2810, %r2809, 24, 8;
	cvt.u16.u32 	%rs397, %r2810;
	bfe.u32 	%r2811, %r2809, 16, 8;
	cvt.u16.u32 	%rs398, %r2811;
	bfe.u32 	%r2812, %r2809, 8, 8;
	cvt.u16.u32 	%rs399, %r2812;
	bfe.u32 	%r2813, %r2809, 0, 8;
	cvt.u16.u32 	%rs400, %r2813;
	ld.shared.u32 	%r2814, [%r2693+56];
	bfe.u32 	%r2815, %r2814, 24, 8;
	cvt.u16.u32 	%rs401, %r2815;
	bfe.u32 	%r2816, %r2814, 16, 8;
	cvt.u16.u32 	%rs402, %r2816;
	bfe.u32 	%r2817, %r2814, 8, 8;
	cvt.u16.u32 	%rs403, %r2817;
	bfe.u32 	%r2818, %r2814, 0, 8;
	cvt.u16.u32 	%rs404, %r2818;
	ld.shared.u32 	%r2819, [%r2693+52];
	bfe.u32 	%r2820, %r2819, 24, 8;
	cvt.u16.u32 	%rs405, %r2820;
	bfe.u32 	%r2821, %r2819, 16, 8;
	cvt.u16.u32 	%rs406, %r2821;
	bfe.u32 	%r2822, %r2819, 8, 8;
	cvt.u16.u32 	%rs407, %r2822;
	bfe.u32 	%r2823, %r2819, 0, 8;
	cvt.u16.u32 	%rs408, %r2823;
	ld.shared.u32 	%r2824, [%r2693+48];
	bfe.u32 	%r2825, %r2824, 24, 8;
	cvt.u16.u32 	%rs409, %r2825;
	bfe.u32 	%r2826, %r2824, 16, 8;
	cvt.u16.u32 	%rs410, %r2826;
	bfe.u32 	%r2827, %r2824, 8, 8;
	cvt.u16.u32 	%rs411, %r2827;
	bfe.u32 	%r2828, %r2824, 0, 8;
	cvt.u16.u32 	%rs412, %r2828;
	ld.shared.u32 	%r2829, [%r2693+44];
	bfe.u32 	%r2830, %r2829, 24, 8;
	cvt.u16.u32 	%rs413, %r2830;
	bfe.u32 	%r2831, %r2829, 16, 8;
	cvt.u16.u32 	%rs414, %r2831;
	bfe.u32 	%r2832, %r2829, 8, 8;
	cvt.u16.u32 	%rs415, %r2832;
	bfe.u32 	%r2833, %r2829, 0, 8;
	cvt.u16.u32 	%rs416, %r2833;
	ld.shared.u32 	%r2834, [%r2693+40];
	bfe.u32 	%r2835, %r2834, 24, 8;
	cvt.u16.u32 	%rs417, %r2835;
	bfe.u32 	%r2836, %r2834, 16, 8;
	cvt.u16.u32 	%rs418, %r2836;
	bfe.u32 	%r2837, %r2834, 8, 8;
	cvt.u16.u32 	%rs419, %r2837;
	bfe.u32 	%r2838, %r2834, 0, 8;
	cvt.u16.u32 	%rs420, %r2838;
	ld.shared.u32 	%r2839, [%r2693+36];
	bfe.u32 	%r2840, %r2839, 24, 8;
	cvt.u16.u32 	%rs421, %r2840;
	bfe.u32 	%r2841, %r2839, 16, 8;
	cvt.u16.u32 	%rs422, %r2841;
	bfe.u32 	%r2842, %r2839, 8, 8;
	cvt.u16.u32 	%rs423, %r2842;
	bfe.u32 	%r2843, %r2839, 0, 8;
	cvt.u16.u32 	%rs424, %r2843;
	ld.shared.u32 	%r2844, [%r2693+32];
	bfe.u32 	%r2845, %r2844, 24, 8;
	cvt.u16.u32 	%rs425, %r2845;
	bfe.u32 	%r2846, %r2844, 16, 8;
	cvt.u16.u32 	%rs426, %r2846;
	bfe.u32 	%r2847, %r2844, 8, 8;
	cvt.u16.u32 	%rs427, %r2847;
	bfe.u32 	%r2848, %r2844, 0, 8;
	cvt.u16.u32 	%rs428, %r2848;
	ld.shared.u32 	%r2849, [%r2693+28];
	bfe.u32 	%r2850, %r2849, 24, 8;
	cvt.u16.u32 	%rs429, %r2850;
	bfe.u32 	%r2851, %r2849, 16, 8;
	cvt.u16.u32 	%rs430, %r2851;
	bfe.u32 	%r2852, %r2849, 8, 8;
	cvt.u16.u32 	%rs431, %r2852;
	bfe.u32 	%r2853, %r2849, 0, 8;
	cvt.u16.u32 	%rs432, %r2853;
	ld.shared.u32 	%r2854, [%r2693+24];
	bfe.u32 	%r2855, %r2854, 24, 8;
	cvt.u16.u32 	%rs433, %r2855;
	bfe.u32 	%r2856, %r2854, 16, 8;
	cvt.u16.u32 	%rs434, %r2856;
	bfe.u32 	%r2857, %r2854, 8, 8;
	cvt.u16.u32 	%rs435, %r2857;
	bfe.u32 	%r2858, %r2854, 0, 8;
	cvt.u16.u32 	%rs436, %r2858;
	ld.shared.u32 	%r2859, [%r2693+20];
	bfe.u32 	%r2860, %r2859, 24, 8;
	cvt.u16.u32 	%rs437, %r2860;
	bfe.u32 	%r2861, %r2859, 16, 8;
	cvt.u16.u32 	%rs438, %r2861;
	bfe.u32 	%r2862, %r2859, 8, 8;
	cvt.u16.u32 	%rs439, %r2862;
	bfe.u32 	%r2863, %r2859, 0, 8;
	cvt.u16.u32 	%rs440, %r2863;
	ld.shared.u32 	%r2864, [%r2693+16];
	bfe.u32 	%r2865, %r2864, 24, 8;
	cvt.u16.u32 	%rs441, %r2865;
	bfe.u32 	%r2866, %r2864, 16, 8;
	cvt.u16.u32 	%rs442, %r2866;
	bfe.u32 	%r2867, %r2864, 8, 8;
	cvt.u16.u32 	%rs443, %r2867;
	bfe.u32 	%r2868, %r2864, 0, 8;
	cvt.u16.u32 	%rs444, %r2868;
	ld.shared.u32 	%r2869, [%r2693+12];
	bfe.u32 	%r2870, %r2869, 24, 8;
	cvt.u16.u32 	%rs445, %r2870;
	bfe.u32 	%r2871, %r2869, 16, 8;
	cvt.u16.u32 	%rs446, %r2871;
	bfe.u32 	%r2872, %r2869, 8, 8;
	cvt.u16.u32 	%rs447, %r2872;
	bfe.u32 	%r2873, %r2869, 0, 8;
	cvt.u16.u32 	%rs448, %r2873;
	ld.shared.u32 	%r2874, [%r2693+8];
	bfe.u32 	%r2875, %r2874, 24, 8;
	cvt.u16.u32 	%rs449, %r2875;
	bfe.u32 	%r2876, %r2874, 16, 8;
	cvt.u16.u32 	%rs450, %r2876;
	bfe.u32 	%r2877, %r2874, 8, 8;
	cvt.u16.u32 	%rs451, %r2877;
	bfe.u32 	%r2878, %r2874, 0, 8;
	cvt.u16.u32 	%rs452, %r2878;
	ld.shared.u32 	%r2879, [%r2693+4];
	bfe.u32 	%r2880, %r2879, 24, 8;
	cvt.u16.u32 	%rs453, %r2880;
	bfe.u32 	%r2881, %r2879, 16, 8;
	cvt.u16.u32 	%rs454, %r2881;
	bfe.u32 	%r2882, %r2879, 8, 8;
	cvt.u16.u32 	%rs455, %r2882;
	bfe.u32 	%r2883, %r2879, 0, 8;
	cvt.u16.u32 	%rs456, %r2883;
	ld.shared.u32 	%r22, [%r2693];
	mad.lo.s32 	%r2884, %r2691, 156, %r2692;
	ld.shared.u32 	%r2885, [%r2884+152];
	bfe.u32 	%r2886, %r2885, 24, 8;
	cvt.u16.u32 	%rs457, %r2886;
	bfe.u32 	%r2887, %r2885, 16, 8;
	cvt.u16.u32 	%rs458, %r2887;
	bfe.u32 	%r2888, %r2885, 8, 8;
	cvt.u16.u32 	%rs459, %r2888;
	bfe.u32 	%r2889, %r2885, 0, 8;
	cvt.u16.u32 	%rs460, %r2889;
	ld.shared.u32 	%r2890, [%r2884+148];
	bfe.u32 	%r2891, %r2890, 24, 8;
	cvt.u16.u32 	%rs461, %r2891;
	bfe.u32 	%r2892, %r2890, 16, 8;
	cvt.u16.u32 	%rs462, %r2892;
	bfe.u32 	%r2893, %r2890, 8, 8;
	cvt.u16.u32 	%rs463, %r2893;
	bfe.u32 	%r2894, %r2890, 0, 8;
	cvt.u16.u32 	%rs464, %r2894;
	ld.shared.u32 	%r2895, [%r2884+144];
	bfe.u32 	%r2896, %r2895, 24, 8;
	cvt.u16.u32 	%rs465, %r2896;
	bfe.u32 	%r2897, %r2895, 16, 8;
	cvt.u16.u32 	%rs466, %r2897;
	bfe.u32 	%r2898, %r2895, 8, 8;
	cvt.u16.u32 	%rs467, %r2898;
	bfe.u32 	%r2899, %r2895, 0, 8;
	cvt.u16.u32 	%rs468, %r2899;
	ld.shared.u32 	%r2900, [%r2884+140];
	bfe.u32 	%r2901, %r2900, 24, 8;
	cvt.u16.u32 	%rs469, %r2901;
	bfe.u32 	%r2902, %r2900, 16, 8;
	cvt.u16.u32 	%rs470, %r2902;
	bfe.u32 	%r2903, %r2900, 8, 8;
	cvt.u16.u32 	%rs471, %r2903;
	bfe.u32 	%r2904, %r2900, 0, 8;
	cvt.u16.u32 	%rs472, %r2904;
	ld.shared.u32 	%r2905, [%r2884+136];
	bfe.u32 	%r2906, %r2905, 24, 8;
	cvt.u16.u32 	%rs473, %r2906;
	bfe.u32 	%r2907, %r2905, 16, 8;
	cvt.u16.u32 	%rs474, %r2907;
	bfe.u32 	%r2908, %r2905, 8, 8;
	cvt.u16.u32 	%rs475, %r2908;
	bfe.u32 	%r2909, %r2905, 0, 8;
	cvt.u16.u32 	%rs476, %r2909;
	ld.shared.u32 	%r2910, [%r2884+132];
	bfe.u32 	%r2911, %r2910, 24, 8;
	cvt.u16.u32 	%rs477, %r2911;
	bfe.u32 	%r2912, %r2910, 16, 8;
	cvt.u16.u32 	%rs478, %r2912;
	bfe.u32 	%r2913, %r2910, 8, 8;
	cvt.u16.u32 	%rs479, %r2913;
	bfe.u32 	%r2914, %r2910, 0, 8;
	cvt.u16.u32 	%rs480, %r2914;
	ld.shared.u32 	%r2915, [%r2884+128];
	bfe.u32 	%r2916, %r2915, 24, 8;
	cvt.u16.u32 	%rs481, %r2916;
	bfe.u32 	%r2917, %r2915, 16, 8;
	cvt.u16.u32 	%rs482, %r2917;
	bfe.u32 	%r2918, %r2915, 8, 8;
	cvt.u16.u32 	%rs483, %r2918;
	bfe.u32 	%r2919, %r2915, 0, 8;
	cvt.u16.u32 	%rs484, %r2919;
	ld.shared.u32 	%r2920, [%r2884+124];
	bfe.u32 	%r2921, %r2920, 24, 8;
	cvt.u16.u32 	%rs485, %r2921;
	bfe.u32 	%r2922, %r2920, 16, 8;
	cvt.u16.u32 	%rs486, %r2922;
	bfe.u32 	%r2923, %r2920, 8, 8;
	cvt.u16.u32 	%rs487, %r2923;
	bfe.u32 	%r2924, %r2920, 0, 8;
	cvt.u16.u32 	%rs488, %r2924;
	ld.shared.u32 	%r2925, [%r2884+120];
	bfe.u32 	%r2926, %r2925, 24, 8;
	cvt.u16.u32 	%rs489, %r2926;
	bfe.u32 	%r2927, %r2925, 16, 8;
	cvt.u16.u32 	%rs490, %r2927;
	bfe.u32 	%r2928, %r2925, 8, 8;
	cvt.u16.u32 	%rs491, %r2928;
	bfe.u32 	%r2929, %r2925, 0, 8;
	cvt.u16.u32 	%rs492, %r2929;
	ld.shared.u32 	%r2930, [%r2884+116];
	bfe.u32 	%r2931, %r2930, 24, 8;
	cvt.u16.u32 	%rs493, %r2931;
	bfe.u32 	%r2932, %r2930, 16, 8;
	cvt.u16.u32 	%rs494, %r2932;
	bfe.u32 	%r2933, %r2930, 8, 8;
	cvt.u16.u32 	%rs495, %r2933;
	bfe.u32 	%r2934, %r2930, 0, 8;
	cvt.u16.u32 	%rs496, %r2934;
	ld.shared.u32 	%r2935, [%r2884+112];
	bfe.u32 	%r2936, %r2935, 24, 8;
	cvt.u16.u32 	%rs497, %r2936;
	bfe.u32 	%r2937, %r2935, 16, 8;
	cvt.u16.u32 	%rs498, %r2937;
	bfe.u32 	%r2938, %r2935, 8, 8;
	cvt.u16.u32 	%rs499, %r2938;
	bfe.u32 	%r2939, %r2935, 0, 8;
	cvt.u16.u32 	%rs500, %r2939;
	ld.shared.u32 	%r2940, [%r2884+108];
	bfe.u32 	%r2941, %r2940, 24, 8;
	cvt.u16.u32 	%rs501, %r2941;
	bfe.u32 	%r2942, %r2940, 16, 8;
	cvt.u16.u32 	%rs502, %r2942;
	bfe.u32 	%r2943, %r2940, 8, 8;
	cvt.u16.u32 	%rs503, %r2943;
	bfe.u32 	%r2944, %r2940, 0, 8;
	cvt.u16.u32 	%rs504, %r2944;
	ld.shared.u32 	%r2945, [%r2884+104];
	bfe.u32 	%r2946, %r2945, 24, 8;
	cvt.u16.u32 	%rs505, %r2946;
	bfe.u32 	%r2947, %r2945, 16, 8;
	cvt.u16.u32 	%rs506, %r2947;
	bfe.u32 	%r2948, %r2945, 8, 8;
	cvt.u16.u32 	%rs507, %r2948;
	bfe.u32 	%r2949, %r2945, 0, 8;
	cvt.u16.u32 	%rs508, %r2949;
	ld.shared.u32 	%r2950, [%r2884+100];
	bfe.u32 	%r2951, %r2950, 24, 8;
	cvt.u16.u32 	%rs509, %r2951;
	bfe.u32 	%r2952, %r2950, 16, 8;
	cvt.u16.u32 	%rs510, %r2952;
	bfe.u32 	%r2953, %r2950, 8, 8;
	cvt.u16.u32 	%rs511, %r2953;
	bfe.u32 	%r2954, %r2950, 0, 8;
	cvt.u16.u32 	%rs512, %r2954;
	ld.shared.u32 	%r2955, [%r2884+96];
	bfe.u32 	%r2956, %r2955, 24, 8;
	cvt.u16.u32 	%rs513, %r2956;
	bfe.u32 	%r2957, %r2955, 16, 8;
	cvt.u16.u32 	%rs514, %r2957;
	bfe.u32 	%r2958, %r2955, 8, 8;
	cvt.u16.u32 	%rs515, %r2958;
	bfe.u32 	%r2959, %r2955, 0, 8;
	cvt.u16.u32 	%rs516, %r2959;
	ld.shared.u32 	%r2960, [%r2884+92];
	bfe.u32 	%r2961, %r2960, 24, 8;
	cvt.u16.u32 	%rs517, %r2961;
	bfe.u32 	%r2962, %r2960, 16, 8;
	cvt.u16.u32 	%rs518, %r2962;
	bfe.u32 	%r2963, %r2960, 8, 8;
	cvt.u16.u32 	%rs519, %r2963;
	bfe.u32 	%r2964, %r2960, 0, 8;
	cvt.u16.u32 	%rs520, %r2964;
	ld.shared.u32 	%r2965, [%r2884+88];
	bfe.u32 	%r2966, %r2965, 24, 8;
	cvt.u16.u32 	%rs521, %r2966;
	bfe.u32 	%r2967, %r2965, 16, 8;
	cvt.u16.u32 	%rs522, %r2967;
	bfe.u32 	%r2968, %r2965, 8, 8;
	cvt.u16.u32 	%rs523, %r2968;
	bfe.u32 	%r2969, %r2965, 0, 8;
	cvt.u16.u32 	%rs524, %r2969;
	ld.shared.u32 	%r2970, [%r2884+84];
	bfe.u32 	%r2971, %r2970, 24, 8;
	cvt.u16.u32 	%rs525, %r2971;
	bfe.u32 	%r2972, %r2970, 16, 8;
	cvt.u16.u32 	%rs526, %r2972;
	bfe.u32 	%r2973, %r2970, 8, 8;
	cvt.u16.u32 	%rs527, %r2973;
	bfe.u32 	%r2974, %r2970, 0, 8;
	cvt.u16.u32 	%rs528, %r2974;
	ld.shared.u32 	%r2975, [%r2884+80];
	bfe.u32 	%r2976, %r2975, 24, 8;
	cvt.u16.u32 	%rs529, %r2976;
	bfe.u32 	%r2977, %r2975, 16, 8;
	cvt.u16.u32 	%rs530, %r2977;
	bfe.u32 	%r2978, %r2975, 8, 8;
	cvt.u16.u32 	%rs531, %r2978;
	bfe.u32 	%r2979, %r2975, 0, 8;
	cvt.u16.u32 	%rs532, %r2979;
	ld.shared.u32 	%r2980, [%r2884+76];
	bfe.u32 	%r2981, %r2980, 24, 8;
	cvt.u16.u32 	%rs533, %r2981;
	bfe.u32 	%r2982, %r2980, 16, 8;
	cvt.u16.u32 	%rs534, %r2982;
	bfe.u32 	%r2983, %r2980, 8, 8;
	cvt.u16.u32 	%rs535, %r2983;
	bfe.u32 	%r2984, %r2980, 0, 8;
	cvt.u16.u32 	%rs536, %r2984;
	ld.shared.u32 	%r2985, [%r2884+72];
	bfe.u32 	%r2986, %r2985, 24, 8;
	cvt.u16.u32 	%rs537, %r2986;
	bfe.u32 	%r2987, %r2985, 16, 8;
	cvt.u16.u32 	%rs538, %r2987;
	bfe.u32 	%r2988, %r2985, 8, 8;
	cvt.u16.u32 	%rs539, %r2988;
	bfe.u32 	%r2989, %r2985, 0, 8;
	cvt.u16.u32 	%rs540, %r2989;
	ld.shared.u32 	%r2990, [%r2884+68];
	bfe.u32 	%r2991, %r2990, 24, 8;
	cvt.u16.u32 	%rs541, %r2991;
	bfe.u32 	%r2992, %r2990, 16, 8;
	cvt.u16.u32 	%rs542, %r2992;
	bfe.u32 	%r2993, %r2990, 8, 8;
	cvt.u16.u32 	%rs543, %r2993;
	bfe.u32 	%r2994, %r2990, 0, 8;
	cvt.u16.u32 	%rs544, %r2994;
	ld.shared.u32 	%r2995, [%r2884+64];
	bfe.u32 	%r2996, %r2995, 24, 8;
	cvt.u16.u32 	%rs545, %r2996;
	bfe.u32 	%r2997, %r2995, 16, 8;
	cvt.u16.u32 	%rs546, %r2997;
	bfe.u32 	%r2998, %r2995, 8, 8;
	cvt.u16.u32 	%rs547, %r2998;
	bfe.u32 	%r2999, %r2995, 0, 8;
	cvt.u16.u32 	%rs548, %r2999;
	ld.shared.u32 	%r3000, [%r2884+60];
	bfe.u32 	%r3001, %r3000, 24, 8;
	cvt.u16.u32 	%rs549, %r3001;
	bfe.u32 	%r3002, %r3000, 16, 8;
	cvt.u16.u32 	%rs550, %r3002;
	bfe.u32 	%r3003, %r3000, 8, 8;
	cvt.u16.u32 	%rs551, %r3003;
	bfe.u32 	%r3004, %r3000, 0, 8;
	cvt.u16.u32 	%rs552, %r3004;
	ld.shared.u32 	%r3005, [%r2884+56];
	bfe.u32 	%r3006, %r3005, 24, 8;
	cvt.u16.u32 	%rs553, %r3006;
	bfe.u32 	%r3007, %r3005, 16, 8;
	cvt.u16.u32 	%rs554, %r3007;
	bfe.u32 	%r3008, %r3005, 8, 8;
	cvt.u16.u32 	%rs555, %r3008;
	bfe.u32 	%r3009, %r3005, 0, 8;
	cvt.u16.u32 	%rs556, %r3009;
	ld.shared.u32 	%r3010, [%r2884+52];
	bfe.u32 	%r3011, %r3010, 24, 8;
	cvt.u16.u32 	%rs557, %r3011;
	bfe.u32 	%r3012, %r3010, 16, 8;
	cvt.u16.u32 	%rs558, %r3012;
	bfe.u32 	%r3013, %r3010, 8, 8;
	cvt.u16.u32 	%rs559, %r3013;
	bfe.u32 	%r3014, %r3010, 0, 8;
	cvt.u16.u32 	%rs560, %r3014;
	ld.shared.u32 	%r3015, [%r2884+48];
	bfe.u32 	%r3016, %r3015, 24, 8;
	cvt.u16.u32 	%rs561, %r3016;
	bfe.u32 	%r3017, %r3015, 16, 8;
	cvt.u16.u32 	%rs562, %r3017;
	bfe.u32 	%r3018, %r3015, 8, 8;
	cvt.u16.u32 	%rs563, %r3018;
	bfe.u32 	%r3019, %r3015, 0, 8;
	cvt.u16.u32 	%rs564, %r3019;
	ld.shared.u32 	%r3020, [%r2884+44];
	bfe.u32 	%r3021, %r3020, 24, 8;
	cvt.u16.u32 	%rs565, %r3021;
	bfe.u32 	%r3022, %r3020, 16, 8;
	cvt.u16.u32 	%rs566, %r3022;
	bfe.u32 	%r3023, %r3020, 8, 8;
	cvt.u16.u32 	%rs567, %r3023;
	bfe.u32 	%r3024, %r3020, 0, 8;
	cvt.u16.u32 	%rs568, %r3024;
	ld.shared.u32 	%r3025, [%r2884+40];
	bfe.u32 	%r3026, %r3025, 24, 8;
	cvt.u16.u32 	%rs569, %r3026;
	bfe.u32 	%r3027, %r3025, 16, 8;
	cvt.u16.u32 	%rs570, %r3027;
	bfe.u32 	%r3028, %r3025, 8, 8;
	cvt.u16.u32 	%rs571, %r3028;
	bfe.u32 	%r3029, %r3025, 0, 8;
	cvt.u16.u32 	%rs572, %r3029;
	ld.shared.u32 	%r3030, [%r2884+36];
	bfe.u32 	%r3031, %r3030, 24, 8;
	cvt.u16.u32 	%rs573, %r3031;
	bfe.u32 	%r3032, %r3030, 16, 8;
	cvt.u16.u32 	%rs574, %r3032;
	bfe.u32 	%r3033, %r3030, 8, 8;
	cvt.u16.u32 	%rs575, %r3033;
	bfe.u32 	%r3034, %r3030, 0, 8;
	cvt.u16.u32 	%rs576, %r3034;
	ld.shared.u32 	%r3035, [%r2884+32];
	bfe.u32 	%r3036, %r3035, 24, 8;
	cvt.u16.u32 	%rs577, %r3036;
	bfe.u32 	%r3037, %r3035, 16, 8;
	cvt.u16.u32 	%rs578, %r3037;
	bfe.u32 	%r3038, %r3035, 8, 8;
	cvt.u16.u32 	%rs579, %r3038;
	bfe.u32 	%r3039, %r3035, 0, 8;
	cvt.u16.u32 	%rs580, %r3039;
	ld.shared.u32 	%r3040, [%r2884+28];
	bfe.u32 	%r3041, %r3040, 24, 8;
	cvt.u16.u32 	%rs581, %r3041;
	bfe.u32 	%r3042, %r3040, 16, 8;
	cvt.u16.u32 	%rs582, %r3042;
	bfe.u32 	%r3043, %r3040, 8, 8;
	cvt.u16.u32 	%rs583, %r3043;
	bfe.u32 	%r3044, %r3040, 0, 8;
	cvt.u16.u32 	%rs584, %r3044;
	ld.shared.u32 	%r3045, [%r2884+24];
	bfe.u32 	%r3046, %r3045, 24, 8;
	cvt.u16.u32 	%rs585, %r3046;
	bfe.u32 	%r3047, %r3045, 16, 8;
	cvt.u16.u32 	%rs586, %r3047;
	bfe.u32 	%r3048, %r3045, 8, 8;
	cvt.u16.u32 	%rs587, %r3048;
	bfe.u32 	%r3049, %r3045, 0, 8;
	cvt.u16.u32 	%rs588, %r3049;
	ld.shared.u32 	%r3050, [%r2884+20];
	bfe.u32 	%r3051, %r3050, 24, 8;
	cvt.u16.u32 	%rs589, %r3051;
	bfe.u32 	%r3052, %r3050, 16, 8;
	cvt.u16.u32 	%rs590, %r3052;
	bfe.u32 	%r3053, %r3050, 8, 8;
	cvt.u16.u32 	%rs591, %r3053;
	bfe.u32 	%r3054, %r3050, 0, 8;
	cvt.u16.u32 	%rs592, %r3054;
	ld.shared.u32 	%r3055, [%r2884+16];
	bfe.u32 	%r3056, %r3055, 24, 8;
	cvt.u16.u32 	%rs593, %r3056;
	bfe.u32 	%r3057, %r3055, 16, 8;
	cvt.u16.u32 	%rs594, %r3057;
	bfe.u32 	%r3058, %r3055, 8, 8;
	cvt.u16.u32 	%rs595, %r3058;
	bfe.u32 	%r3059, %r3055, 0, 8;
	cvt.u16.u32 	%rs596, %r3059;
	ld.shared.u32 	%r3060, [%r2884+12];
	bfe.u32 	%r3061, %r3060, 24, 8;
	cvt.u16.u32 	%rs597, %r3061;
	bfe.u32 	%r3062, %r3060, 16, 8;
	cvt.u16.u32 	%rs598, %r3062;
	bfe.u32 	%r3063, %r3060, 8, 8;
	cvt.u16.u32 	%rs599, %r3063;
	bfe.u32 	%r3064, %r3060, 0, 8;
	cvt.u16.u32 	%rs600, %r3064;
	ld.shared.u32 	%r3065, [%r2884+8];
	bfe.u32 	%r3066, %r3065, 24, 8;
	cvt.u16.u32 	%rs601, %r3066;
	bfe.u32 	%r3067, %r3065, 16, 8;
	cvt.u16.u32 	%rs602, %r3067;
	bfe.u32 	%r3068, %r3065, 8, 8;
	cvt.u16.u32 	%rs603, %r3068;
	bfe.u32 	%r3069, %r3065, 0, 8;
	cvt.u16.u32 	%rs604, %r3069;
	ld.shared.u32 	%r3070, [%r2884+4];
	bfe.u32 	%r3071, %r3070, 24, 8;
	cvt.u16.u32 	%rs605, %r3071;
	bfe.u32 	%r3072, %r3070, 16, 8;
	cvt.u16.u32 	%rs606, %r3072;
	bfe.u32 	%r3073, %r3070, 8, 8;
	cvt.u16.u32 	%rs607, %r3073;
	bfe.u32 	%r3074, %r3070, 0, 8;
	cvt.u16.u32 	%rs608, %r3074;
	ld.shared.u32 	%r23, [%r2884];
	setp.ge.s32 	%p27, %r2691, %r12;
	mov.pred 	%p33, 0;
	@%p27 bra 	$L__BB5_9;
	setp.ge.s32 	%p28, %r21, %r11;
	setp.lt.s32 	%p29, %r23, %r22;
	or.pred  	%p33, %p28, %p29;
$L__BB5_9:
	selp.b32 	%r3657, %r23, %r22, %p33;
	selp.b16 	%rs1980, %rs608, %rs456, %p33;
	selp.b16 	%rs1981, %rs607, %rs455, %p33;
	selp.b16 	%rs1982, %rs606, %rs454, %p33;
	selp.b16 	%rs1983, %rs605, %rs453, %p33;
	selp.b16 	%rs1984, %rs604, %rs452, %p33;
	selp.b16 	%rs1985, %rs603, %rs451, %p33;
	selp.b16 	%rs1986, %rs602, %rs450, %p33;
	selp.b16 	%rs1987, %rs601, %rs449, %p33;
	selp.b16 	%rs1988, %rs600, %rs448, %p33;
	selp.b16 	%rs1989, %rs599, %rs447, %p33;
	selp.b16 	%rs1990, %rs598, %rs446, %p33;
	selp.b16 	%rs1991, %rs597, %rs445, %p33;
	selp.b16 	%rs1992, %rs596, %rs444, %p33;
	selp.b16 	%rs1993, %rs595, %rs443, %p33;
	selp.b16 	%rs1994, %rs594, %rs442, %p33;
	selp.b16 	%rs1995, %rs593, %rs441, %p33;
	selp.b16 	%rs1996, %rs592, %rs440, %p33;
	selp.b16 	%rs1997, %rs591, %rs439, %p33;
	selp.b16 	%rs1998, %rs590, %rs438, %p33;
	selp.b16 	%rs1999, %rs589, %rs437, %p33;
	selp.b16 	%rs2000, %rs588, %rs436, %p33;
	selp.b16 	%rs2001, %rs587, %rs435, %p33;
	selp.b16 	%rs2002, %rs586, %rs434, %p33;
	selp.b16 	%rs2003, %rs585, %rs433, %p33;
	selp.b16 	%rs2004, %rs584, %rs432, %p33;
	selp.b16 	%rs2005, %rs583, %rs431, %p33;
	selp.b16 	%rs2006, %rs582, %rs430, %p33;
	selp.b16 	%rs2007, %rs581, %rs429, %p33;
	selp.b16 	%rs2008, %rs580, %rs428, %p33;
	selp.b16 	%rs2009, %rs579, %rs427, %p33;
	selp.b16 	%rs2010, %rs578, %rs426, %p33;
	selp.b16 	%rs2011, %rs577, %rs425, %p33;
	selp.b16 	%rs2012, %rs576, %rs424, %p33;
	selp.b16 	%rs2013, %rs575, %rs423, %p33;
	selp.b16 	%rs2014, %rs574, %rs422, %p33;
	selp.b16 	%rs2015, %rs573, %rs421, %p33;
	selp.b16 	%rs2016, %rs572, %rs420, %p33;
	selp.b16 	%rs2017, %rs571, %rs419, %p33;
	selp.b16 	%rs2018, %rs570, %rs418, %p33;
	selp.b16 	%rs2019, %rs569, %rs417, %p33;
	selp.b16 	%rs2020, %rs568, %rs416, %p33;
	selp.b16 	%rs2021, %rs567, %rs415, %p33;
	selp.b16 	%rs2022, %rs566, %rs414, %p33;
	selp.b16 	%rs2023, %rs565, %rs413, %p33;
	selp.b16 	%rs2024, %rs564, %rs412, %p33;
	selp.b16 	%rs2025, %rs563, %rs411, %p33;
	selp.b16 	%rs2026, %rs562, %rs410, %p33;
	selp.b16 	%rs2027, %rs561, %rs409, %p33;
	selp.b16 	%rs2028, %rs560, %rs408, %p33;
	selp.b16 	%rs2029, %rs559, %rs407, %p33;
	selp.b16 	%rs2030, %rs558, %rs406, %p33;
	selp.b16 	%rs2031, %rs557, %rs405, %p33;
	selp.b16 	%rs2032, %rs556, %rs404, %p33;
	selp.b16 	%rs2033, %rs555, %rs403, %p33;
	selp.b16 	%rs2034, %rs554, %rs402, %p33;
	selp.b16 	%rs2035, %rs553, %rs401, %p33;
	selp.b16 	%rs2036, %rs552, %rs400, %p33;
	selp.b16 	%rs2037, %rs551, %rs399, %p33;
	selp.b16 	%rs2038, %rs550, %rs398, %p33;
	selp.b16 	%rs2039, %rs549, %rs397, %p33;
	selp.b16 	%rs2040, %rs548, %rs396, %p33;
	selp.b16 	%rs2041, %rs547, %rs395, %p33;
	selp.b16 	%rs2042, %rs546, %rs394, %p33;
	selp.b16 	%rs2043, %rs545, %rs393, %p33;
	selp.b16 	%rs2044, %rs544, %rs392, %p33;
	selp.b16 	%rs2045, %rs543, %rs391, %p33;
	selp.b16 	%rs2046, %rs542, %rs390, %p33;
	selp.b16 	%rs2047, %rs541, %rs389, %p33;
	selp.b16 	%rs2048, %rs540, %rs388, %p33;
	selp.b16 	%rs2049, %rs539, %rs387, %p33;
	selp.b16 	%rs2050, %rs538, %rs386, %p33;
	selp.b16 	%rs2051, %rs537, %rs385, %p33;
	selp.b16 	%rs2052, %rs536, %rs384, %p33;
	selp.b16 	%rs2053, %rs535, %rs383, %p33;
	selp.b16 	%rs2054, %rs534, %rs382, %p33;
	selp.b16 	%rs2055, %rs533, %rs381, %p33;
	selp.b16 	%rs2056, %rs532, %rs380, %p33;
	selp.b16 	%rs2057, %rs531, %rs379, %p33;
	selp.b16 	%rs2058, %rs530, %rs378, %p33;
	selp.b16 	%rs2059, %rs529, %rs377, %p33;
	selp.b16 	%rs2060, %rs528, %rs376, %p33;
	selp.b16 	%rs2061, %rs527, %rs375, %p33;
	selp.b16 	%rs2062, %rs526, %rs374, %p33;
	selp.b16 	%rs2063, %rs525, %rs373, %p33;
	selp.b16 	%rs2064, %rs524, %rs372, %p33;
	selp.b16 	%rs2065, %rs523, %rs371, %p33;
	selp.b16 	%rs2066, %rs522, %rs370, %p33;
	selp.b16 	%rs2067, %rs521, %rs369, %p33;
	selp.b16 	%rs2068, %rs520, %rs368, %p33;
	selp.b16 	%rs2069, %rs519, %rs367, %p33;
	selp.b16 	%rs2070, %rs518, %rs366, %p33;
	selp.b16 	%rs2071, %rs517, %rs365, %p33;
	selp.b16 	%rs2072, %rs516, %rs364, %p33;
	selp.b16 	%rs2073, %rs515, %rs363, %p33;
	selp.b16 	%rs2074, %rs514, %rs362, %p33;
	selp.b16 	%rs2075, %rs513, %rs361, %p33;
	selp.b16 	%rs2076, %rs512, %rs360, %p33;
	selp.b16 	%rs2077, %rs511, %rs359, %p33;
	selp.b16 	%rs2078, %rs510, %rs358, %p33;
	selp.b16 	%rs2079, %rs509, %rs357, %p33;
	selp.b16 	%rs2080, %rs508, %rs356, %p33;
	selp.b16 	%rs2081, %rs507, %rs355, %p33;
	selp.b16 	%rs2082, %rs506, %rs354, %p33;
	selp.b16 	%rs2083, %rs505, %rs353, %p33;
	selp.b16 	%rs2084, %rs504, %rs352, %p33;
	selp.b16 	%rs2085, %rs503, %rs351, %p33;
	selp.b16 	%rs2086, %rs502, %rs350, %p33;
	selp.b16 	%rs2087, %rs501, %rs349, %p33;
	selp.b16 	%rs2088, %rs500, %rs348, %p33;
	selp.b16 	%rs2089, %rs499, %rs347, %p33;
	selp.b16 	%rs2090, %rs498, %rs346, %p33;
	selp.b16 	%rs2091, %rs497, %rs345, %p33;
	selp.b16 	%rs2092, %rs496, %rs344, %p33;
	selp.b16 	%rs2093, %rs495, %rs343, %p33;
	selp.b16 	%rs2094, %rs494, %rs342, %p33;
	selp.b16 	%rs2095, %rs493, %rs341, %p33;
	selp.b16 	%rs2096, %rs492, %rs340, %p33;
	selp.b16 	%rs2097, %rs491, %rs339, %p33;
	selp.b16 	%rs2098, %rs490, %rs338, %p33;
	selp.b16 	%rs2099, %rs489, %rs337, %p33;
	selp.b16 	%rs2100, %rs488, %rs336, %p33;
	selp.b16 	%rs2101, %rs487, %rs335, %p33;
	selp.b16 	%rs2102, %rs486, %rs334, %p33;
	selp.b16 	%rs2103, %rs485, %rs333, %p33;
	selp.b16 	%rs2104, %rs484, %rs332, %p33;
	selp.b16 	%rs2105, %rs483, %rs331, %p33;
	selp.b16 	%rs2106, %rs482, %rs330, %p33;
	selp.b16 	%rs2107, %rs481, %rs329, %p33;
	selp.b16 	%rs2108, %rs480, %rs328, %p33;
	selp.b16 	%rs2109, %rs479, %rs327, %p33;
	selp.b16 	%rs2110, %rs478, %rs326, %p33;
	selp.b16 	%rs2111, %rs477, %rs325, %p33;
	selp.b16 	%rs2112, %rs476, %rs324, %p33;
	selp.b16 	%rs2113, %rs475, %rs323, %p33;
	selp.b16 	%rs2114, %rs474, %rs322, %p33;
	selp.b16 	%rs2115, %rs473, %rs321, %p33;
	selp.b16 	%rs2116, %rs472, %rs320, %p33;
	selp.b16 	%rs2117, %rs471, %rs319, %p33;
	selp.b16 	%rs2118, %rs470, %rs318, %p33;
	selp.b16 	%rs2119, %rs469, %rs317, %p33;
	selp.b16 	%rs2120, %rs468, %rs316, %p33;
	selp.b16 	%rs2121, %rs467, %rs315, %p33;
	selp.b16 	%rs2122, %rs466, %rs314, %p33;
	selp.b16 	%rs2123, %rs465, %rs313, %p33;
	selp.b16 	%rs2124, %rs464, %rs312, %p33;
	selp.b16 	%rs2125, %rs463, %rs311, %p33;
	selp.b16 	%rs2126, %rs462, %rs310, %p33;
	selp.b16 	%rs2127, %rs461, %rs309, %p33;
	selp.b16 	%rs2128, %rs460, %rs308, %p33;
	selp.b16 	%rs2129, %rs459, %rs307, %p33;
	selp.b16 	%rs2130, %rs458, %rs306, %p33;
	selp.b16 	%rs2131, %rs457, %rs305, %p33;
	shl.b32 	%r25, %r3656, 1;
	setp.lt.u32 	%p30, %r3656, 129;
	mov.u32 	%r3656, %r25;
	@%p30 bra 	$L__BB5_4;
	ld.param.s8 	%rs1979, [_ZN3cub18CUB_300001_SM_10006detail10merge_sort30DeviceMergeSortBlockSortKernelINS2_10policy_hubIN6thrust24THRUST_300001_SM_1000_NS10device_ptrI14key_value_pairEEE9Policy600ES9_PNS0_8NullTypeES9_SD_m13KeyComparatorS8_SC_EEvbT0_T1_T2_T3_T4_PT6_PT7_T5_NS1_7vsmem_tE_param_0];
	bar.sync 	0;
	setp.eq.s16 	%p31, %rs1979, 0;
	@%p31 bra 	$L__BB5_13;
	st.shared.u32 	[%r3661], %r3657;
	cvt.u32.u16 	%r3076, %rs1983;
	cvt.u32.u16 	%r3077, %rs1982;
	prmt.b32 	%r3078, %r3077, %r3076, 0x3340U;
	cvt.u32.u16 	%r3079, %rs1981;
	cvt.u32.u16 	%r3080, %rs1980;
	prmt.b32 	%r3081, %r3080, %r3079, 0x3340U;
	prmt.b32 	%r3082, %r3081, %r3078, 0x5410U;
	st.shared.u32 	[%r3661+4], %r3082;
	cvt.u32.u16 	%r3083, %rs1987;
	cvt.u32.u16 	%r3084, %rs1986;
	prmt.b32 	%r3085, %r3084, %r3083, 0x3340U;
	cvt.u32.u16 	%r3086, %rs1985;
	cvt.u32.u16 	%r3087, %rs1984;
	prmt.b32 	%r3088, %r3087, %r3086, 0x3340U;
	prmt.b32 	%r3089, %r3088, %r3085, 0x5410U;
	st.shared.u32 	[%r3661+8], %r3089;
	cvt.u32.u16 	%r3090, %rs1991;
	cvt.u32.u16 	%r3091, %rs1990;
	prmt.b32 	%r3092, %r3091, %r3090, 0x3340U;
	cvt.u32.u16 	%r3093, %rs1989;
	cvt.u32.u16 	%r3094, %rs1988;
	prmt.b32 	%r3095, %r3094, %r3093, 0x3340U;
	prmt.b32 	%r3096, %r3095, %r3092, 0x5410U;
	st.shared.u32 	[%r3661+12], %r3096;
	cvt.u32.u16 	%r3097, %rs1995;
	cvt.u32.u16 	%r3098, %rs1994;
	prmt.b32 	%r3099, %r3098, %r3097, 0x3340U;
	cvt.u32.u16 	%r3100, %rs1993;
	cvt.u32.u16 	%r3101, %rs1992;
	prmt.b32 	%r3102, %r3101, %r3100, 0x3340U;
	prmt.b32 	%r3103, %r3102, %r3099, 0x5410U;
	st.shared.u32 	[%r3661+16], %r3103;
	cvt.u32.u16 	%r3104, %rs1999;
	cvt.u32.u16 	%r3105, %rs1998;
	prmt.b32 	%r3106, %r3105, %r3104, 0x3340U;
	cvt.u32.u16 	%r3107, %rs1997;
	cvt.u32.u16 	%r3108, %rs1996;
	prmt.b32 	%r3109, %r3108, %r3107, 0x3340U;
	prmt.b32 	%r3110, %r3109, %r3106, 0x5410U;
	st.shared.u32 	[%r3661+20], %r3110;
	cvt.u32.u16 	%r3111, %rs2003;
	cvt.u32.u16 	%r3112, %rs2002;
	prmt.b32 	%r3113, %r3112, %r3111, 0x3340U;
	cvt.u32.u16 	%r3114, %rs2001;
	cvt.u32.u16 	%r3115, %rs2000;
	prmt.b32 	%r3116, %r3115, %r3114, 0x3340U;
	prmt.b32 	%r3117, %r3116, %r3113, 0x5410U;
	st.shared.u32 	[%r3661+24], %r3117;
	cvt.u32.u16 	%r3118, %rs2007;
	cvt.u32.u16 	%r3119, %rs2006;
	prmt.b32 	%r3120, %r3119, %r3118, 0x3340U;
	cvt.u32.u16 	%r3121, %rs2005;
	cvt.u32.u16 	%r3122, %rs2004;
	prmt.b32 	%r3123, %r3122, %r3121, 0x3340U;
	prmt.b32 	%r3124, %r3123, %r3120, 0x5410U;
	st.shared.u32 	[%r3661+28], %r3124;
	cvt.u32.u16 	%r3125, %rs2011;
	cvt.u32.u16 	%r3126, %rs2010;
	prmt.b32 	%r3127, %r3126, %r3125, 0x3340U;
	cvt.u32.u16 	%r3128, %rs2009;
	cvt.u32.u16 	%r3129, %rs2008;
	prmt.b32 	%r3130, %r3129, %r3128, 0x3340U;
	prmt.b32 	%r3131, %r3130, %r3127, 0x5410U;
	st.shared.u32 	[%r3661+32], %r3131;
	cvt.u32.u16 	%r3132, %rs2015;
	cvt.u32.u16 	%r3133, %rs2014;
	prmt.b32 	%r3134, %r3133, %r3132, 0x3340U;
	cvt.u32.u16 	%r3135, %rs2013;
	cvt.u32.u16 	%r3136, %rs2012;
	prmt.b32 	%r3137, %r3136, %r3135, 0x3340U;
	prmt.b32 	%r3138, %r3137, %r3134, 0x5410U;
	st.shared.u32 	[%r3661+36], %r3138;
	cvt.u32.u16 	%r3139, %rs2019;
	cvt.u32.u16 	%r3140, %rs2018;
	prmt.b32 	%r3141, %r3140, %r3139, 0x3340U;
	cvt.u32.u16 	%r3142, %rs2017;
	cvt.u32.u16 	%r3143, %rs2016;
	prmt.b32 	%r3144, %r3143, %r3142, 0x3340U;
	prmt.b32 	%r3145, %r3144, %r3141, 0x5410U;
	st.shared.u32 	[%r3661+40], %r3145;
	cvt.u32.u16 	%r3146, %rs2023;
	cvt.u32.u16 	%r3147, %rs2022;
	prmt.b32 	%r3148, %r3147, %r3146, 0x3340U;
	cvt.u32.u16 	%r3149, %rs2021;
	cvt.u32.u16 	%r3150, %rs2020;
	prmt.b32 	%r3151, %r3150, %r3149, 0x3340U;
	prmt.b32 	%r3152, %r3151, %r3148, 0x5410U;
	st.shared.u32 	[%r3661+44], %r3152;
	cvt.u32.u16 	%r3153, %rs2027;
	cvt.u32.u16 	%r3154, %rs2026;
	prmt.b32 	%r3155, %r3154, %r3153, 0x3340U;
	cvt.u32.u16 	%r3156, %rs2025;
	cvt.u32.u16 	%r3157, %rs2024;
	prmt.b32 	%r3158, %r3157, %r3156, 0x3340U;
	prmt.b32 	%r3159, %r3158, %r3155, 0x5410U;
	st.shared.u32 	[%r3661+48], %r3159;
	cvt.u32.u16 	%r3160, %rs2031;
	cvt.u32.u16 	%r3161, %rs2030;
	prmt.b32 	%r3162, %r3161, %r3160, 0x3340U;
	cvt.u32.u16 	%r3163, %rs2029;
	cvt.u32.u16 	%r3164, %rs2028;
	prmt.b32 	%r3165, %r3164, %r3163, 0x3340U;
	prmt.b32 	%r3166, %r3165, %r3162, 0x5410U;
	st.shared.u32 	[%r3661+52], %r3166;
	cvt.u32.u16 	%r3167, %rs2035;
	cvt.u32.u16 	%r3168, %rs2034;
	prmt.b32 	%r3169, %r3168, %r3167, 0x3340U;
	cvt.u32.u16 	%r3170, %rs2033;
	cvt.u32.u16 	%r3171, %rs2032;
	prmt.b32 	%r3172, %r3171, %r3170, 0x3340U;
	prmt.b32 	%r3173, %r3172, %r3169, 0x5410U;
	st.shared.u32 	[%r3661+56], %r3173;
	cvt.u32.u16 	%r3174, %rs2039;
	cvt.u32.u16 	%r3175, %rs2038;
	prmt.b32 	%r3176, %r3175, %r3174, 0x3340U;
	cvt.u32.u16 	%r3177, %rs2037;
	cvt.u32.u16 	%r3178, %rs2036;
	prmt.b32 	%r3179, %r3178, %r3177, 0x3340U;
	prmt.b32 	%r3180, %r3179, %r3176, 0x5410U;
	st.shared.u32 	[%r3661+60], %r3180;
	cvt.u32.u16 	%r3181, %rs2043;
	cvt.u32.u16 	%r3182, %rs2042;
	prmt.b32 	%r3183, %r3182, %r3181, 0x3340U;
	cvt.u32.u16 	%r3184, %rs2041;
	cvt.u32.u16 	%r3185, %rs2040;
	prmt.b32 	%r3186, %r3185, %r3184, 0x3340U;
	prmt.b32 	%r3187, %r3186, %r3183, 0x5410U;
	st.shared.u32 	[%r3661+64], %r3187;
	cvt.u32.u16 	%r3188, %rs2047;
	cvt.u32.u16 	%r3189, %rs2046;
	prmt.b32 	%r3190, %r3189, %r3188, 0x3340U;
	cvt.u32.u16 	%r3191, %rs2045;
	cvt.u32.u16 	%r3192, %rs2044;
	prmt.b32 	%r3193, %r3192, %r3191, 0x3340U;
	prmt.b32 	%r3194, %r3193, %r3190, 0x5410U;
	st.shared.u32 	[%r3661+68], %r3194;
	cvt.u32.u16 	%r3195, %rs2051;
	cvt.u32.u16 	%r3196, %rs2050;
	prmt.b32 	%r3197, %r3196, %r3195, 0x3340U;
	cvt.u32.u16 	%r3198, %rs2049;
	cvt.u32.u16 	%r3199, %rs2048;
	prmt.b32 	%r3200, %r3199, %r3198, 0x3340U;
	prmt.b32 	%r3201, %r3200, %r3197, 0x5410U;
	st.shared.u32 	[%r3661+72], %r3201;
	cvt.u32.u16 	%r3202, %rs2055;
	cvt.u32.u16 	%r3203, %rs2054;
	prmt.b32 	%r3204, %r3203, %r3202, 0x3340U;
	cvt.u32.u16 	%r3205, %rs2053;
	cvt.u32.u16 	%r3206, %rs2052;
	prmt.b32 	%r3207, %r3206, %r3205, 0x3340U;
	prmt.b32 	%r3208, %r3207, %r3204, 0x5410U;
	st.shared.u32 	[%r3661+76], %r3208;
	cvt.u32.u16 	%r3209, %rs2059;
	cvt.u32.u16 	%r3210, %rs2058;
	prmt.b32 	%r3211, %r3210, %r3209, 0x3340U;
	cvt.u32.u16 	%r3212, %rs2057;
	cvt.u32.u16 	%r3213, %rs2056;
	prmt.b32 	%r3214, %r3213, %r3212, 0x3340U;
	prmt.b32 	%r3215, %r3214, %r3211, 0x5410U;
	st.shared.u32 	[%r3661+80], %r3215;
	cvt.u32.u16 	%r3216, %rs2063;
	cvt.u32.u16 	%r3217, %rs2062;
	prmt.b32 	%r3218, %r3217, %r3216, 0x3340U;
	cvt.u32.u16 	%r3219, %rs2061;
	cvt.u32.u16 	%r3220, %rs2060;
	prmt.b32 	%r3221, %r3220, %r3219, 0x3340U;
	prmt.b32 	%r3222, %r3221, %r3218, 0x5410U;
	st.shared.u32 	[%r3661+84], %r3222;
	cvt.u32.u16 	%r3223, %rs2067;
	cvt.u32.u16 	%r3224, %rs2066;
	prmt.b32 	%r3225, %r3224, %r3223, 0x3340U;
	cvt.u32.u16 	%r3226, %rs2065;
	cvt.u32.u16 	%r3227, %rs2064;
	prmt.b32 	%r3228, %r3227, %r3226, 0x3340U;
	prmt.b32 	%r3229, %r3228, %r3225, 0x5410U;
	st.shared.u32 	[%r3661+88], %r3229;
	cvt.u32.u16 	%r3230, %rs2071;
	cvt.u32.u16 	%r3231, %rs2070;
	prmt.b32 	%r3232, %r3231, %r3230, 0x3340U;
	cvt.u32.u16 	%r3233, %rs2069;
	cvt.u32.u16 	%r3234, %rs2068;
	prmt.b32 	%r3235, %r3234, %r3233, 0x3340U;
	prmt.b32 	%r3236, %r3235, %r3232, 0x5410U;
	st.shared.u32 	[%r3661+92], %r3236;
	cvt.u32.u16 	%r3237, %rs2075;
	cvt.u32.u16 	%r3238, %rs2074;
	prmt.b32 	%r3239, %r3238, %r3237, 0x3340U;
	cvt.u32.u16 	%r3240, %rs2073;
	cvt.u32.u16 	%r3241, %rs2072;
	prmt.b32 	%r3242, %r3241, %r3240, 0x3340U;
	prmt.b32 	%r3243, %r3242, %r3239, 0x5410U;
	st.shared.u32 	[%r3661+96], %r3243;
	cvt.u32.u16 	%r3244, %rs2079;
	cvt.u32.u16 	%r3245, %rs2078;
	prmt.b32 	%r3246, %r3245, %r3244, 0x3340U;
	cvt.u32.u16 	%r3247, %rs2077;
	cvt.u32.u16 	%r3248, %rs2076;
	prmt.b32 	%r3249, %r3248, %r3247, 0x3340U;
	prmt.b32 	%r3250, %r3249, %r3246, 0x5410U;
	st.shared.u32 	[%r3661+100], %r3250;
	cvt.u32.u16 	%r3251, %rs2083;
	cvt.u32.u16 	%r3252, %rs2082;
	prmt.b32 	%r3253, %r3252, %r3251, 0x3340U;
	cvt.u32.u16 	%r3254, %rs2081;
	cvt.u32.u16 	%r3255, %rs2080;
	prmt.b32 	%r3256, %r3255, %r3254, 0x3340U;
	prmt.b32 	%r3257, %r3256, %r3253, 0x5410U;
	st.shared.u32 	[%r3661+104], %r3257;
	cvt.u32.u16 	%r3258, %rs2087;
	cvt.u32.u16 	%r3259, %rs2086;
	prmt.b32 	%r3260, %r3259, %r3258, 0x3340U;
	cvt.u32.u16 	%r3261, %rs2085;
	cvt.u32.u16 	%r3262, %rs2084;
	prmt.b32 	%r3263, %r3262, %r3261, 0x3340U;
	prmt.b32 	%r3264, %r3263, %r3260, 0x5410U;
	st.shared.u32 	[%r3661+108], %r3264;
	cvt.u32.u16 	%r3265, %rs2091;
	cvt.u32.u16 	%r3266, %rs2090;
	prmt.b32 	%r3267, %r3266, %r3265, 0x3340U;
	cvt.u32.u16 	%r3268, %rs2089;
	cvt.u32.u16 	%r3269, %rs2088;
	prmt.b32 	%r3270, %r3269, %r3268, 0x3340U;
	prmt.b32 	%r3271, %r3270, %r3267, 0x5410U;
	st.shared.u32 	[%r3661+112], %r3271;
	cvt.u32.u16 	%r3272, %rs2095;
	cvt.u32.u16 	%r3273, %rs2094;
	prmt.b32 	%r3274, %r3273, %r3272, 0x3340U;
	cvt.u32.u16 	%r3275, %rs2093;
	cvt.u32.u16 	%r3276, %rs2092;
	prmt.b32 	%r3277, %r3276, %r3275, 0x3340U;
	prmt.b32 	%r3278, %r3277, %r3274, 0x5410U;
	st.shared.u32 	[%r3661+116], %r3278;
	cvt.u32.u16 	%r3279, %rs2099;
	cvt.u32.u16 	%r3280, %rs2098;
	prmt.b32 	%r3281, %r3280, %r3279, 0x3340U;
	cvt.u32.u16 	%r3282, %rs2097;
	cvt.u32.u16 	%r3283, %rs2096;
	prmt.b32 	%r3284, %r3283, %r3282, 0x3340U;
	prmt.b32 	%r3285, %r3284, %r3281, 0x5410U;
	st.shared.u32 	[%r3661+120], %r3285;
	cvt.u32.u16 	%r3286, %rs2103;
	cvt.u32.u16 	%r3287, %rs2102;
	prmt.b32 	%r3288, %r3287, %r3286, 0x3340U;
	cvt.u32.u16 	%r3289, %rs2101;
	cvt.u32.u16 	%r3290, %rs2100;
	prmt.b32 	%r3291, %r3290, %r3289, 0x3340U;
	prmt.b32 	%r3292, %r3291, %r3288, 0x5410U;
	st.shared.u32 	[%r3661+124], %r3292;
	cvt.u32.u16 	%r3293, %rs2107;
	cvt.u32.u16 	%r3294, %rs2106;
	prmt.b32 	%r3295, %r3294, %r3293, 0x3340U;
	cvt.u32.u16 	%r3296, %rs2105;
	cvt.u32.u16 	%r3297, %rs2104;
	prmt.b32 	%r3298, %r3297, %r3296, 0x3340U;
	prmt.b32 	%r3299, %r3298, %r3295, 0x5410U;
	st.shared.u32 	[%r3661+128], %r3299;
	cvt.u32.u16 	%r3300, %rs2111;
	cvt.u32.u16 	%r3301, %rs2110;
	prmt.b32 	%r3302, %r3301, %r3300, 0x3340U;
	cvt.u32.u16 	%r3303, %rs2109;
	cvt.u32.u16 	%r3304, %rs2108;
	prmt.b32 	%r3305, %r3304, %r3303, 0x3340U;
	prmt.b32 	%r3306, %r3305, %r3302, 0x5410U;
	st.shared.u32 	[%r3661+132], %r3306;
	cvt.u32.u16 	%r3307, %rs2115;
	cvt.u32.u16 	%r3308, %rs2114;
	prmt.b32 	%r3309, %r3308, %r3307, 0x3340U;
	cvt.u32.u16 	%r3310, %rs2113;
	cvt.u32.u16 	%r3311, %rs2112;
	prmt.b32 	%r3312, %r3311, %r3310, 0x3340U;
	prmt.b32 	%r3313, %r3312, %r3309, 0x5410U;
	st.shared.u32 	[%r3661+136], %r3313;
	cvt.u32.u16 	%r3314, %rs2119;
	cvt.u32.u16 	%r3315, %rs2118;
	prmt.b32 	%r3316, %r3315, %r3314, 0x3340U;
	cvt.u32.u16 	%r3317, %rs2117;
	cvt.u32.u16 	%r3318, %rs2116;
	prmt.b32 	%r3319, %r3318, %r3317, 0x3340U;
	prmt.b32 	%r3320, %r3319, %r3316, 0x5410U;
	st.shared.u32 	[%r3661+140], %r3320;
	cvt.u32.u16 	%r3321, %rs2123;
	cvt.u32.u16 	%r3322, %rs2122;
	prmt.b32 	%r3323, %r3322, %r3321, 0x3340U;
	cvt.u32.u16 	%r3324, %rs2121;
	cvt.u32.u16 	%r3325, %rs2120;
	prmt.b32 	%r3326, %r3325, %r3324, 0x3340U;
	prmt.b32 	%r3327, %r3326, %r3323, 0x5410U;
	st.shared.u32 	[%r3661+144], %r3327;
	cvt.u32.u16 	%r3328, %rs2127;
	cvt.u32.u16 	%r3329, %rs2126;
	prmt.b32 	%r3330, %r3329, %r3328, 0x3340U;
	cvt.u32.u16 	%r3331, %rs2125;
	cvt.u32.u16 	%r3332, %rs2124;
	prmt.b32 	%r3333, %r3332, %r3331, 0x3340U;
	prmt.b32 	%r3334, %r3333, %r3330, 0x5410U;
	st.shared.u32 	[%r3661+148], %r3334;
	cvt.u32.u16 	%r3335, %rs2131;
	cvt.u32.u16 	%r3336, %rs2130;
	prmt.b32 	%r3337, %r3336, %r3335, 0x3340U;
	cvt.u32.u16 	%r3338, %rs2129;
	cvt.u32.u16 	%r3339, %rs2128;
	prmt.b32 	%r3340, %r3339, %r3338, 0x3340U;
	prmt.b32 	%r3341, %r3340, %r3337, 0x5410U;
	st.shared.u32 	[%r3661+152], %r3341;
	bar.warp.sync 	-1;
	mov.u32 	%r3342, %tid.x;
	and.b32  	%r3343, %r3342, 992;
	cvt.u64.u32 	%rd32, %r3343;
	mov.u32 	%r3344, %ctaid.x;
	mul.wide.u32 	%rd33, %r3344, 256;
	add.s64 	%rd34, %rd33, %rd32;
	and.b32  	%r3345, %r3342, 31;
	cvt.u64.u32 	%rd35, %r3345;
	or.b64  	%rd36, %rd34, %rd35;
	mad.lo.s64 	%rd45, %rd36, 156, %rd2;
	mov.b32 	%r3662, 0;
$L__BB5_12:
	ld.shared.u32 	%r3346, [%r3661];
	st.global.u32 	[%rd45], %r3346;
	add.s32 	%r28, %r3662, 1;
	add.s64 	%rd45, %rd45, 4;
	add.s32 	%r3661, %r3661, 4;
	setp.lt.u32 	%p32, %r3662, 38;
	mov.u32 	%r3662, %r28;
	@%p32 bra 	$L__BB5_12;
	bra.uni 	$L__BB5_32;
$L__BB5_13:
	ld.param.u64 	%rd43, [_ZN3cub18CUB_300001_SM_10006detail10merge_sort30DeviceMergeSortBlockSortKernelINS2_10policy_hubIN6thrust24THRUST_300001_SM_1000_NS10device_ptrI14key_value_pairEEE9Policy600ES9_PNS0_8NullTypeES9_SD_m13KeyComparatorS8_SC_EEvbT0_T1_T2_T3_T4_PT6_PT7_T5_NS1_7vsmem_tE_param_6];
	st.shared.u32 	[%r3661], %r3657;
	cvt.u32.u16 	%r3347, %rs1983;
	cvt.u32.u16 	%r3348, %rs1982;
	prmt.b32 	%r3349, %r3348, %r3347, 0x3340U;
	cvt.u32.u16 	%r3350, %rs1981;
	cvt.u32.u16 	%r3351, %rs1980;
	prmt.b32 	%r3352, %r3351, %r3350, 0x3340U;
	prmt.b32 	%r3353, %r3352, %r3349, 0x5410U;
	st.shared.u32 	[%r3661+4], %r3353;
	cvt.u32.u16 	%r3354, %rs1987;
	cvt.u32.u16 	%r3355, %rs1986;
	prmt.b32 	%r3356, %r3355, %r3354, 0x3340U;
	cvt.u32.u16 	%r3357, %rs1985;
	cvt.u32.u16 	%r3358, %rs1984;
	prmt.b32 	%r3359, %r3358, %r3357, 0x3340U;
	prmt.b32 	%r3360, %r3359, %r3356, 0x5410U;
	st.shared.u32 	[%r3661+8], %r3360;
	cvt.u32.u16 	%r3361, %rs1991;
	cvt.u32.u16 	%r3362, %rs1990;
	prmt.b32 	%r3363, %r3362, %r3361, 0x3340U;
	cvt.u32.u16 	%r3364, %rs1989;
	cvt.u32.u16 	%r3365, %rs1988;
	prmt.b32 	%r3366, %r3365, %r3364, 0x3340U;
	prmt.b32 	%r3367, %r3366, %r3363, 0x5410U;
	st.shared.u32 	[%r3661+12], %r3367;
	cvt.u32.u16 	%r3368, %rs1995;
	cvt.u32.u16 	%r3369, %rs1994;
	prmt.b32 	%r3370, %r3369, %r3368, 0x3340U;
	cvt.u32.u16 	%r3371, %rs1993;
	cvt.u32.u16 	%r3372, %rs1992;
	prmt.b32 	%r3373, %r3372, %r3371, 0x3340U;
	prmt.b32 	%r3374, %r3373, %r3370, 0x5410U;
	st.shared.u32 	[%r3661+16], %r3374;
	cvt.u32.u16 	%r3375, %rs1999;
	cvt.u32.u16 	%r3376, %rs1998;
	prmt.b32 	%r3377, %r3376, %r3375, 0x3340U;
	cvt.u32.u16 	%r3378, %rs1997;
	cvt.u32.u16 	%r3379, %rs1996;
	prmt.b32 	%r3380, %r3379, %r3378, 0x3340U;
	prmt.b32 	%r3381, %r3380, %r3377, 0x5410U;
	st.shared.u32 	[%r3661+20], %r3381;
	cvt.u32.u16 	%r3382, %rs2003;
	cvt.u32.u16 	%r3383, %rs2002;
	prmt.b32 	%r3384, %r3383, %r3382, 0x3340U;
	cvt.u32.u16 	%r3385, %rs2001;
	cvt.u32.u16 	%r3386, %rs2000;
	prmt.b32 	%r3387, %r3386, %r3385, 0x3340U;
	prmt.b32 	%r3388, %r3387, %r3384, 0x5410U;
	st.shared.u32 	[%r3661+24], %r3388;
	cvt.u32.u16 	%r3389, %rs2007;
	cvt.u32.u16 	%r3390, %rs2006;
	prmt.b32 	%r3391, %r3390, %r3389, 0x3340U;
	cvt.u32.u16 	%r3392, %rs2005;
	cvt.u32.u16 	%r3393, %rs2004;
	prmt.b32 	%r3394, %r3393, %r3392, 0x3340U;
	prmt.b32 	%r3395, %r3394, %r3391, 0x5410U;
	st.shared.u32 	[%r3661+28], %r3395;
	cvt.u32.u16 	%r3396, %rs2011;
	cvt.u32.u16 	%r3397, %rs2010;
	prmt.b32 	%r3398, %r3397, %r3396, 0x3340U;
	cvt.u32.u16 	%r3399, %rs2009;
	cvt.u32.u16 	%r3400, %rs2008;
	prmt.b32 	%r3401, %r3400, %r3399, 0x3340U;
	prmt.b32 	%r3402, %r3401, %r3398, 0x5410U;
	st.shared.u32 	[%r3661+32], %r3402;
	cvt.u32.u16 	%r3403, %rs2015;
	cvt.u32.u16 	%r3404, %rs2014;
	prmt.b32 	%r3405, %r3404, %r3403, 0x3340U;
	cvt.u32.u16 	%r3406, %rs2013;
	cvt.u32.u16 	%r3407, %rs2012;
	prmt.b32 	%r3408, %r3407, %r3406, 0x3340U;
	prmt.b32 	%r3409, %r3408, %r3405, 0x5410U;
	st.shared.u32 	[%r3661+36], %r3409;
	cvt.u32.u16 	%r3410, %rs2019;
	cvt.u32.u16 	%r3411, %rs2018;
	prmt.b32 	%r3412, %r3411, %r3410, 0x3340U;
	cvt.u32.u16 	%r3413, %rs2017;
	cvt.u32.u16 	%r3414, %rs2016;
	prmt.b32 	%r3415, %r3414, %r3413, 0x3340U;
	prmt.b32 	%r3416, %r3415, %r3412, 0x5410U;
	st.shared.u32 	[%r3661+40], %r3416;
	cvt.u32.u16 	%r3417, %rs2023;
	cvt.u32.u16 	%r3418, %rs2022;
	prmt.b32 	%r3419, %r3418, %r3417, 0x3340U;
	cvt.u32.u16 	%r3420, %rs2021;
	cvt.u32.u16 	%r3421, %rs2020;
	prmt.b32 	%r3422, %r3421, %r3420, 0x3340U;
	prmt.b32 	%r3423, %r3422, %r3419, 0x5410U;
	st.shared.u32 	[%r3661+44], %r3423;
	cvt.u32.u16 	%r3424, %rs2027;
	cvt.u32.u16 	%r3425, %rs2026;
	prmt.b32 	%r3426, %r3425, %r3424, 0x3340U;
	cvt.u32.u16 	%r3427, %rs2025;
	cvt.u32.u16 	%r3428, %rs2024;
	prmt.b32 	%r3429, %r3428, %r3427, 0x3340U;
	prmt.b32 	%r3430, %r3429, %r3426, 0x5410U;
	st.shared.u32 	[%r3661+48], %r3430;
	cvt.u32.u16 	%r3431, %rs2031;
	cvt.u32.u16 	%r3432, %rs2030;
	prmt.b32 	%r3433, %r3432, %r3431, 0x3340U;
	cvt.u32.u16 	%r3434, %rs2029;
	cvt.u32.u16 	%r3435, %rs2028;
	prmt.b32 	%r3436, %r3435, %r3434, 0x3340U;
	prmt.b32 	%r3437, %r3436, %r3433, 0x5410U;
	st.shared.u32 	[%r3661+52], %r3437;
	cvt.u32.u16 	%r3438, %rs2035;
	cvt.u32.u16 	%r3439, %rs2034;
	prmt.b32 	%r3440, %r3439, %r3438, 0x3340U;
	cvt.u32.u16 	%r3441, %rs2033;
	cvt.u32.u16 	%r3442, %rs2032;
	prmt.b32 	%r3443, %r3442, %r3441, 0x3340U;
	prmt.b32 	%r3444, %r3443, %r3440, 0x5410U;
	st.shared.u32 	[%r3661+56], %r3444;
	cvt.u32.u16 	%r3445, %rs2039;
	cvt.u32.u16 	%r3446, %rs2038;
	prmt.b32 	%r3447, %r3446, %r3445, 0x3340U;
	cvt.u32.u16 	%r3448, %rs2037;
	cvt.u32.u16 	%r3449, %rs2036;
	prmt.b32 	%r3450, %r3449, %r3448, 0x3340U;
	prmt.b32 	%r3451, %r3450, %r3447, 0x5410U;
	st.shared.u32 	[%r3661+60], %r3451;
	cvt.u32.u16 	%r3452, %rs2043;
	cvt.u32.u16 	%r3453, %rs2042;
	prmt.b32 	%r3454, %r3453, %r3452, 0x3340U;
	cvt.u32.u16 	%r3455, %rs2041;
	cvt.u32.u16 	%r3456, %rs2040;
	prmt.b32 	%r3457, %r3456, %r3455, 0x3340U;
	prmt.b32 	%r3458, %r3457, %r3454, 0x5410U;
	st.shared.u32 	[%r3661+64], %r3458;
	cvt.u32.u16 	%r3459, %rs2047;
	cvt.u32.u16 	%r3460, %rs2046;
	prmt.b32 	%r3461, %r3460, %r3459, 0x3340U;
	cvt.u32.u16 	%r3462, %rs2045;
	cvt.u32.u16 	%r3463, %rs2044;
	prmt.b32 	%r3464, %r3463, %r3462, 0x3340U;
	prmt.b32 	%r3465, %r3464, %r3461, 0x5410U;
	st.shared.u32 	[%r3661+68], %r3465;
	cvt.u32.u16 	%r3466, %rs2051;
	cvt.u32.u16 	%r3467, %rs2050;
	prmt.b32 	%r3468, %r3467, %r3466, 0x3340U;
	cvt.u32.u16 	%r3469, %rs2049;
	cvt.u32.u16 	%r3470, %rs2048;
	prmt.b32 	%r3471, %r3470, %r3469, 0x3340U;
	prmt.b32 	%r3472, %r3471, %r3468, 0x5410U;
	st.shared.u32 	[%r3661+72], %r3472;
	cvt.u32.u16 	%r3473, %rs2055;
	cvt.u32.u16 	%r3474, %rs2054;
	prmt.b32 	%r3475, %r3474, %r3473, 0x3340U;
	cvt.u32.u16 	%r3476, %rs2053;
	cvt.u32.u16 	%r3477, %rs2052;
	prmt.b32 	%r3478, %r3477, %r3476, 0x3340U;
	prmt.b32 	%r3479, %r3478, %r3475, 0x5410U;
	st.shared.u32 	[%r3661+76], %r3479;
	cvt.u32.u16 	%r3480, %rs2059;
	cvt.u32.u16 	%r3481, %rs2058;
	prmt.b32 	%r3482, %r3481, %r3480, 0x3340U;
	cvt.u32.u16 	%r3483, %rs2057;
	cvt.u32.u16 	%r3484, %rs2056;
	prmt.b32 	%r3485, %r3484, %r3483, 0x3340U;
	prmt.b32 	%r3486, %r3485, %r3482, 0x5410U;
	st.shared.u32 	[%r3661+80], %r3486;
	cvt.u32.u16 	%r3487, %rs2063;
	cvt.u32.u16 	%r3488, %rs2062;
	prmt.b32 	%r3489, %r3488, %r3487, 0x3340U;
	cvt.u32.u16 	%r3490, %rs2061;
	cvt.u32.u16 	%r3491, %rs2060;
	prmt.b32 	%r3492, %r3491, %r3490, 0x3340U;
	prmt.b32 	%r3493, %r3492, %r3489, 0x5410U;
	st.shared.u32 	[%r3661+84], %r3493;
	cvt.u32.u16 	%r3494, %rs2067;
	cvt.u32.u16 	%r3495, %rs2066;
	prmt.b32 	%r3496, %r3495, %r3494, 0x3340U;
	cvt.u32.u16 	%r3497, %rs2065;
	cvt.u32.u16 	%r3498, %rs2064;
	prmt.b32 	%r3499, %r3498, %r3497, 0x3340U;
	prmt.b32 	%r3500, %r3499, %r3496, 0x5410U;
	st.shared.u32 	[%r3661+88], %r3500;
	cvt.u32.u16 	%r3501, %rs2071;
	cvt.u32.u16 	%r3502, %rs2070;
	prmt.b32 	%r3503, %r3502, %r3501, 0x3340U;
	cvt.u32.u16 	%r3504, %rs2069;
	cvt.u32.u16 	%r3505, %rs2068;
	prmt.b32 	%r3506, %r3505, %r3504, 0x3340U;
	prmt.b32 	%r3507, %r3506, %r3503, 0x5410U;
	st.shared.u32 	[%r3661+92], %r3507;
	cvt.u32.u16 	%r3508, %rs2075;
	cvt.u32.u16 	%r3509, %rs2074;
	prmt.b32 	%r3510, %r3509, %r3508, 0x3340U;
	cvt.u32.u16 	%r3511, %rs2073;
	cvt.u32.u16 	%r3512, %rs2072;
	prmt.b32 	%r3513, %r3512, %r3511, 0x3340U;
	prmt.b32 	%r3514, %r3513, %r3510, 0x5410U;
	st.shared.u32 	[%r3661+96], %r3514;
	cvt.u32.u16 	%r3515, %rs2079;
	cvt.u32.u16 	%r3516, %rs2078;
	prmt.b32 	%r3517, %r3516, %r3515, 0x3340U;
	cvt.u32.u16 	%r3518, %rs2077;
	cvt.u32.u16 	%r3519, %rs2076;
	prmt.b32 	%r3520, %r3519, %r3518, 0x3340U;
	prmt.b32 	%r3521, %r3520, %r3517, 0x5410U;
	st.shared.u32 	[%r3661+100], %r3521;
	cvt.u32.u16 	%r3522, %rs2083;
	cvt.u32.u16 	%r3523, %rs2082;
	prmt.b32 	%r3524, %r3523, %r3522, 0x3340U;
	cvt.u32.u16 	%r3525, %rs2081;
	cvt.u32.u16 	%r3526, %rs2080;
	prmt.b32 	%r3527, %r3526, %r3525, 0x3340U;
	prmt.b32 	%r3528, %r3527, %r3524, 0x5410U;
	st.shared.u32 	[%r3661+104], %r3528;
	cvt.u32.u16 	%r3529, %rs2087;
	cvt.u32.u16 	%r3530, %rs2086;
	prmt.b32 	%r3531, %r3530, %r3529, 0x3340U;
	cvt.u32.u16 	%r3532, %rs2085;
	cvt.u32.u16 	%r3533, %rs2084;
	prmt.b32 	%r3534, %r3533, %r3532, 0x3340U;
	prmt.b32 	%r3535, %r3534, %r3531, 0x5410U;
	st.shared.u32 	[%r3661+108], %r3535;
	cvt.u32.u16 	%r3536, %rs2091;
	cvt.u32.u16 	%r3537, %rs2090;
	prmt.b32 	%r3538, %r3537, %r3536, 0x3340U;
	cvt.u32.u16 	%r3539, %rs2089;
	cvt.u32.u16 	%r3540, %rs2088;
	prmt.b32 	%r3541, %r3540, %r3539, 0x3340U;
	prmt.b32 	%r3542, %r3541, %r3538, 0x5410U;
	st.shared.u32 	[%r3661+112], %r3542;
	cvt.u32.u16 	%r3543, %rs2095;
	cvt.u32.u16 	%r3544, %rs2094;
	prmt.b32 	%r3545, %r3544, %r3543, 0x3340U;
	cvt.u32.u16 	%r3546, %rs2093;
	cvt.u32.u16 	%r3547, %rs2092;
	prmt.b32 	%r3548, %r3547, %r3546, 0x3340U;
	prmt.b32 	%r3549, %r3548, %r3545, 0x5410U;
	st.shared.u32 	[%r3661+116], %r3549;
	cvt.u32.u16 	%r3550, %rs2099;
	cvt.u32.u16 	%r3551, %rs2098;
	prmt.b32 	%r3552, %r3551, %r3550, 0x3340U;
	cvt.u32.u16 	%r3553, %rs2097;
	cvt.u32.u16 	%r3554, %rs2096;
	prmt.b32 	%r3555, %r3554, %r3553, 0x3340U;
	prmt.b32 	%r3556, %r3555, %r3552, 0x5410U;
	st.shared.u32 	[%r3661+120], %r3556;
	cvt.u32.u16 	%r3557, %rs2103;
	cvt.u32.u16 	%r3558, %rs2102;
	prmt.b32 	%r3559, %r3558, %r3557, 0x3340U;
	cvt.u32.u16 	%r3560, %rs2101;
	cvt.u32.u16 	%r3561, %rs2100;
	prmt.b32 	%r3562, %r3561, %r3560, 0x3340U;
	prmt.b32 	%r3563, %r3562, %r3559, 0x5410U;
	st.shared.u32 	[%r3661+124], %r3563;
	cvt.u32.u16 	%r3564, %rs2107;
	cvt.u32.u16 	%r3565, %rs2106;
	prmt.b32 	%r3566, %r3565, %r3564, 0x3340U;
	cvt.u32.u16 	%r3567, %rs2105;
	cvt.u32.u16 	%r3568, %rs2104;
	prmt.b32 	%r3569, %r3568, %r3567, 0x3340U;
	prmt.b32 	%r3570, %r3569, %r3566, 0x5410U;
	st.shared.u32 	[%r3661+128], %r3570;
	cvt.u32.u16 	%r3571, %rs2111;
	cvt.u32.u16 	%r3572, %rs2110;
	prmt.b32 	%r3573, %r3572, %r3571, 0x3340U;
	cvt.u32.u16 	%r3574, %rs2109;
	cvt.u32.u16 	%r3575, %rs2108;
	prmt.b32 	%r3576, %r3575, %r3574, 0x3340U;
	prmt.b32 	%r3577, %r3576, %r3573, 0x5410U;
	st.shared.u32 	[%r3661+132], %r3577;
	cvt.u32.u16 	%r3578, %rs2115;
	cvt.u32.u16 	%r3579, %rs2114;
	prmt.b32 	%r3580, %r3579, %r3578, 0x3340U;
	cvt.u32.u16 	%r3581, %rs2113;
	cvt.u32.u16 	%r3582, %rs2112;
	prmt.b32 	%r3583, %r3582, %r3581, 0x3340U;
	prmt.b32 	%r3584, %r3583, %r3580, 0x5410U;
	st.shared.u32 	[%r3661+136], %r3584;
	cvt.u32.u16 	%r3585, %rs2119;
	cvt.u32.u16 	%r3586, %rs2118;
	prmt.b32 	%r3587, %r3586, %r3585, 0x3340U;
	cvt.u32.u16 	%r3588, %rs2117;
	cvt.u32.u16 	%r3589, %rs2116;
	prmt.b32 	%r3590, %r3589, %r3588, 0x3340U;
	prmt.b32 	%r3591, %r3590, %r3587, 0x5410U;
	st.shared.u32 	[%r3661+140], %r3591;
	cvt.u32.u16 	%r3592, %rs2123;
	cvt.u32.u16 	%r3593, %rs2122;
	prmt.b32 	%r3594, %r3593, %r3592, 0x3340U;
	cvt.u32.u16 	%r3595, %rs2121;
	cvt.u32.u16 	%r3596, %rs2120;
	prmt.b32 	%r3597, %r3596, %r3595, 0x3340U;
	prmt.b32 	%r3598, %r3597, %r3594, 0x5410U;
	st.shared.u32 	[%r3661+144], %r3598;
	cvt.u32.u16 	%r3599, %rs2127;
	cvt.u32.u16 	%r3600, %rs2126;
	prmt.b32 	%r3601, %r3600, %r3599, 0x3340U;
	cvt.u32.u16 	%r3602, %rs2125;
	cvt.u32.u16 	%r3603, %rs2124;
	prmt.b32 	%r3604, %r3603, %r3602, 0x3340U;
	prmt.b32 	%r3605, %r3604, %r3601, 0x5410U;
	st.shared.u32 	[%r3661+148], %r3605;
	cvt.u32.u16 	%r3606, %rs2131;
	cvt.u32.u16 	%r3607, %rs2130;
	prmt.b32 	%r3608, %r3607, %r3606, 0x3340U;
	cvt.u32.u16 	%r3609, %rs2129;
	cvt.u32.u16 	%r3610, %rs2128;
	prmt.b32 	%r3611, %r3610, %r3609, 0x3340U;
	prmt.b32 	%r3612, %r3611, %r3608, 0x5410U;
	st.shared.u32 	[%r3661+152], %r3612;
	bar.warp.sync 	-1;
	ld.shared.u32 	%r3613, [%r3661+152];
	ld.shared.u32 	%r3614, [%r3661+148];
	ld.shared.u32 	%r3615, [%r3661+144];
	ld.shared.u32 	%r3616, [%r3661+140];
	ld.shared.u32 	%r3617, [%r3661+136];
	ld.shared.u32 	%r3618, [%r3661+132];
	ld.shared.u32 	%r3619, [%r3661+128];
	ld.shared.u32 	%r3620, [%r3661+124];
	ld.shared.u32 	%r3621, [%r3661+120];
	ld.shared.u32 	%r3622, [%r3661+116];
	ld.shared.u32 	%r3623, [%r3661+112];
	ld.shared.u32 	%r3624, [%r3661+108];
	ld.shared.u32 	%r3625, [%r3661+104];
	ld.shared.u32 	%r3626, [%r3661+100];
	ld.shared.u32 	%r3627, [%r3661+96];
	ld.shared.u32 	%r3628, [%r3661+92];
	ld.shared.u32 	%r3629, [%r3661+88];
	ld.shared.u32 	%r3630, [%r3661+84];
	ld.shared.u32 	%r3631, [%r3661+80];
	ld.shared.u32 	%r3632, [%r3661+76];
	ld.shared.u32 	%r3633, [%r3661+72];
	ld.shared.u32 	%r3634, [%r3661+68];
	ld.shared.u32 	%r3635, [%r3661+64];
	ld.shared.u32 	%r3636, [%r3661+60];
	ld.shared.u32 	%r3637, [%r3661+56];
	ld.shared.u32 	%r3638, [%r3661+52];
	ld.shared.u32 	%r3639, [%r3661+48];
	ld.shared.u32 	%r3640, [%r3661+44];
	ld.shared.u32 	%r3641, [%r3661+40];
	ld.shared.u32 	%r3642, [%r3661+36];
	ld.shared.u32 	%r3643, [%r3661+32];
	ld.shared.u32 	%r3644, [%r3661+28];
	ld.shared.u32 	%r3645, [%r3661+24];
	ld.shared.u32 	%r3646, [%r3661+20];
	ld.shared.u32 	%r3647, [%r3661+16];
	ld.shared.u32 	%r3648, [%r3661+12];
	ld.shared.u32 	%r3649, [%r3661+8];
	ld.shared.u32 	%r3650, [%r3661+4];
	ld.shared.u32 	%r3651, [%r3661];
	cvta.to.global.u64 	%rd37, %rd43;
	mov.u32 	%r3652, %ctaid.x;
	mul.wide.u32 	%rd38, %r3652, 256;
	mov.u32 	%r3653, %tid.x;
	cvt.u64.u32 	%rd39, %r3653;
	add.s64 	%rd40, %rd38, %rd39;
	mad.lo.s64 	%rd41, %rd40, 156, %rd37;
	st.global.u32 	[%rd41], %r3651;
	st.global.u32 	[%rd41+4], %r3650;
	st.global.u32 	[%rd41+8], %r3649;
	st.global.u32 	[%rd41+12], %r3648;
	st.global.u32 	[%rd41+16], %r3647;
	st.global.u32 	[%rd41+20], %r3646;
	st.global.u32 	[%rd41+24], %r3645;
	st.global.u32 	[%rd41+28], %r3644;
	st.global.u32 	[%rd41+32], %r3643;
	st.global.u32 	[%rd41+36], %r3642;
	st.global.u32 	[%rd41+40], %r3641;
	st.global.u32 	[%rd41+44], %r3640;
	st.global.u32 	[%rd41+48], %r3639;
	st.global.u32 	[%rd41+52], %r3638;
	st.global.u32 	[%rd41+56], %r3637;
	st.global.u32 	[%rd41+60], %r3636;
	st.global.u32 	[%rd41+64], %r3635;
	st.global.u32 	[%rd41+68], %r3634;
	st.global.u32 	[%rd41+72], %r3633;
	st.global.u32 	[%rd41+76], %r3632;
	st.global.u32 	[%rd41+80], %r3631;
	st.global.u32 	[%rd41+84], %r3630;
	st.global.u32 	[%rd41+88], %r3629;
	st.global.u32 	[%rd41+92], %r3628;
	st.global.u32 	[%rd41+96], %r3627;
	st.global.u32 	[%rd41+100], %r3626;
	st.global.u32 	[%rd41+104], %r3625;
	st.global.u32 	[%rd41+108], %r3624;
	st.global.u32 	[%rd41+112], %r3623;
	st.global.u32 	[%rd41+116], %r3622;
	st.global.u32 	[%rd41+120], %r3621;
	st.global.u32 	[%rd41+124], %r3620;
	st.global.u32 	[%rd41+128], %r3619;
	st.global.u32 	[%rd41+132], %r3618;
	st.global.u32 	[%rd41+136], %r3617;
	st.global.u32 	[%rd41+140], %r3616;
	st.global.u32 	[%rd41+144], %r3615;
	st.global.u32 	[%rd41+148], %r3614;
	st.global.u32 	[%rd41+152], %r3613;
	bra.uni 	$L__BB5_32;
$L__BB5_14:
	cvt.u32.u64 	%r139, %rd3;
	cvt.u32.u64 	%r140, %rd14;
	sub.s32 	%r141, %r140, %r139;
	min.s32 	%r30, %r141, 256;
	// begin inline asm
	griddepcontrol.wait;
	// end inline asm
	mad.lo.s64 	%rd10, %rd3, 156, %rd1;
	ld.global.u32 	%r3663, [%rd10];
	ld.global.u32 	%r142, [%rd10+4];
	bfe.u32 	%r143, %r142, 0, 8;
	cvt.u16.u32 	%rs2132, %r143;
	bfe.u32 	%r144, %r142, 8, 8;
	cvt.u16.u32 	%rs2133, %r144;
	bfe.u32 	%r145, %r142, 16, 8;
	cvt.u16.u32 	%rs2134, %r145;
	bfe.u32 	%r146, %r142, 24, 8;
	cvt.u16.u32 	%rs2135, %r146;
	ld.global.u32 	%r147, [%rd10+8];
	bfe.u32 	%r148, %r147, 0, 8;
	cvt.u16.u32 	%rs2136, %r148;
	bfe.u32 	%r149, %r147, 8, 8;
	cvt.u16.u32 	%rs2137, %r149;
	bfe.u32 	%r150, %r147, 16, 8;
	cvt.u16.u32 	%rs2138, %r150;
	bfe.u32 	%r151, %r147, 24, 8;
	cvt.u16.u32 	%rs2139, %r151;
	ld.global.u32 	%r152, [%rd10+12];
	bfe.u32 	%r153, %r152, 0, 8;
	cvt.u16.u32 	%rs2140, %r153;
	bfe.u32 	%r154, %r152, 8, 8;
	cvt.u16.u32 	%rs2141, %r154;
	bfe.u32 	%r155, %r152, 16, 8;
	cvt.u16.u32 	%rs2142, %r155;
	bfe.u32 	%r156, %r152, 24, 8;
	cvt.u16.u32 	%rs2143, %r156;
	ld.global.u32 	%r157, [%rd10+16];
	bfe.u32 	%r158, %r157, 0, 8;
	cvt.u16.u32 	%rs2144, %r158;
	bfe.u32 	%r159, %r157, 8, 8;
	cvt.u16.u32 	%rs2145, %r159;
	bfe.u32 	%r160, %r157, 16, 8;
	cvt.u16.u32 	%rs2146, %r160;
	bfe.u32 	%r161, %r157, 24, 8;
	cvt.u16.u32 	%rs2147, %r161;
	ld.global.u32 	%r162, [%rd10+20];
	bfe.u32 	%r163, %r162, 0, 8;
	cvt.u16.u32 	%rs2148, %r163;
	bfe.u32 	%r164, %r162, 8, 8;
	cvt.u16.u32 	%rs2149, %r164;
	bfe.u32 	%r165, %r162, 16, 8;
	cvt.u16.u32 	%rs2150, %r165;
	bfe.u32 	%r166, %r162, 24, 8;
	cvt.u16.u32 	%rs2151, %r166;
	ld.global.u32 	%r167, [%rd10+24];
	bfe.u32 	%r168, %r167, 0, 8;
	cvt.u16.u32 	%rs2152, %r168;
	bfe.u32 	%r169, %r167, 8, 8;
	cvt.u16.u32 	%rs2153, %r169;
	bfe.u32 	%r170, %r167, 16, 8;
	cvt.u16.u32 	%rs2154, %r170;
	bfe.u32 	%r171, %r167, 24, 8;
	cvt.u16.u32 	%rs2155, %r171;
	ld.global.u32 	%r172, [%rd10+28];
	bfe.u32 	%r173, %r172, 0, 8;
	cvt.u16.u32 	%rs2156, %r173;
	bfe.u32 	%r174, %r172, 8, 8;
	cvt.u16.u32 	%rs2157, %r174;
	bfe.u32 	%r175, %r172, 16, 8;
	cvt.u16.u32 	%rs2158, %r175;
	bfe.u32 	%r176, %r172, 24, 8;
	cvt.u16.u32 	%rs2159, %r176;
	ld.global.u32 	%r177, [%rd10+32];
	bfe.u32 	%r178, %r177, 0, 8;
	cvt.u16.u32 	%rs2160, %r178;
	bfe.u32 	%r179, %r177, 8, 8;
	cvt.u16.u32 	%rs2161, %r179;
	bfe.u32 	%r180, %r177, 16, 8;
	cvt.u16.u32 	%rs2162, %r180;
	bfe.u32 	%r181, %r177, 24, 8;
	cvt.u16.u32 	%rs2163, %r181;
	ld.global.u32 	%r182, [%rd10+36];
	bfe.u32 	%r183, %r182, 0, 8;
	cvt.u16.u32 	%rs2164, %r183;
	bfe.u32 	%r184, %r182, 8, 8;
	cvt.u16.u32 	%rs2165, %r184;
	bfe.u32 	%r185, %r182, 16, 8;
	cvt.u16.u32 	%rs2166, %r185;
	bfe.u32 	%r186, %r182, 24, 8;
	cvt.u16.u32 	%rs2167, %r186;
	ld.global.u32 	%r187, [%rd10+40];
	bfe.u32 	%r188, %r187, 0, 8;
	cvt.u16.u32 	%rs2168, %r188;
	bfe.u32 	%r189, %r187, 8, 8;
	cvt.u16.u32 	%rs2169, %r189;
	bfe.u32 	%r190, %r187, 16, 8;
	cvt.u16.u32 	%rs2170, %r190;
	bfe.u32 	%r191, %r187, 24, 8;
	cvt.u16.u32 	%rs2171, %r191;
	ld.global.u32 	%r192, [%rd10+44];
	bfe.u32 	%r193, %r192, 0, 8;
	cvt.u16.u32 	%rs2172, %r193;
	bfe.u32 	%r194, %r192, 8, 8;
	cvt.u16.u32 	%rs2173, %r194;
	bfe.u32 	%r195, %r192, 16, 8;
	cvt.u16.u32 	%rs2174, %r195;
	bfe.u32 	%r196, %r192, 24, 8;
	cvt.u16.u32 	%rs2175, %r196;
	ld.global.u32 	%r197, [%rd10+48];
	bfe.u32 	%r198, %r197, 0, 8;
	cvt.u16.u32 	%rs2176, %r198;
	bfe.u32 	%r199, %r197, 8, 8;
	cvt.u16.u32 	%rs2177, %r199;
	bfe.u32 	%r200, %r197, 16, 8;
	cvt.u16.u32 	%rs2178, %r200;
	bfe.u32 	%r201, %r197, 24, 8;
	cvt.u16.u32 	%rs2179, %r201;
	ld.global.u32 	%r202, [%rd10+52];
	bfe.u32 	%r203, %r202, 0, 8;
	cvt.u16.u32 	%rs2180, %r203;
	bfe.u32 	%r204, %r202, 8, 8;
	cvt.u16.u32 	%rs2181, %r204;
	bfe.u32 	%r205, %r202, 16, 8;
	cvt.u16.u32 	%rs2182, %r205;
	bfe.u32 	%r206, %r202, 24, 8;
	cvt.u16.u32 	%rs2183, %r206;
	ld.global.u32 	%r207, [%rd10+56];
	bfe.u32 	%r208, %r207, 0, 8;
	cvt.u16.u32 	%rs2184, %r208;
	bfe.u32 	%r209, %r207, 8, 8;
	cvt.u16.u32 	%rs2185, %r209;
	bfe.u32 	%r210, %r207, 16, 8;
	cvt.u16.u32 	%rs2186, %r210;
	bfe.u32 	%r211, %r207, 24, 8;
	cvt.u16.u32 	%rs2187, %r211;
	ld.global.u32 	%r212, [%rd10+60];
	bfe.u32 	%r213, %r212, 0, 8;
	cvt.u16.u32 	%rs2188, %r213;
	bfe.u32 	%r214, %r212, 8, 8;
	cvt.u16.u32 	%rs2189, %r214;
	bfe.u32 	%r215, %r212, 16, 8;
	cvt.u16.u32 	%rs2190, %r215;
	bfe.u32 	%r216, %r212, 24, 8;
	cvt.u16.u32 	%rs2191, %r216;
	ld.global.u32 	%r217, [%rd10+64];
	bfe.u32 	%r218, %r217, 0, 8;
	cvt.u16.u32 	%rs2192, %r218;
	bfe.u32 	%r219, %r217, 8, 8;
	cvt.u16.u32 	%rs2193, %r219;
	bfe.u32 	%r220, %r217, 16, 8;
	cvt.u16.u32 	%rs2194, %r220;
	bfe.u32 	%r221, %r217, 24, 8;
	cvt.u16.u32 	%rs2195, %r221;
	ld.global.u32 	%r222, [%rd10+68];
	bfe.u32 	%r223, %r222, 0, 8;
	cvt.u16.u32 	%rs2196, %r223;
	bfe.u32 	%r224, %r222, 8, 8;
	cvt.u16.u32 	%rs2197, %r224;
	bfe.u32 	%r225, %r222, 16, 8;
	cvt.u16.u32 	%rs2198, %r225;
	bfe.u32 	%r226, %r222, 24, 8;
	cvt.u16.u32 	%rs2199, %r226;
	ld.global.u32 	%r227, [%rd10+72];
	bfe.u32 	%r228, %r227, 0, 8;
	cvt.u16.u32 	%rs2200, %r228;
	bfe.u32 	%r229, %r227, 8, 8;
	cvt.u16.u32 	%rs2201, %r229;
	bfe.u32 	%r230, %r227, 16, 8;
	cvt.u16.u32 	%rs2202, %r230;
	bfe.u32 	%r231, %r227, 24, 8;
	cvt.u16.u32 	%rs2203, %r231;
	ld.global.u32 	%r232, [%rd10+76];
	bfe.u32 	%r233, %r232, 0, 8;
	cvt.u16.u32 	%rs2204, %r233;
	bfe.u32 	%r234, %r232, 8, 8;
	cvt.u16.u32 	%rs2205, %r234;
	bfe.u32 	%r235, %r232, 16, 8;
	cvt.u16.u32 	%rs2206, %r235;
	bfe.u32 	%r236, %r232, 24, 8;
	cvt.u16.u32 	%rs2207, %r236;
	ld.global.u32 	%r237, [%rd10+80];
	bfe.u32 	%r238, %r237, 0, 8;
	cvt.u16.u32 	%rs2208, %r238;
	bfe.u32 	%r239, %r237, 8, 8;
	cvt.u16.u32 	%rs2209, %r239;
	bfe.u32 	%r240, %r237, 16, 8;
	cvt.u16.u32 	%rs2210, %r240;
	bfe.u32 	%r241, %r237, 24, 8;
	cvt.u16.u32 	%rs2211, %r241;
	ld.global.u32 	%r242, [%rd10+84];
	bfe.u32 	%r243, %r242, 0, 8;
	cvt.u16.u32 	%rs2212, %r243;
	bfe.u32 	%r244, %r242, 8, 8;
	cvt.u16.u32 	%rs2213, %r244;
	bfe.u32 	%r245, %r242, 16, 8;
	cvt.u16.u32 	%rs2214, %r245;
	bfe.u32 	%r246, %r242, 24, 8;
	cvt.u16.u32 	%rs2215, %r246;
	ld.global.u32 	%r247, [%rd10+88];
	bfe.u32 	%r248, %r247, 0, 8;
	cvt.u16.u32 	%rs2216, %r248;
	bfe.u32 	%r249, %r247, 8, 8;
	cvt.u16.u32 	%rs2217, %r249;
	bfe.u32 	%r250, %r247, 16, 8;
	cvt.u16.u32 	%rs2218, %r250;
	bfe.u32 	%r251, %r247, 24, 8;
	cvt.u16.u32 	%rs2219, %r251;
	ld.global.u32 	%r252, [%rd10+92];
	bfe.u32 	%r253, %r252, 0, 8;
	cvt.u16.u32 	%rs2220, %r253;
	bfe.u32 	%r254, %r252, 8, 8;
	cvt.u16.u32 	%rs2221, %r254;
	bfe.u32 	%r255, %r252, 16, 8;
	cvt.u16.u32 	%rs2222, %r255;
	bfe.u32 	%r256, %r252, 24, 8;
	cvt.u16.u32 	%rs2223, %r256;
	ld.global.u32 	%r257, [%rd10+96];
	bfe.u32 	%r258, %r257, 0, 8;
	cvt.u16.u32 	%rs2224, %r258;
	bfe.u32 	%r259, %r257, 8, 8;
	cvt.u16.u32 	%rs2225, %r259;
	bfe.u32 	%r260, %r257, 16, 8;
	cvt.u16.u32 	%rs2226, %r260;
	bfe.u32 	%r261, %r257, 24, 8;
	cvt.u16.u32 	%rs2227, %r261;
	ld.global.u32 	%r262, [%rd10+100];
	bfe.u32 	%r263, %r262, 0, 8;
	cvt.u16.u32 	%rs2228, %r263;
	bfe.u32 	%r264, %r262, 8, 8;
	cvt.u16.u32 	%rs2229, %r264;
	bfe.u32 	%r265, %r262, 16, 8;
	cvt.u16.u32 	%rs2230, %r265;
	bfe.u32 	%r266, %r262, 24, 8;
	cvt.u16.u32 	%rs2231, %r266;
	ld.global.u32 	%r267, [%rd10+104];
	bfe.u32 	%r268, %r267, 0, 8;
	cvt.u16.u32 	%rs2232, %r268;
	bfe.u32 	%r269, %r267, 8, 8;
	cvt.u16.u32 	%rs2233, %r269;
	bfe.u32 	%r270, %r267, 16, 8;
	cvt.u16.u32 	%rs2234, %r270;
	bfe.u32 	%r271, %r267, 24, 8;
	cvt.u16.u32 	%rs2235, %r271;
	ld.global.u32 	%r272, [%rd10+108];
	bfe.u32 	%r273, %r272, 0, 8;
	cvt.u16.u32 	%rs2236, %r273;
	bfe.u32 	%r274, %r272, 8, 8;
	cvt.u16.u32 	%rs2237, %r274;
	bfe.u32 	%r275, %r272, 16, 8;
	cvt.u16.u32 	%rs2238, %r275;
	bfe.u32 	%r276, %r272, 24, 8;
	cvt.u16.u32 	%rs2239, %r276;
	ld.global.u32 	%r277, [%rd10+112];
	bfe.u32 	%r278, %r277, 0, 8;
	cvt.u16.u32 	%rs2240, %r278;
	bfe.u32 	%r279, %r277, 8, 8;
	cvt.u16.u32 	%rs2241, %r279;
	bfe.u32 	%r280, %r277, 16, 8;
	cvt.u16.u32 	%rs2242, %r280;
	bfe.u32 	%r281, %r277, 24, 8;
	cvt.u16.u32 	%rs2243, %r281;
	ld.global.u32 	%r282, [%rd10+116];
	bfe.u32 	%r283, %r282, 0, 8;
	cvt.u16.u32 	%rs2244, %r283;
	bfe.u32 	%r284, %r282, 8, 8;
	cvt.u16.u32 	%rs2245, %r284;
	bfe.u32 	%r285, %r282, 16, 8;
	cvt.u16.u32 	%rs2246, %r285;
	bfe.u32 	%r286, %r282, 24, 8;
	cvt.u16.u32 	%rs2247, %r286;
	ld.global.u32 	%r287, [%rd10+120];
	bfe.u32 	%r288, %r287, 0, 8;
	cvt.u16.u32 	%rs2248, %r288;
	bfe.u32 	%r289, %r287, 8, 8;
	cvt.u16.u32 	%rs2249, %r289;
	bfe.u32 	%r290, %r287, 16, 8;
	cvt.u16.u32 	%rs2250, %r290;
	bfe.u32 	%r291, %r287, 24, 8;
	cvt.u16.u32 	%rs2251, %r291;
	ld.global.u32 	%r292, [%rd10+124];
	bfe.u32 	%r293, %r292, 0, 8;
	cvt.u16.u32 	%rs2252, %r293;
	bfe.u32 	%r294, %r292, 8, 8;
	cvt.u16.u32 	%rs2253, %r294;
	bfe.u32 	%r295, %r292, 16, 8;
	cvt.u16.u32 	%rs2254, %r295;
	bfe.u32 	%r296, %r292, 24, 8;
	cvt.u16.u32 	%rs2255, %r296;
	ld.global.u32 	%r297, [%rd10+128];
	bfe.u32 	%r298, %r297, 0, 8;
	cvt.u16.u32 	%rs2256, %r298;
	bfe.u32 	%r299, %r297, 8, 8;
	cvt.u16.u32 	%rs2257, %r299;
	bfe.u32 	%r300, %r297, 16, 8;
	cvt.u16.u32 	%rs2258, %r300;
	bfe.u32 	%r301, %r297, 24, 8;
	cvt.u16.u32 	%rs2259, %r301;
	ld.global.u32 	%r302, [%rd10+132];
	bfe.u32 	%r303, %r302, 0, 8;
	cvt.u16.u32 	%rs2260, %r303;
	bfe.u32 	%r304, %r302, 8, 8;
	cvt.u16.u32 	%rs2261, %r304;
	bfe.u32 	%r305, %r302, 16, 8;
	cvt.u16.u32 	%rs2262, %r305;
	bfe.u32 	%r306, %r302, 24, 8;
	cvt.u16.u32 	%rs2263, %r306;
	ld.global.u32 	%r307, [%rd10+136];
	bfe.u32 	%r308, %r307, 0, 8;
	cvt.u16.u32 	%rs2264, %r308;
	bfe.u32 	%r309, %r307, 8, 8;
	cvt.u16.u32 	%rs2265, %r309;
	bfe.u32 	%r310, %r307, 16, 8;
	cvt.u16.u32 	%rs2266, %r310;
	bfe.u32 	%r311, %r307, 24, 8;
	cvt.u16.u32 	%rs2267, %r311;
	ld.global.u32 	%r312, [%rd10+140];
	bfe.u32 	%r313, %r312, 0, 8;
	cvt.u16.u32 	%rs2268, %r313;
	bfe.u32 	%r314, %r312, 8, 8;
	cvt.u16.u32 	%rs2269, %r314;
	bfe.u32 	%r315, %r312, 16, 8;
	cvt.u16.u32 	%rs2270, %r315;
	bfe.u32 	%r316, %r312, 24, 8;
	cvt.u16.u32 	%rs2271, %r316;
	ld.global.u32 	%r317, [%rd10+144];
	bfe.u32 	%r318, %r317, 0, 8;
	cvt.u16.u32 	%rs2272, %r318;
	bfe.u32 	%r319, %r317, 8, 8;
	cvt.u16.u32 	%rs2273, %r319;
	bfe.u32 	%r320, %r317, 16, 8;
	cvt.u16.u32 	%rs2274, %r320;
	bfe.u32 	%r321, %r317, 24, 8;
	cvt.u16.u32 	%rs2275, %r321;
	ld.global.u32 	%r322, [%rd10+148];
	bfe.u32 	%r323, %r322, 0, 8;
	cvt.u16.u32 	%rs2276, %r323;
	bfe.u32 	%r324, %r322, 8, 8;
	cvt.u16.u32 	%rs2277, %r324;
	bfe.u32 	%r325, %r322, 16, 8;
	cvt.u16.u32 	%rs2278, %r325;
	bfe.u32 	%r326, %r322, 24, 8;
	cvt.u16.u32 	%rs2279, %r326;
	ld.global.u32 	%r327, [%rd10+152];
	bfe.u32 	%r328, %r327, 0, 8;
	cvt.u16.u32 	%rs2280, %r328;
	bfe.u32 	%r329, %r327, 8, 8;
	cvt.u16.u32 	%rs2281, %r329;
	bfe.u32 	%r330, %r327, 16, 8;
	cvt.u16.u32 	%rs2282, %r330;
	bfe.u32 	%r331, %r327, 24, 8;
	cvt.u16.u32 	%rs2283, %r331;
	mov.u32 	%r33, %tid.x;
	and.b32  	%r32, %r33, 992;
	setp.ge.s32 	%p6, %r33, %r30;
	@%p6 bra 	$L__BB5_16;
	mul.lo.s32 	%r332, %r33, 156;
	cvt.u64.u32 	%rd21, %r332;
	add.s64 	%rd22, %rd10, %rd21;
	ld.global.u32 	%r3663, [%rd22];
	ld.global.u32 	%r333, [%rd22+4];
	bfe.u32 	%r334, %r333, 0, 8;
	cvt.u16.u32 	%rs2132, %r334;
	bfe.u32 	%r335, %r333, 8, 8;
	cvt.u16.u32 	%rs2133, %r335;
	bfe.u32 	%r336, %r333, 16, 8;
	cvt.u16.u32 	%rs2134, %r336;
	bfe.u32 	%r337, %r333, 24, 8;
	cvt.u16.u32 	%rs2135, %r337;
	ld.global.u32 	%r338, [%rd22+8];
	bfe.u32 	%r339, %r338, 0, 8;
	cvt.u16.u32 	%rs2136, %r339;
	bfe.u32 	%r340, %r338, 8, 8;
	cvt.u16.u32 	%rs2137, %r340;
	bfe.u32 	%r341, %r338, 16, 8;
	cvt.u16.u32 	%rs2138, %r341;
	bfe.u32 	%r342, %r338, 24, 8;
	cvt.u16.u32 	%rs2139, %r342;
	ld.global.u32 	%r343, [%rd22+12];
	bfe.u32 	%r344, %r343, 0, 8;
	cvt.u16.u32 	%rs2140, %r344;
	bfe.u32 	%r345, %r343, 8, 8;
	cvt.u16.u32 	%rs2141, %r345;
	bfe.u32 	%r346, %r343, 16, 8;
	cvt.u16.u32 	%rs2142, %r346;
	bfe.u32 	%r347, %r343, 24, 8;
	cvt.u16.u32 	%rs2143, %r347;
	ld.global.u32 	%r348, [%rd22+16];
	bfe.u32 	%r349, %r348, 0, 8;
	cvt.u16.u32 	%rs2144, %r349;
	bfe.u32 	%r350, %r348, 8, 8;
	cvt.u16.u32 	%rs2145, %r350;
	bfe.u32 	%r351, %r348, 16, 8;
	cvt.u16.u32 	%rs2146, %r351;
	bfe.u32 	%r352, %r348, 24, 8;
	cvt.u16.u32 	%rs2147, %r352;
	ld.global.u32 	%r353, [%rd22+20];
	bfe.u32 	%r354, %r353, 0, 8;
	cvt.u16.u32 	%rs2148, %r354;
	bfe.u32 	%r355, %r353, 8, 8;
	cvt.u16.u32 	%rs2149, %r355;
	bfe.u32 	%r356, %r353, 16, 8;
	cvt.u16.u32 	%rs2150, %r356;
	bfe.u32 	%r357, %r353, 24, 8;
	cvt.u16.u32 	%rs2151, %r357;
	ld.global.u32 	%r358, [%rd22+24];
	bfe.u32 	%r359, %r358, 0, 8;
	cvt.u16.u32 	%rs2152, %r359;
	bfe.u32 	%r360, %r358, 8, 8;
	cvt.u16.u32 	%rs2153, %r360;
	bfe.u32 	%r361, %r358, 16, 8;
	cvt.u16.u32 	%rs2154, %r361;
	bfe.u32 	%r362, %r358, 24, 8;
	cvt.u16.u32 	%rs2155, %r362;
	ld.global.u32 	%r363, [%rd22+28];
	bfe.u32 	%r364, %r363, 0, 8;
	cvt.u16.u32 	%rs2156, %r364;
	bfe.u32 	%r365, %r363, 8, 8;
	cvt.u16.u32 	%rs2157, %r365;
	bfe.u32 	%r366, %r363, 16, 8;
	cvt.u16.u32 	%rs2158, %r366;
	bfe.u32 	%r367, %r363, 24, 8;
	cvt.u16.u32 	%rs2159, %r367;
	ld.global.u32 	%r368, [%rd22+32];
	bfe.u32 	%r369, %r368, 0, 8;
	cvt.u16.u32 	%rs2160, %r369;
	bfe.u32 	%r370, %r368, 8, 8;
	cvt.u16.u32 	%rs2161, %r370;
	bfe.u32 	%r371, %r368, 16, 8;
	cvt.u16.u32 	%rs2162, %r371;
	bfe.u32 	%r372, %r368, 24, 8;
	cvt.u16.u32 	%rs2163, %r372;
	ld.global.u32 	%r373, [%rd22+36];
	bfe.u32 	%r374, %r373, 0, 8;
	cvt.u16.u32 	%rs2164, %r374;
	bfe.u32 	%r375, %r373, 8, 8;
	cvt.u16.u32 	%rs2165, %r375;
	bfe.u32 	%r376, %r373, 16, 8;
	cvt.u16.u32 	%rs2166, %r376;
	bfe.u32 	%r377, %r373, 24, 8;
	cvt.u16.u32 	%rs2167, %r377;
	ld.global.u32 	%r378, [%rd22+40];
	bfe.u32 	%r379, %r378, 0, 8;
	cvt.u16.u32 	%rs2168, %r379;
	bfe.u32 	%r380, %r378, 8, 8;
	cvt.u16.u32 	%rs2169, %r380;
	bfe.u32 	%r381, %r378, 16, 8;
	cvt.u16.u32 	%rs2170, %r381;
	bfe.u32 	%r382, %r378, 24, 8;
	cvt.u16.u32 	%rs2171, %r382;
	ld.global.u32 	%r383, [%rd22+44];
	bfe.u32 	%r384, %r383, 0, 8;
	cvt.u16.u32 	%rs2172, %r384;
	bfe.u32 	%r385, %r383, 8, 8;
	cvt.u16.u32 	%rs2173, %r385;
	bfe.u32 	%r386, %r383, 16, 8;
	cvt.u16.u32 	%rs2174, %r386;
	bfe.u32 	%r387, %r383, 24, 8;
	cvt.u16.u32 	%rs2175, %r387;
	ld.global.u32 	%r388, [%rd22+48];
	bfe.u32 	%r389, %r388, 0, 8;
	cvt.u16.u32 	%rs2176, %r389;
	bfe.u32 	%r390, %r388, 8, 8;
	cvt.u16.u32 	%rs2177, %r390;
	bfe.u32 	%r391, %r388, 16, 8;
	cvt.u16.u32 	%rs2178, %r391;
	bfe.u32 	%r392, %r388, 24, 8;
	cvt.u16.u32 	%rs2179, %r392;
	ld.global.u32 	%r393, [%rd22+52];
	bfe.u32 	%r394, %r393, 0, 8;
	cvt.u16.u32 	%rs2180, %r394;
	bfe.u32 	%r395, %r393, 8, 8;
	cvt.u16.u32 	%rs2181, %r395;
	bfe.u32 	%r396, %r393, 16, 8;
	cvt.u16.u32 	%rs2182, %r396;
	bfe.u32 	%r397, %r393, 24, 8;
	cvt.u16.u32 	%rs2183, %r397;
	ld.global.u32 	%r398, [%rd22+56];
	bfe.u32 	%r399, %r398, 0, 8;
	cvt.u16.u32 	%rs2184, %r399;
	bfe.u32 	%r400, %r398, 8, 8;
	cvt.u16.u32 	%rs2185, %r400;
	bfe.u32 	%r401, %r398, 16, 8;
	cvt.u16.u32 	%rs2186, %r401;
	bfe.u32 	%r402, %r398, 24, 8;
	cvt.u16.u32 	%rs2187, %r402;
	ld.global.u32 	%r403, [%rd22+60];
	bfe.u32 	%r404, %r403, 0, 8;
	cvt.u16.u32 	%rs2188, %r404;
	bfe.u32 	%r405, %r403, 8, 8;
	cvt.u16.u32 	%rs2189, %r405;
	bfe.u32 	%r406, %r403, 16, 8;
	cvt.u16.u32 	%rs2190, %r406;
	bfe.u32 	%r407, %r403, 24, 8;
	cvt.u16.u32 	%rs2191, %r407;
	ld.global.u32 	%r408, [%rd22+64];
	bfe.u32 	%r409, %r408, 0, 8;
	cvt.u16.u32 	%rs2192, %r409;
	bfe.u32 	%r410, %r408, 8, 8;
	cvt.u16.u32 	%rs2193, %r410;
	bfe.u32 	%r411, %r408, 16, 8;
	cvt.u16.u32 	%rs2194, %r411;
	bfe.u32 	%r412, %r408, 24, 8;
	cvt.u16.u32 	%rs2195, %r412;
	ld.global.u32 	%r413, [%rd22+68];
	bfe.u32 	%r414, %r413, 0, 8;
	cvt.u16.u32 	%rs2196, %r414;
	bfe.u32 	%r415, %r413, 8, 8;
	cvt.u16.u32 	%rs2197, %r415;
	bfe.u32 	%r416, %r413, 16, 8;
	cvt.u16.u32 	%rs2198, %r416;
	bfe.u32 	%r417, %r413, 24, 8;
	cvt.u16.u32 	%rs2199, %r417;
	ld.global.u32 	%r418, [%rd22+72];
	bfe.u32 	%r419, %r418, 0, 8;
	cvt.u16.u32 	%rs2200, %r419;
	bfe.u32 	%r420, %r418, 8, 8;
	cvt.u16.u32 	%rs2201, %r420;
	bfe.u32 	%r421, %r418, 16, 8;
	cvt.u16.u32 	%rs2202, %r421;
	bfe.u32 	%r422, %r418, 24, 8;
	cvt.u16.u32 	%rs2203, %r422;
	ld.global.u32 	%r423, [%rd22+76];
	bfe.u32 	%r424, %r423, 0, 8;
	cvt.u16.u32 	%rs2204, %r424;
	bfe.u32 	%r425, %r423, 8, 8;
	cvt.u16.u32 	%rs2205, %r425;
	bfe.u32 	%r426, %r423, 16, 8;
	cvt.u16.u32 	%rs2206, %r426;
	bfe.u32 	%r427, %r423, 24, 8;
	cvt.u16.u32 	%rs2207, %r427;
	ld.global.u32 	%r428, [%rd22+80];
	bfe.u32 	%r429, %r428, 0, 8;
	cvt.u16.u32 	%rs2208, %r429;
	bfe.u32 	%r430, %r428, 8, 8;
	cvt.u16.u32 	%rs2209, %r430;
	bfe.u32 	%r431, %r428, 16, 8;
	cvt.u16.u32 	%rs2210, %r431;
	bfe.u32 	%r432, %r428, 24, 8;
	cvt.u16.u32 	%rs2211, %r432;
	ld.global.u32 	%r433, [%rd22+84];
	bfe.u32 	%r434, %r433, 0, 8;
	cvt.u16.u32 	%rs2212, %r434;
	bfe.u32 	%r435, %r433, 8, 8;
	cvt.u16.u32 	%rs2213, %r435;
	bfe.u32 	%r436, %r433, 16, 8;
	cvt.u16.u32 	%rs2214, %r436;
	bfe.u32 	%r437, %r433, 24, 8;
	cvt.u16.u32 	%rs2215, %r437;
	ld.global.u32 	%r438, [%rd22+88];
	bfe.u32 	%r439, %r438, 0, 8;
	cvt.u16.u32 	%rs2216, %r439;
	bfe.u32 	%r440, %r438, 8, 8;
	cvt.u16.u32 	%rs2217, %r440;
	bfe.u32 	%r441, %r438, 16, 8;
	cvt.u16.u32 	%rs2218, %r441;
	bfe.u32 	%r442, %r438, 24, 8;
	cvt.u16.u32 	%rs2219, %r442;
	ld.global.u32 	%r443, [%rd22+92];
	bfe.u32 	%r444, %r443, 0, 8;
	cvt.u16.u32 	%rs2220, %r444;
	bfe.u32 	%r445, %r443, 8, 8;
	cvt.u16.u32 	%rs2221, %r445;
	bfe.u32 	%r446, %r443, 16, 8;
	cvt.u16.u32 	%rs2222, %r446;
	bfe.u32 	%r447, %r443, 24, 8;
	cvt.u16.u32 	%rs2223, %r447;
	ld.global.u32 	%r448, [%rd22+96];
	bfe.u32 	%r449, %r448, 0, 8;
	cvt.u16.u32 	%rs2224, %r449;
	bfe.u32 	%r450, %r448, 8, 8;
	cvt.u16.u32 	%rs2225, %r450;
	bfe.u32 	%r451, %r448, 16, 8;
	cvt.u16.u32 	%rs2226, %r451;
	bfe.u32 	%r452, %r448, 24, 8;
	cvt.u16.u32 	%rs2227, %r452;
	ld.global.u32 	%r453, [%rd22+100];
	bfe.u32 	%r454, %r453, 0, 8;
	cvt.u16.u32 	%rs2228, %r454;
	bfe.u32 	%r455, %r453, 8, 8;
	cvt.u16.u32 	%rs2229, %r455;
	bfe.u32 	%r456, %r453, 16, 8;
	cvt.u16.u32 	%rs2230, %r456;
	bfe.u32 	%r457, %r453, 24, 8;
	cvt.u16.u32 	%rs2231, %r457;
	ld.global.u32 	%r458, [%rd22+104];
	bfe.u32 	%r459, %r458, 0, 8;
	cvt.u16.u32 	%rs2232, %r459;
	bfe.u32 	%r460, %r458, 8, 8;
	cvt.u16.u32 	%rs2233, %r460;
	bfe.u32 	%r461, %r458, 16, 8;
	cvt.u16.u32 	%rs2234, %r461;
	bfe.u32 	%r462, %r458, 24, 8;
	cvt.u16.u32 	%rs2235, %r462;
	ld.global.u32 	%r463, [%rd22+108];
	bfe.u32 	%r464, %r463, 0, 8;
	cvt.u16.u32 	%rs2236, %r464;
	bfe.u32 	%r465, %r463, 8, 8;
	cvt.u16.u32 	%rs2237, %r465;
	bfe.u32 	%r466, %r463, 16, 8;
	cvt.u16.u32 	%rs2238, %r466;
	bfe.u32 	%r467, %r463, 24, 8;
	cvt.u16.u32 	%rs2239, %r467;
	ld.global.u32 	%r468, [%rd22+112];
	bfe.u32 	%r469, %r468, 0, 8;
	cvt.u16.u32 	%rs2240, %r469;
	bfe.u32 	%r470, %r468, 8, 8;
	cvt.u16.u32 	%rs2241, %r470;
	bfe.u32 	%r471, %r468, 16, 8;
	cvt.u16.u32 	%rs2242, %r471;
	bfe.u32 	%r472, %r468, 24, 8;
	cvt.u16.u32 	%rs2243, %r472;
	ld.global.u32 	%r473, [%rd22+116];
	bfe.u32 	%r474, %r473, 0, 8;
	cvt.u16.u32 	%rs2244, %r474;
	bfe.u32 	%r475, %r473, 8, 8;
	cvt.u16.u32 	%rs2245, %r475;
	bfe.u32 	%r476, %r473, 16, 8;
	cvt.u16.u32 	%rs2246, %r476;
	bfe.u32 	%r477, %r473, 24, 8;
	cvt.u16.u32 	%rs2247, %r477;
	ld.global.u32 	%r478, [%rd22+120];
	bfe.u32 	%r479, %r478, 0, 8;
	cvt.u16.u32 	%rs2248, %r479;
	bfe.u32 	%r480, %r478, 8, 8;
	cvt.u16.u32 	%rs2249, %r480;
	bfe.u32 	%r481, %r478, 16, 8;
	cvt.u16.u32 	%rs2250, %r481;
	bfe.u32 	%r482, %r478, 24, 8;
	cvt.u16.u32 	%rs2251, %r482;
	ld.global.u32 	%r483, [%rd22+124];
	bfe.u32 	%r484, %r483, 0, 8;
	cvt.u16.u32 	%rs2252, %r484;
	bfe.u32 	%r485, %r483, 8, 8;
	cvt.u16.u32 	%rs2253, %r485;
	bfe.u32 	%r486, %r483, 16, 8;
	cvt.u16.u32 	%rs2254, %r486;
	bfe.u32 	%r487, %r483, 24, 8;
	cvt.u16.u32 	%rs2255, %r487;
	ld.global.u32 	%r488, [%rd22+128];
	bfe.u32 	%r489, %r488, 0, 8;
	cvt.u16.u32 	%rs2256, %r489;
	bfe.u32 	%r490, %r488, 8, 8;
	cvt.u16.u32 	%rs2257, %r490;
	bfe.u32 	%r491, %r488, 16, 8;
	cvt.u16.u32 	%rs2258, %r491;
	bfe.u32 	%r492, %r488, 24, 8;
	cvt.u16.u32 	%rs2259, %r492;
	ld.global.u32 	%r493, [%rd22+132];
	bfe.u32 	%r494, %r493, 0, 8;
	cvt.u16.u32 	%rs2260, %r494;
	bfe.u32 	%r495, %r493, 8, 8;
	cvt.u16.u32 	%rs2261, %r495;
	bfe.u32 	%r496, %r493, 16, 8;
	cvt.u16.u32 	%rs2262, %r496;
	bfe.u32 	%r497, %r493, 24, 8;
	cvt.u16.u32 	%rs2263, %r497;
	ld.global.u32 	%r498, [%rd22+136];
	bfe.u32 	%r499, %r498, 0, 8;
	cvt.u16.u32 	%rs2264, %r499;
	bfe.u32 	%r500, %r498, 8, 8;
	cvt.u16.u32 	%rs2265, %r500;
	bfe.u32 	%r501, %r498, 16, 8;
	cvt.u16.u32 	%rs2266, %r501;
	bfe.u32 	%r502, %r498, 24, 8;
	cvt.u16.u32 	%rs2267, %r502;
	ld.global.u32 	%r503, [%rd22+140];
	bfe.u32 	%r504, %r503, 0, 8;
	cvt.u16.u32 	%rs2268, %r504;
	bfe.u32 	%r505, %r503, 8, 8;
	cvt.u16.u32 	%rs2269, %r505;
	bfe.u32 	%r506, %r503, 16, 8;
	cvt.u16.u32 	%rs2270, %r506;
	bfe.u32 	%r507, %r503, 24, 8;
	cvt.u16.u32 	%rs2271, %r507;
	ld.global.u32 	%r508, [%rd22+144];
	bfe.u32 	%r509, %r508, 0, 8;
	cvt.u16.u32 	%rs2272, %r509;
	bfe.u32 	%r510, %r508, 8, 8;
	cvt.u16.u32 	%rs2273, %r510;
	bfe.u32 	%r511, %r508, 16, 8;
	cvt.u16.u32 	%rs2274, %r511;
	bfe.u32 	%r512, %r508, 24, 8;
	cvt.u16.u32 	%rs2275, %r512;
	ld.global.u32 	%r513, [%rd22+148];
	bfe.u32 	%r514, %r513, 0, 8;
	cvt.u16.u32 	%rs2276, %r514;
	bfe.u32 	%r515, %r513, 8, 8;
	cvt.u16.u32 	%rs2277, %r515;
	bfe.u32 	%r516, %r513, 16, 8;
	cvt.u16.u32 	%rs2278, %r516;
	bfe.u32 	%r517, %r513, 24, 8;
	cvt.u16.u32 	%rs2279, %r517;
	ld.global.u32 	%r518, [%rd22+152];
	bfe.u32 	%r519, %r518, 0, 8;
	cvt.u16.u32 	%rs2280, %r519;
	bfe.u32 	%r520, %r518, 8, 8;
	cvt.u16.u32 	%rs2281, %r520;
	bfe.u32 	%r521, %r518, 16, 8;
	cvt.u16.u32 	%rs2282, %r521;
	bfe.u32 	%r522, %r518, 24, 8;
	cvt.u16.u32 	%rs2283, %r522;
$L__BB5_16:
	// begin inline asm
	mov.u32 %r523, %laneid;
	// end inline asm
	add.s32 	%r525, %r523, %r32;
	mov.u32 	%r526, _ZZN3cub18CUB_300001_SM_10006detail10merge_sort30DeviceMergeSortBlockSortKernelINS2_10policy_hubIN6thrust24THRUST_300001_SM_1000_NS10device_ptrI14key_value_pairEEE9Policy600ES9_PNS0_8NullTypeES9_SD_m13KeyComparatorS8_SC_EEvbT0_T1_T2_T3_T4_PT6_PT7_T5_NS1_7vsmem_tEE19static_temp_storage;
	mad.lo.s32 	%r36, %r525, 156, %r526;
	st.shared.u32 	[%r36], %r3663;
	cvt.u32.u16 	%r527, %rs2135;
	cvt.u32.u16 	%r528, %rs2134;
	prmt.b32 	%r529, %r528, %r527, 0x3340U;
	cvt.u32.u16 	%r530, %rs2133;
	cvt.u32.u16 	%r531, %rs2132;
	prmt.b32 	%r532, %r531, %r530, 0x3340U;
	prmt.b32 	%r533, %r532, %r529, 0x5410U;
	st.shared.u32 	[%r36+4], %r533;
	cvt.u32.u16 	%r534, %rs2139;
	cvt.u32.u16 	%r535, %rs2138;
	prmt.b32 	%r536, %r535, %r534, 0x3340U;
	cvt.u32.u16 	%r537, %rs2137;
	cvt.u32.u16 	%r538, %rs2136;
	prmt.b32 	%r539, %r538, %r537, 0x3340U;
	prmt.b32 	%r540, %r539, %r536, 0x5410U;
	st.shared.u32 	[%r36+8], %r540;
	cvt.u32.u16 	%r541, %rs2143;
	cvt.u32.u16 	%r542, %rs2142;
	prmt.b32 	%r543, %r542, %r541, 0x3340U;
	cvt.u32.u16 	%r544, %rs2141;
	cvt.u32.u16 	%r545, %rs2140;
	prmt.b32 	%r546, %r545, %r544, 0x3340U;
	prmt.b32 	%r547, %r546, %r543, 0x5410U;
	st.shared.u32 	[%r36+12], %r547;
	cvt.u32.u16 	%r548, %rs2147;
	cvt.u32.u16 	%r549, %rs2146;
	prmt.b32 	%r550, %r549, %r548, 0x3340U;
	cvt.u32.u16 	%r551, %rs2145;
	cvt.u32.u16 	%r552, %rs2144;
	prmt.b32 	%r553, %r552, %r551, 0x3340U;
	prmt.b32 	%r554, %r553, %r550, 0x5410U;
	st.shared.u32 	[%r36+16], %r554;
	cvt.u32.u16 	%r555, %rs2151;
	cvt.u32.u16 	%r556, %rs2150;
	prmt.b32 	%r557, %r556, %r555, 0x3340U;
	cvt.u32.u16 	%r558, %rs2149;
	cvt.u32.u16 	%r559, %rs2148;
	prmt.b32 	%r560, %r559, %r558, 0x3340U;
	prmt.b32 	%r561, %r560, %r557, 0x5410U;
	st.shared.u32 	[%r36+20], %r561;
	cvt.u32.u16 	%r562, %rs2155;
	cvt.u32.u16 	%r563, %rs2154;
	prmt.b32 	%r564, %r563, %r562, 0x3340U;
	cvt.u32.u16 	%r565, %rs2153;
	cvt.u32.u16 	%r566, %rs2152;
	prmt.b32 	%r567, %r566, %r565, 0x3340U;
	prmt.b32 	%r568, %r567, %r564, 0x5410U;
	st.shared.u32 	[%r36+24], %r568;
	cvt.u32.u16 	%r569, %rs2159;
	cvt.u32.u16 	%r570, %rs2158;
	prmt.b32 	%r571, %r570, %r569, 0x3340U;
	cvt.u32.u16 	%r572, %rs2157;
	cvt.u32.u16 	%r573, %rs2156;
	prmt.b32 	%r574, %r573, %r572, 0x3340U;
	prmt.b32 	%r575, %r574, %r571, 0x5410U;
	st.shared.u32 	[%r36+28], %r575;
	cvt.u32.u16 	%r576, %rs2163;
	cvt.u32.u16 	%r577, %rs2162;
	prmt.b32 	%r578, %r577, %r576, 0x3340U;
	cvt.u32.u16 	%r579, %rs2161;
	cvt.u32.u16 	%r580, %rs2160;
	prmt.b32 	%r581, %r580, %r579, 0x3340U;
	prmt.b32 	%r582, %r581, %r578, 0x5410U;
	st.shared.u32 	[%r36+32], %r582;
	cvt.u32.u16 	%r583, %rs2167;
	cvt.u32.u16 	%r584, %rs2166;
	prmt.b32 	%r585, %r584, %r583, 0x3340U;
	cvt.u32.u16 	%r586, %rs2165;
	cvt.u32.u16 	%r587, %rs2164;
	prmt.b32 	%r588, %r587, %r586, 0x3340U;
	prmt.b32 	%r589, %r588, %r585, 0x5410U;
	st.shared.u32 	[%r36+36], %r589;
	cvt.u32.u16 	%r590, %rs2171;
	cvt.u32.u16 	%r591, %rs2170;
	prmt.b32 	%r592, %r591, %r590, 0x3340U;
	cvt.u32.u16 	%r593, %rs2169;
	cvt.u32.u16 	%r594, %rs2168;
	prmt.b32 	%r595, %r594, %r593, 0x3340U;
	prmt.b32 	%r596, %r595, %r592, 0x5410U;
	st.shared.u32 	[%r36+40], %r596;
	cvt.u32.u16 	%r597, %rs2175;
	cvt.u32.u16 	%r598, %rs2174;
	prmt.b32 	%r599, %r598, %r597, 0x3340U;
	cvt.u32.u16 	%r600, %rs2173;
	cvt.u32.u16 	%r601, %rs2172;
	prmt.b32 	%r602, %r601, %r600, 0x3340U;
	prmt.b32 	%r603, %r602, %r599, 0x5410U;
	st.shared.u32 	[%r36+44], %r603;
	cvt.u32.u16 	%r604, %rs2179;
	cvt.u32.u16 	%r605, %rs2178;
	prmt.b32 	%r606, %r605, %r604, 0x3340U;
	cvt.u32.u16 	%r607, %rs2177;
	cvt.u32.u16 	%r608, %rs2176;
	prmt.b32 	%r609, %r608, %r607, 0x3340U;
	prmt.b32 	%r610, %r609, %r606, 0x5410U;
	st.shared.u32 	[%r36+48], %r610;
	cvt.u32.u16 	%r611, %rs2183;
	cvt.u32.u16 	%r612, %rs2182;
	prmt.b32 	%r613, %r612, %r611, 0x3340U;
	cvt.u32.u16 	%r614, %rs2181;
	cvt.u32.u16 	%r615, %rs2180;
	prmt.b32 	%r616, %r615, %r614, 0x3340U;
	prmt.b32 	%r617, %r616, %r613, 0x5410U;
	st.shared.u32 	[%r36+52], %r617;
	cvt.u32.u16 	%r618, %rs2187;
	cvt.u32.u16 	%r619, %rs2186;
	prmt.b32 	%r620, %r619, %r618, 0x3340U;
	cvt.u32.u16 	%r621, %rs2185;
	cvt.u32.u16 	%r622, %rs2184;
	prmt.b32 	%r623, %r622, %r621, 0x3340U;
	prmt.b32 	%r624, %r623, %r620, 0x5410U;
	st.shared.u32 	[%r36+56], %r624;
	cvt.u32.u16 	%r625, %rs2191;
	cvt.u32.u16 	%r626, %rs2190;
	prmt.b32 	%r627, %r626, %r625, 0x3340U;
	cvt.u32.u16 	%r628, %rs2189;
	cvt.u32.u16 	%r629, %rs2188;
	prmt.b32 	%r630, %r629, %r628, 0x3340U;
	prmt.b32 	%r631, %r630, %r627, 0x5410U;
	st.shared.u32 	[%r36+60], %r631;
	cvt.u32.u16 	%r632, %rs2195;
	cvt.u32.u16 	%r633, %rs2194;
	prmt.b32 	%r634, %r633, %r632, 0x3340U;
	cvt.u32.u16 	%r635, %rs2193;
	cvt.u32.u16 	%r636, %rs2192;
	prmt.b32 	%r637, %r636, %r635, 0x3340U;
	prmt.b32 	%r638, %r637, %r634, 0x5410U;
	st.shared.u32 	[%r36+64], %r638;
	cvt.u32.u16 	%r639, %rs2199;
	cvt.u32.u16 	%r640, %rs2198;
	prmt.b32 	%r641, %r640, %r639, 0x3340U;
	cvt.u32.u16 	%r642, %rs2197;
	cvt.u32.u16 	%r643, %rs2196;
	prmt.b32 	%r644, %r643, %r642, 0x3340U;
	prmt.b32 	%r645, %r644, %r641, 0x5410U;
	st.shared.u32 	[%r36+68], %r645;
	cvt.u32.u16 	%r646, %rs2203;
	cvt.u32.u16 	%r647, %rs2202;
	prmt.b32 	%r648, %r647, %r646, 0x3340U;
	cvt.u32.u16 	%r649, %rs2201;
	cvt.u32.u16 	%r650, %rs2200;
	prmt.b32 	%r651, %r650, %r649, 0x3340U;
	prmt.b32 	%r652, %r651, %r648, 0x5410U;
	st.shared.u32 	[%r36+72], %r652;
	cvt.u32.u16 	%r653, %rs2207;
	cvt.u32.u16 	%r654, %rs2206;
	prmt.b32 	%r655, %r654, %r653, 0x3340U;
	cvt.u32.u16 	%r656, %rs2205;
	cvt.u32.u16 	%r657, %rs2204;
	prmt.b32 	%r658, %r657, %r656, 0x3340U;
	prmt.b32 	%r659, %r658, %r655, 0x5410U;
	st.shared.u32 	[%r36+76], %r659;
	cvt.u32.u16 	%r660, %rs2211;
	cvt.u32.u16 	%r661, %rs2210;
	prmt.b32 	%r662, %r661, %r660, 0x3340U;
	cvt.u32.u16 	%r663, %rs2209;
	cvt.u32.u16 	%r664, %rs2208;
	prmt.b32 	%r665, %r664, %r663, 0x3340U;
	prmt.b32 	%r666, %r665, %r662, 0x5410U;
	st.shared.u32 	[%r36+80], %r666;
	cvt.u32.u16 	%r667, %rs2215;
	cvt.u32.u16 	%r668, %rs2214;
	prmt.b32 	%r669, %r668, %r667, 0x3340U;
	cvt.u32.u16 	%r670, %rs2213;
	cvt.u32.u16 	%r671, %rs2212;
	prmt.b32 	%r672, %r671, %r670, 0x3340U;
	prmt.b32 	%r673, %r672, %r669, 0x5410U;
	st.shared.u32 	[%r36+84], %r673;
	cvt.u32.u16 	%r674, %rs2219;
	cvt.u32.u16 	%r675, %rs2218;
	prmt.b32 	%r676, %r675, %r674, 0x3340U;
	cvt.u32.u16 	%r677, %rs2217;
	cvt.u32.u16 	%r678, %rs2216;
	prmt.b32 	%r679, %r678, %r677, 0x3340U;
	prmt.b32 	%r680, %r679, %r676, 0x5410U;
	st.shared.u32 	[%r36+88], %r680;
	cvt.u32.u16 	%r681, %rs2223;
	cvt.u32.u16 	%r682, %rs2222;
	prmt.b32 	%r683, %r682, %r681, 0x3340U;
	cvt.u32.u16 	%r684, %rs2221;
	cvt.u32.u16 	%r685, %rs2220;
	prmt.b32 	%r686, %r685, %r684, 0x3340U;
	prmt.b32 	%r687, %r686, %r683, 0x5410U;
	st.shared.u32 	[%r36+92], %r687;
	cvt.u32.u16 	%r688, %rs2227;
	cvt.u32.u16 	%r689, %rs2226;
	prmt.b32 	%r690, %r689, %r688, 0x3340U;
	cvt.u32.u16 	%r691, %rs2225;
	cvt.u32.u16 	%r692, %rs2224;
	prmt.b32 	%r693, %r692, %r691, 0x3340U;
	prmt.b32 	%r694, %r693, %r690, 0x5410U;
	st.shared.u32 	[%r36+96], %r694;
	cvt.u32.u16 	%r695, %rs2231;
	cvt.u32.u16 	%r696, %rs2230;
	prmt.b32 	%r697, %r696, %r695, 0x3340U;
	cvt.u32.u16 	%r698, %rs2229;
	cvt.u32.u16 	%r699, %rs2228;
	prmt.b32 	%r700, %r699, %r698, 0x3340U;
	prmt.b32 	%r701, %r700, %r697, 0x5410U;
	st.shared.u32 	[%r36+100], %r701;
	cvt.u32.u16 	%r702, %rs2235;
	cvt.u32.u16 	%r703, %rs2234;
	prmt.b32 	%r704, %r703, %r702, 0x3340U;
	cvt.u32.u16 	%r705, %rs2233;
	cvt.u32.u16 	%r706, %rs2232;
	prmt.b32 	%r707, %r706, %r705, 0x3340U;
	prmt.b32 	%r708, %r707, %r704, 0x5410U;
	st.shared.u32 	[%r36+104], %r708;
	cvt.u32.u16 	%r709, %rs2239;
	cvt.u32.u16 	%r710, %rs2238;
	prmt.b32 	%r711, %r710, %r709, 0x3340U;
	cvt.u32.u16 	%r712, %rs2237;
	cvt.u32.u16 	%r713, %rs2236;
	prmt.b32 	%r714, %r713, %r712, 0x3340U;
	prmt.b32 	%r715, %r714, %r711, 0x5410U;
	st.shared.u32 	[%r36+108], %r715;
	cvt.u32.u16 	%r716, %rs2243;
	cvt.u32.u16 	%r717, %rs2242;
	prmt.b32 	%r718, %r717, %r716, 0x3340U;
	cvt.u32.u16 	%r719, %rs2241;
	cvt.u32.u16 	%r720, %rs2240;
	prmt.b32 	%r721, %r720, %r719, 0x3340U;
	prmt.b32 	%r722, %r721, %r718, 0x5410U;
	st.shared.u32 	[%r36+112], %r722;
	cvt.u32.u16 	%r723, %rs2247;
	cvt.u32.u16 	%r724, %rs2246;
	prmt.b32 	%r725, %r724, %r723, 0x3340U;
	cvt.u32.u16 	%r726, %rs2245;
	cvt.u32.u16 	%r727, %rs2244;
	prmt.b32 	%r728, %r727, %r726, 0x3340U;
	prmt.b32 	%r729, %r728, %r725, 0x5410U;
	st.shared.u32 	[%r36+116], %r729;
	cvt.u32.u16 	%r730, %rs2251;
	cvt.u32.u16 	%r731, %rs2250;
	prmt.b32 	%r732, %r731, %r730, 0x3340U;
	cvt.u32.u16 	%r733, %rs2249;
	cvt.u32.u16 	%r734, %rs2248;
	prmt.b32 	%r735, %r734, %r733, 0x3340U;
	prmt.b32 	%r736, %r735, %r732, 0x5410U;
	st.shared.u32 	[%r36+120], %r736;
	cvt.u32.u16 	%r737, %rs2255;
	cvt.u32.u16 	%r738, %rs2254;
	prmt.b32 	%r739, %r738, %r737, 0x3340U;
	cvt.u32.u16 	%r740, %rs2253;
	cvt.u32.u16 	%r741, %rs2252;
	prmt.b32 	%r742, %r741, %r740, 0x3340U;
	prmt.b32 	%r743, %r742, %r739, 0x5410U;
	st.shared.u32 	[%r36+124], %r743;
	cvt.u32.u16 	%r744, %rs2259;
	cvt.u32.u16 	%r745, %rs2258;
	prmt.b32 	%r746, %r745, %r744, 0x3340U;
	cvt.u32.u16 	%r747, %rs2257;
	cvt.u32.u16 	%r748, %rs2256;
	prmt.b32 	%r749, %r748, %r747, 0x3340U;
	prmt.b32 	%r750, %r749, %r746, 0x5410U;
	st.shared.u32 	[%r36+128], %r750;
	cvt.u32.u16 	%r751, %rs2263;
	cvt.u32.u16 	%r752, %rs2262;
	prmt.b32 	%r753, %r752, %r751, 0x3340U;
	cvt.u32.u16 	%r754, %rs2261;
	cvt.u32.u16 	%r755, %rs2260;
	prmt.b32 	%r756, %r755, %r754, 0x3340U;
	prmt.b32 	%r757, %r756, %r753, 0x5410U;
	st.shared.u32 	[%r36+132], %r757;
	cvt.u32.u16 	%r758, %rs2267;
	cvt.u32.u16 	%r759, %rs2266;
	prmt.b32 	%r760, %r759, %r758, 0x3340U;
	cvt.u32.u16 	%r761, %rs2265;
	cvt.u32.u16 	%r762, %rs2264;
	prmt.b32 	%r763, %r762, %r761, 0x3340U;
	prmt.b32 	%r764, %r763, %r760, 0x5410U;
	st.shared.u32 	[%r36+136], %r764;
	cvt.u32.u16 	%r765, %rs2271;
	cvt.u32.u16 	%r766, %rs2270;
	prmt.b32 	%r767, %r766, %r765, 0x3340U;
	cvt.u32.u16 	%r768, %rs2269;
	cvt.u32.u16 	%r769, %rs2268;
	prmt.b32 	%r770, %r769, %r768, 0x3340U;
	prmt.b32 	%r771, %r770, %r767, 0x5410U;
	st.shared.u32 	[%r36+140], %r771;
	cvt.u32.u16 	%r772, %rs2275;
	cvt.u32.u16 	%r773, %rs2274;
	prmt.b32 	%r774, %r773, %r772, 0x3340U;
	cvt.u32.u16 	%r775, %rs2273;
	cvt.u32.u16 	%r776, %rs2272;
	prmt.b32 	%r777, %r776, %r775, 0x3340U;
	prmt.b32 	%r778, %r777, %r774, 0x5410U;
	st.shared.u32 	[%r36+144], %r778;
	cvt.u32.u16 	%r779, %rs2279;
	cvt.u32.u16 	%r780, %rs2278;
	prmt.b32 	%r781, %r780, %r779, 0x3340U;
	cvt.u32.u16 	%r782, %rs2277;
	cvt.u32.u16 	%r783, %rs2276;
	prmt.b32 	%r784, %r783, %r782, 0x3340U;
	prmt.b32 	%r785, %r784, %r781, 0x5410U;
	st.shared.u32 	[%r36+148], %r785;
	cvt.u32.u16 	%r786, %rs2283;
	cvt.u32.u16 	%r787, %rs2282;
	prmt.b32 	%r788, %r787, %r786, 0x3340U;
	cvt.u32.u16 	%r789, %rs2281;
	cvt.u32.u16 	%r790, %rs2280;
	prmt.b32 	%r791, %r790, %r789, 0x3340U;
	prmt.b32 	%r792, %r791, %r788, 0x5410U;
	st.shared.u32 	[%r36+152], %r792;
	bar.warp.sync 	-1;
	ld.shared.u32 	%r793, [%r36+152];
	bfe.u32 	%r794, %r793, 0, 8;
	cvt.u16.u32 	%rs2432, %r794;
	bfe.u32 	%r795, %r793, 8, 8;
	cvt.u16.u32 	%rs2433, %r795;
	bfe.u32 	%r796, %r793, 16, 8;
	cvt.u16.u32 	%rs2434, %r796;
	bfe.u32 	%r797, %r793, 24, 8;
	cvt.u16.u32 	%rs2435, %r797;
	ld.shared.u32 	%r798, [%r36+148];
	bfe.u32 	%r799, %r798, 0, 8;
	cvt.u16.u32 	%rs2428, %r799;
	bfe.u32 	%r800, %r798, 8, 8;
	cvt.u16.u32 	%rs2429, %r800;
	bfe.u32 	%r801, %r798, 16, 8;
	cvt.u16.u32 	%rs2430, %r801;
	bfe.u32 	%r802, %r798, 24, 8;
	cvt.u16.u32 	%rs2431, %r802;
	ld.shared.u32 	%r803, [%r36+144];
	bfe.u32 	%r804, %r803, 0, 8;
	cvt.u16.u32 	%rs2424, %r804;
	bfe.u32 	%r805, %r803, 8, 8;
	cvt.u16.u32 	%rs2425, %r805;
	bfe.u32 	%r806, %r803, 16, 8;
	cvt.u16.u32 	%rs2426, %r806;
	bfe.u32 	%r807, %r803, 24, 8;
	cvt.u16.u32 	%rs2427, %r807;
	ld.shared.u32 	%r808, [%r36+140];
	bfe.u32 	%r809, %r808, 0, 8;
	cvt.u16.u32 	%rs2420, %r809;
	bfe.u32 	%r810, %r808, 8, 8;
	cvt.u16.u32 	%rs2421, %r810;
	bfe.u32 	%r811, %r808, 16, 8;
	cvt.u16.u32 	%rs2422, %r811;
	bfe.u32 	%r812, %r808, 24, 8;
	cvt.u16.u32 	%rs2423, %r812;
	ld.shared.u32 	%r813, [%r36+136];
	bfe.u32 	%r814, %r813, 0, 8;
	cvt.u16.u32 	%rs2416, %r814;
	bfe.u32 	%r815, %r813, 8, 8;
	cvt.u16.u32 	%rs2417, %r815;
	bfe.u32 	%r816, %r813, 16, 8;
	cvt.u16.u32 	%rs2418, %r816;
	bfe.u32 	%r817, %r813, 24, 8;
	cvt.u16.u32 	%rs2419, %r817;
	ld.shared.u32 	%r818, [%r36+132];
	bfe.u32 	%r819, %r818, 0, 8;
	cvt.u16.u32 	%rs2412, %r819;
	bfe.u32 	%r820, %r818, 8, 8;
	cvt.u16.u32 	%rs2413, %r820;
	bfe.u32 	%r821, %r818, 16, 8;
	cvt.u16.u32 	%rs2414, %r821;
	bfe.u32 	%r822, %r818, 24, 8;
	cvt.u16.u32 	%rs2415, %r822;
	ld.shared.u32 	%r823, [%r36+128];
	bfe.u32 	%r824, %r823, 0, 8;
	cvt.u16.u32 	%rs2408, %r824;
	bfe.u32 	%r825, %r823, 8, 8;
	cvt.u16.u32 	%rs2409, %r825;
	bfe.u32 	%r826, %r823, 16, 8;
	cvt.u16.u32 	%rs2410, %r826;
	bfe.u32 	%r827, %r823, 24, 8;
	cvt.u16.u32 	%rs2411, %r827;
	ld.shared.u32 	%r828, [%r36+124];
	bfe.u32 	%r829, %r828, 0, 8;
	cvt.u16.u32 	%rs2404, %r829;
	bfe.u32 	%r830, %r828, 8, 8;
	cvt.u16.u32 	%rs2405, %r830;
	bfe.u32 	%r831, %r828, 16, 8;
	cvt.u16.u32 	%rs2406, %r831;
	bfe.u32 	%r832, %r828, 24, 8;
	cvt.u16.u32 	%rs2407, %r832;
	ld.shared.u32 	%r833, [%r36+120];
	bfe.u32 	%r834, %r833, 0, 8;
	cvt.u16.u32 	%rs2400, %r834;
	bfe.u32 	%r835, %r833, 8, 8;
	cvt.u16.u32 	%rs2401, %r835;
	bfe.u32 	%r836, %r833, 16, 8;
	cvt.u16.u32 	%rs2402, %r836;
	bfe.u32 	%r837, %r833, 24, 8;
	cvt.u16.u32 	%rs2403, %r837;
	ld.shared.u32 	%r838, [%r36+116];
	bfe.u32 	%r839, %r838, 0, 8;
	cvt.u16.u32 	%rs2396, %r839;
	bfe.u32 	%r840, %r838, 8, 8;
	cvt.u16.u32 	%rs2397, %r840;
	bfe.u32 	%r841, %r838, 16, 8;
	cvt.u16.u32 	%rs2398, %r841;
	bfe.u32 	%r842, %r838, 24, 8;
	cvt.u16.u32 	%rs2399, %r842;
	ld.shared.u32 	%r843, [%r36+112];
	bfe.u32 	%r844, %r843, 0, 8;
	cvt.u16.u32 	%rs2392, %r844;
	bfe.u32 	%r845, %r843, 8, 8;
	cvt.u16.u32 	%rs2393, %r845;
	bfe.u32 	%r846, %r843, 16, 8;
	cvt.u16.u32 	%rs2394, %r846;
	bfe.u32 	%r847, %r843, 24, 8;
	cvt.u16.u32 	%rs2395, %r847;
	ld.shared.u32 	%r848, [%r36+108];
	bfe.u32 	%r849, %r848, 0, 8;
	cvt.u16.u32 	%rs2388, %r849;
	bfe.u32 	%r850, %r848, 8, 8;
	cvt.u16.u32 	%rs2389, %r850;
	bfe.u32 	%r851, %r848, 16, 8;
	cvt.u16.u32 	%rs2390, %r851;
	bfe.u32 	%r852, %r848, 24, 8;
	cvt.u16.u32 	%rs2391, %r852;
	ld.shared.u32 	%r853, [%r36+104];
	bfe.u32 	%r854, %r853, 0, 8;
	cvt.u16.u32 	%rs2384, %r854;
	bfe.u32 	%r855, %r853, 8, 8;
	cvt.u16.u32 	%rs2385, %r855;
	bfe.u32 	%r856, %r853, 16, 8;
	cvt.u16.u32 	%rs2386, %r856;
	bfe.u32 	%r857, %r853, 24, 8;
	cvt.u16.u32 	%rs2387, %r857;
	ld.shared.u32 	%r858, [%r36+100];
	bfe.u32 	%r859, %r858, 0, 8;
	cvt.u16.u32 	%rs2380, %r859;
	bfe.u32 	%r860, %r858, 8, 8;
	cvt.u16.u32 	%rs2381, %r860;
	bfe.u32 	%r861, %r858, 16, 8;
	cvt.u16.u32 	%rs2382, %r861;
	bfe.u32 	%r862, %r858, 24, 8;
	cvt.u16.u32 	%rs2383, %r862;
	ld.shared.u32 	%r863, [%r36+96];
	bfe.u32 	%r864, %r863, 0, 8;
	cvt.u16.u32 	%rs2376, %r864;
	bfe.u32 	%r865, %r863, 8, 8;
	cvt.u16.u32 	%rs2377, %r865;
	bfe.u32 	%r866, %r863, 16, 8;
	cvt.u16.u32 	%rs2378, %r866;
	bfe.u32 	%r867, %r863, 24, 8;
	cvt.u16.u32 	%rs2379, %r867;
	ld.shared.u32 	%r868, [%r36+92];
	bfe.u32 	%r869, %r868, 0, 8;
	cvt.u16.u32 	%rs2372, %r869;
	bfe.u32 	%r870, %r868, 8, 8;
	cvt.u16.u32 	%rs2373, %r870;
	bfe.u32 	%r871, %r868, 16, 8;
	cvt.u16.u32 	%rs2374, %r871;
	bfe.u32 	%r872, %r868, 24, 8;
	cvt.u16.u32 	%rs2375, %r872;
	ld.shared.u32 	%r873, [%r36+88];
	bfe.u32 	%r874, %r873, 0, 8;
	cvt.u16.u32 	%rs2368, %r874;
	bfe.u32 	%r875, %r873, 8, 8;
	cvt.u16.u32 	%rs2369, %r875;
	bfe.u32 	%r876, %r873, 16, 8;
	cvt.u16.u32 	%rs2370, %r876;
	bfe.u32 	%r877, %r873, 24, 8;
	cvt.u16.u32 	%rs2371, %r877;
	ld.shared.u32 	%r878, [%r36+84];
	bfe.u32 	%r879, %r878, 0, 8;
	cvt.u16.u32 	%rs2364, %r879;
	bfe.u32 	%r880, %r878, 8, 8;
	cvt.u16.u32 	%rs2365, %r880;
	bfe.u32 	%r881, %r878, 16, 8;
	cvt.u16.u32 	%rs2366, %r881;
	bfe.u32 	%r882, %r878, 24, 8;
	cvt.u16.u32 	%rs2367, %r882;
	ld.shared.u32 	%r883, [%r36+80];
	bfe.u32 	%r884, %r883, 0, 8;
	cvt.u16.u32 	%rs2360, %r884;
	bfe.u32 	%r885, %r883, 8, 8;
	cvt.u16.u32 	%rs2361, %r885;
	bfe.u32 	%r886, %r883, 16, 8;
	cvt.u16.u32 	%rs2362, %r886;
	bfe.u32 	%r887, %r883, 24, 8;
	cvt.u16.u32 	%rs2363, %r887;
	ld.shared.u32 	%r888, [%r36+76];
	bfe.u32 	%r889, %r888, 0, 8;
	cvt.u16.u32 	%rs2356, %r889;
	bfe.u32 	%r890, %r888, 8, 8;
	cvt.u16.u32 	%rs2357, %r890;
	bfe.u32 	%r891, %r888, 16, 8;
	cvt.u16.u32 	%rs2358, %r891;
	bfe.u32 	%r892, %r888, 24, 8;
	cvt.u16.u32 	%rs2359, %r892;
	ld.shared.u32 	%r893, [%r36+72];
	bfe.u32 	%r894, %r893, 0, 8;
	cvt.u16.u32 	%rs2352, %r894;
	bfe.u32 	%r895, %r893, 8, 8;
	cvt.u16.u32 	%rs2353, %r895;
	bfe.u32 	%r896, %r893, 16, 8;
	cvt.u16.u32 	%rs2354, %r896;
	bfe.u32 	%r897, %r893, 24, 8;
	cvt.u16.u32 	%rs2355, %r897;
	ld.shared.u32 	%r898, [%r36+68];
	bfe.u32 	%r899, %r898, 0, 8;
	cvt.u16.u32 	%rs2348, %r899;
	bfe.u32 	%r900, %r898, 8, 8;
	cvt.u16.u32 	%rs2349, %r900;
	bfe.u32 	%r901, %r898, 16, 8;
	cvt.u16.u32 	%rs2350, %r901;
	bfe.u32 	%r902, %r898, 24, 8;
	cvt.u16.u32 	%rs2351, %r902;
	ld.shared.u32 	%r903, [%r36+64];
	bfe.u32 	%r904, %r903, 0, 8;
	cvt.u16.u32 	%rs2344, %r904;
	bfe.u32 	%r905, %r903, 8, 8;
	cvt.u16.u32 	%rs2345, %r905;
	bfe.u32 	%r906, %r903, 16, 8;
	cvt.u16.u32 	%rs2346, %r906;
	bfe.u32 	%r907, %r903, 24, 8;
	cvt.u16.u32 	%rs2347, %r907;
	ld.shared.u32 	%r908, [%r36+60];
	bfe.u32 	%r909, %r908, 0, 8;
	cvt.u16.u32 	%rs2340, %r909;
	bfe.u32 	%r910, %r908, 8, 8;
	cvt.u16.u32 	%rs2341, %r910;
	bfe.u32 	%r911, %r908, 16, 8;
	cvt.u16.u32 	%rs2342, %r911;
	bfe.u32 	%r912, %r908, 24, 8;
	cvt.u16.u32 	%rs2343, %r912;
	ld.shared.u32 	%r913, [%r36+56];
	bfe.u32 	%r914, %r913, 0, 8;
	cvt.u16.u32 	%rs2336, %r914;
	bfe.u32 	%r915, %r913, 8, 8;
	cvt.u16.u32 	%rs2337, %r915;
	bfe.u32 	%r916, %r913, 16, 8;
	cvt.u16.u32 	%rs2338, %r916;
	bfe.u32 	%r917, %r913, 24, 8;
	cvt.u16.u32 	%rs2339, %r917;
	ld.shared.u32 	%r918, [%r36+52];
	bfe.u32 	%r919, %r918, 0, 8;
	cvt.u16.u32 	%rs2332, %r919;
	bfe.u32 	%r920, %r918, 8, 8;
	cvt.u16.u32 	%rs2333, %r920;
	bfe.u32 	%r921, %r918, 16, 8;
	cvt.u16.u32 	%rs2334, %r921;
	bfe.u32 	%r922, %r918, 24, 8;
	cvt.u16.u32 	%rs2335, %r922;
	ld.shared.u32 	%r923, [%r36+48];
	bfe.u32 	%r924, %r923, 0, 8;
	cvt.u16.u32 	%rs2328, %r924;
	bfe.u32 	%r925, %r923, 8, 8;
	cvt.u16.u32 	%rs2329, %r925;
	bfe.u32 	%r926, %r923, 16, 8;
	cvt.u16.u32 	%rs2330, %r926;
	bfe.u32 	%r927, %r923, 24, 8;
	cvt.u16.u32 	%rs2331, %r927;
	ld.shared.u32 	%r928, [%r36+44];
	bfe.u32 	%r929, %r928, 0, 8;
	cvt.u16.u32 	%rs2324, %r929;
	bfe.u32 	%r930, %r928, 8, 8;
	cvt.u16.u32 	%rs2325, %r930;
	bfe.u32 	%r931, %r928, 16, 8;
	cvt.u16.u32 	%rs2326, %r931;
	bfe.u32 	%r932, %r928, 24, 8;
	cvt.u16.u32 	%rs2327, %r932;
	ld.shared.u32 	%r933, [%r36+40];
	bfe.u32 	%r934, %r933, 0, 8;
	cvt.u16.u32 	%rs2320, %r934;
	bfe.u32 	%r935, %r933, 8, 8;
	cvt.u16.u32 	%rs2321, %r935;
	bfe.u32 	%r936, %r933, 16, 8;
	cvt.u16.u32 	%rs2322, %r936;
	bfe.u32 	%r937, %r933, 24, 8;
	cvt.u16.u32 	%rs2323, %r937;
	ld.shared.u32 	%r938, [%r36+36];
	bfe.u32 	%r939, %r938, 0, 8;
	cvt.u16.u32 	%rs2316, %r939;
	bfe.u32 	%r940, %r938, 8, 8;
	cvt.u16.u32 	%rs2317, %r940;
	bfe.u32 	%r941, %r938, 16, 8;
	cvt.u16.u32 	%rs2318, %r941;
	bfe.u32 	%r942, %r938, 24, 8;
	cvt.u16.u32 	%rs2319, %r942;
	ld.shared.u32 	%r943, [%r36+32];
	bfe.u32 	%r944, %r943, 0, 8;
	cvt.u16.u32 	%rs2312, %r944;
	bfe.u32 	%r945, %r943, 8, 8;
	cvt.u16.u32 	%rs2313, %r945;
	bfe.u32 	%r946, %r943, 16, 8;
	cvt.u16.u32 	%rs2314, %r946;
	bfe.u32 	%r947, %r943, 24, 8;
	cvt.u16.u32 	%rs2315, %r947;
	ld.shared.u32 	%r948, [%r36+28];
	bfe.u32 	%r949, %r948, 0, 8;
	cvt.u16.u32 	%rs2308, %r949;
	bfe.u32 	%r950, %r948, 8, 8;
	cvt.u16.u32 	%rs2309, %r950;
	bfe.u32 	%r951, %r948, 16, 8;
	cvt.u16.u32 	%rs2310, %r951;
	bfe.u32 	%r952, %r948, 24, 8;
	cvt.u16.u32 	%rs2311, %r952;
	ld.shared.u32 	%r953, [%r36+24];
	bfe.u32 	%r954, %r953, 0, 8;
	cvt.u16.u32 	%rs2304, %r954;
	bfe.u32 	%r955, %r953, 8, 8;
	cvt.u16.u32 	%rs2305, %r955;
	bfe.u32 	%r956, %r953, 16, 8;
	cvt.u16.u32 	%rs2306, %r956;
	bfe.u32 	%r957, %r953, 24, 8;
	cvt.u16.u32 	%rs2307, %r957;
	ld.shared.u32 	%r958, [%r36+20];
	bfe.u32 	%r959, %r958, 0, 8;
	cvt.u16.u32 	%rs2300, %r959;
	bfe.u32 	%r960, %r958, 8, 8;
	cvt.u16.u32 	%rs2301, %r960;
	bfe.u32 	%r961, %r958, 16, 8;
	cvt.u16.u32 	%rs2302, %r961;
	bfe.u32 	%r962, %r958, 24, 8;
	cvt.u16.u32 	%rs2303, %r962;
	ld.shared.u32 	%r963, [%r36+16];
	bfe.u32 	%r964, %r963, 0, 8;
	cvt.u16.u32 	%rs2296, %r964;
	bfe.u32 	%r965, %r963, 8, 8;
	cvt.u16.u32 	%rs2297, %r965;
	bfe.u32 	%r966, %r963, 16, 8;
	cvt.u16.u32 	%rs2298, %r966;
	bfe.u32 	%r967, %r963, 24, 8;
	cvt.u16.u32 	%rs2299, %r967;
	ld.shared.u32 	%r968, [%r36+12];
	bfe.u32 	%r969, %r968, 0, 8;
	cvt.u16.u32 	%rs2292, %r969;
	bfe.u32 	%r970, %r968, 8, 8;
	cvt.u16.u32 	%rs2293, %r970;
	bfe.u32 	%r971, %r968, 16, 8;
	cvt.u16.u32 	%rs2294, %r971;
	bfe.u32 	%r972, %r968, 24, 8;
	cvt.u16.u32 	%rs2295, %r972;
	ld.shared.u32 	%r973, [%r36+8];
	bfe.u32 	%r974, %r973, 0, 8;
	cvt.u16.u32 	%rs2288, %r974;
	bfe.u32 	%r975, %r973, 8, 8;
	cvt.u16.u32 	%rs2289, %r975;
	bfe.u32 	%r976, %r973, 16, 8;
	cvt.u16.u32 	%rs2290, %r976;
	bfe.u32 	%r977, %r973, 24, 8;
	cvt.u16.u32 	%rs2291, %r977;
	ld.shared.u32 	%r978, [%r36+4];
	bfe.u32 	%r979, %r978, 0, 8;
	cvt.u16.u32 	%rs2284, %r979;
	bfe.u32 	%r980, %r978, 8, 8;
	cvt.u16.u32 	%rs2285, %r980;
	bfe.u32 	%r981, %r978, 16, 8;
	cvt.u16.u32 	%rs2286, %r981;
	bfe.u32 	%r982, %r978, 24, 8;
	cvt.u16.u32 	%rs2287, %r982;
	ld.shared.u32 	%r3665, [%r36];
	bar.sync 	0;
	// begin inline asm
	griddepcontrol.launch_dependents;
	// end inline asm
	mov.b32 	%r3664, 2;
$L__BB5_17:
	shr.u32 	%r983, %r3664, 1;
	add.s32 	%r984, %r3664, -1;
	bar.sync 	0;
	mov.u32 	%r985, %tid.x;
	mov.u32 	%r986, _ZZN3cub18CUB_300001_SM_10006detail10merge_sort30DeviceMergeSortBlockSortKernelINS2_10policy_hubIN6thrust24THRUST_300001_SM_1000_NS10device_ptrI14key_value_pairEEE9Policy600ES9_PNS0_8NullTypeES9_SD_m13KeyComparatorS8_SC_EEvbT0_T1_T2_T3_T4_PT6_PT7_T5_NS1_7vsmem_tEE19static_temp_storage;
	mad.lo.s32 	%r987, %r985, 156, %r986;
	st.shared.u32 	[%r987], %r3665;
	cvt.u32.u16 	%r988, %rs2287;
	cvt.u32.u16 	%r989, %rs2286;
	prmt.b32 	%r990, %r989, %r988, 0x3340U;
	cvt.u32.u16 	%r991, %rs2285;
	cvt.u32.u16 	%r992, %rs2284;
	prmt.b32 	%r993, %r992, %r991, 0x3340U;
	prmt.b32 	%r994, %r993, %r990, 0x5410U;
	st.shared.u32 	[%r987+4], %r994;
	cvt.u32.u16 	%r995, %rs2291;
	cvt.u32.u16 	%r996, %rs2290;
	prmt.b32 	%r997, %r996, %r995, 0x3340U;
	cvt.u32.u16 	%r998, %rs2289;
	cvt.u32.u16 	%r999, %rs2288;
	prmt.b32 	%r1000, %r999, %r998, 0x3340U;
	prmt.b32 	%r1001, %r1000, %r997, 0x5410U;
	st.shared.u32 	[%r987+8], %r1001;
	cvt.u32.u16 	%r1002, %rs2295;
	cvt.u32.u16 	%r1003, %rs2294;
	prmt.b32 	%r1004, %r1003, %r1002, 0x3340U;
	cvt.u32.u16 	%r1005, %rs2293;
	cvt.u32.u16 	%r1006, %rs2292;
	prmt.b32 	%r1007, %r1006, %r1005, 0x3340U;
	prmt.b32 	%r1008, %r1007, %r1004, 0x5410U;
	st.shared.u32 	[%r987+12], %r1008;
	cvt.u32.u16 	%r1009, %rs2299;
	cvt.u32.u16 	%r1010, %rs2298;
	prmt.b32 	%r1011, %r1010, %r1009, 0x3340U;
	cvt.u32.u16 	%r1012, %rs2297;
	cvt.u32.u16 	%r1013, %rs2296;
	prmt.b32 	%r1014, %r1013, %r1012, 0x3340U;
	prmt.b32 	%r1015, %r1014, %r1011, 0x5410U;
	st.shared.u32 	[%r987+16], %r1015;
	cvt.u32.u16 	%r1016, %rs2303;
	cvt.u32.u16 	%r1017, %rs2302;
	prmt.b32 	%r1018, %r1017, %r1016, 0x3340U;
	cvt.u32.u16 	%r1019, %rs2301;
	cvt.u32.u16 	%r1020, %rs2300;
	prmt.b32 	%r1021, %r1020, %r1019, 0x3340U;
	prmt.b32 	%r1022, %r1021, %r1018, 0x5410U;
	st.shared.u32 	[%r987+20], %r1022;
	cvt.u32.u16 	%r1023, %rs2307;
	cvt.u32.u16 	%r1024, %rs2306;
	prmt.b32 	%r1025, %r1024, %r1023, 0x3340U;
	cvt.u32.u16 	%r1026, %rs2305;
	cvt.u32.u16 	%r1027, %rs2304;
	prmt.b32 	%r1028, %r1027, %r1026, 0x3340U;
	prmt.b32 	%r1029, %r1028, %r1025, 0x5410U;
	st.shared.u32 	[%r987+24], %r1029;
	cvt.u32.u16 	%r1030, %rs2311;
	cvt.u32.u16 	%r1031, %rs2310;
	prmt.b32 	%r1032, %r1031, %r1030, 0x3340U;
	cvt.u32.u16 	%r1033, %rs2309;
	cvt.u32.u16 	%r1034, %rs2308;
	prmt.b32 	%r1035, %r1034, %r1033, 0x3340U;
	prmt.b32 	%r1036, %r1035, %r1032, 0x5410U;
	st.shared.u32 	[%r987+28], %r1036;
	cvt.u32.u16 	%r1037, %rs2315;
	cvt.u32.u16 	%r1038, %rs2314;
	prmt.b32 	%r1039, %r1038, %r1037, 0x3340U;
	cvt.u32.u16 	%r1040, %rs2313;
	cvt.u32.u16 	%r1041, %rs2312;
	prmt.b32 	%r1042, %r1041, %r1040, 0x3340U;
	prmt.b32 	%r1043, %r1042, %r1039, 0x5410U;
	st.shared.u32 	[%r987+32], %r1043;
	cvt.u32.u16 	%r1044, %rs2319;
	cvt.u32.u16 	%r1045, %rs2318;
	prmt.b32 	%r1046, %r1045, %r1044, 0x3340U;
	cvt.u32.u16 	%r1047, %rs2317;
	cvt.u32.u16 	%r1048, %rs2316;
	prmt.b32 	%r1049, %r1048, %r1047, 0x3340U;
	prmt.b32 	%r1050, %r1049, %r1046, 0x5410U;
	st.shared.u32 	[%r987+36], %r1050;
	cvt.u32.u16 	%r1051, %rs2323;
	cvt.u32.u16 	%r1052, %rs2322;
	prmt.b32 	%r1053, %r1052, %r1051, 0x3340U;
	cvt.u32.u16 	%r1054, %rs2321;
	cvt.u32.u16 	%r1055, %rs2320;
	prmt.b32 	%r1056, %r1055, %r1054, 0x3340U;
	prmt.b32 	%r1057, %r1056, %r1053, 0x5410U;
	st.shared.u32 	[%r987+40], %r1057;
	cvt.u32.u16 	%r1058, %rs2327;
	cvt.u32.u16 	%r1059, %rs2326;
	prmt.b32 	%r1060, %r1059, %r1058, 0x3340U;
	cvt.u32.u16 	%r1061, %rs2325;
	cvt.u32.u16 	%r1062, %rs2324;
	prmt.b32 	%r1063, %r1062, %r1061, 0x3340U;
	prmt.b32 	%r1064, %r1063, %r1060, 0x5410U;
	st.shared.u32 	[%r987+44], %r1064;
	cvt.u32.u16 	%r1065, %rs2331;
	cvt.u32.u16 	%r1066, %rs2330;
	prmt.b32 	%r1067, %r1066, %r1065, 0x3340U;
	cvt.u32.u16 	%r1068, %rs2329;
	cvt.u32.u16 	%r1069, %rs2328;
	prmt.b32 	%r1070, %r1069, %r1068, 0x3340U;
	prmt.b32 	%r1071, %r1070, %r1067, 0x5410U;
	st.shared.u32 	[%r987+48], %r1071;
	cvt.u32.u16 	%r1072, %rs2335;
	cvt.u32.u16 	%r1073, %rs2334;
	prmt.b32 	%r1074, %r1073, %r1072, 0x3340U;
	cvt.u32.u16 	%r1075, %rs2333;
	cvt.u32.u16 	%r1076, %rs2332;
	prmt.b32 	%r1077, %r1076, %r1075, 0x3340U;
	prmt.b32 	%r1078, %r1077, %r1074, 0x5410U;
	st.shared.u32 	[%r987+52], %r1078;
	cvt.u32.u16 	%r1079, %rs2339;
	cvt.u32.u16 	%r1080, %rs2338;
	prmt.b32 	%r1081, %r1080, %r1079, 0x3340U;
	cvt.u32.u16 	%r1082, %rs2337;
	cvt.u32.u16 	%r1083, %rs2336;
	prmt.b32 	%r1084, %r1083, %r1082, 0x3340U;
	prmt.b32 	%r1085, %r1084, %r1081, 0x5410U;
	st.shared.u32 	[%r987+56], %r1085;
	cvt.u32.u16 	%r1086, %rs2343;
	cvt.u32.u16 	%r1087, %rs2342;
	prmt.b32 	%r1088, %r1087, %r1086, 0x3340U;
	cvt.u32.u16 	%r1089, %rs2341;
	cvt.u32.u16 	%r1090, %rs2340;
	prmt.b32 	%r1091, %r1090, %r1089, 0x3340U;
	prmt.b32 	%r1092, %r1091, %r1088, 0x5410U;
	st.shared.u32 	[%r987+60], %r1092;
	cvt.u32.u16 	%r1093, %rs2347;
	cvt.u32.u16 	%r1094, %rs2346;
	prmt.b32 	%r1095, %r1094, %r1093, 0x3340U;
	cvt.u32.u16 	%r1096, %rs2345;
	cvt.u32.u16 	%r1097, %rs2344;
	prmt.b32 	%r1098, %r1097, %r1096, 0x3340U;
	prmt.b32 	%r1099, %r1098, %r1095, 0x5410U;
	st.shared.u32 	[%r987+64], %r1099;
	cvt.u32.u16 	%r1100, %rs2351;
	cvt.u32.u16 	%r1101, %rs2350;
	prmt.b32 	%r1102, %r1101, %r1100, 0x3340U;
	cvt.u32.u16 	%r1103, %rs2349;
	cvt.u32.u16 	%r1104, %rs2348;
	prmt.b32 	%r1105, %r1104, %r1103, 0x3340U;
	prmt.b32 	%r1106, %r1105, %r1102, 0x5410U;
	st.shared.u32 	[%r987+68], %r1106;
	cvt.u32.u16 	%r1107, %rs2355;
	cvt.u32.u16 	%r1108, %rs2354;
	prmt.b32 	%r1109, %r1108, %r1107, 0x3340U;
	cvt.u32.u16 	%r1110, %rs2353;
	cvt.u32.u16 	%r1111, %rs2352;
	prmt.b32 	%r1112, %r1111, %r1110, 0x3340U;
	prmt.b32 	%r1113, %r1112, %r1109, 0x5410U;
	st.shared.u32 	[%r987+72], %r1113;
	cvt.u32.u16 	%r1114, %rs2359;
	cvt.u32.u16 	%r1115, %rs2358;
	prmt.b32 	%r1116, %r1115, %r1114, 0x3340U;
	cvt.u32.u16 	%r1117, %rs2357;
	cvt.u32.u16 	%r1118, %rs2356;
	prmt.b32 	%r1119, %r1118, %r1117, 0x3340U;
	prmt.b32 	%r1120, %r1119, %r1116, 0x5410U;
	st.shared.u32 	[%r987+76], %r1120;
	cvt.u32.u16 	%r1121, %rs2363;
	cvt.u32.u16 	%r1122, %rs2362;
	prmt.b32 	%r1123, %r1122, %r1121, 0x3340U;
	cvt.u32.u16 	%r1124, %rs2361;
	cvt.u32.u16 	%r1125, %rs2360;
	prmt.b32 	%r1126, %r1125, %r1124, 0x3340U;
	prmt.b32 	%r1127, %r1126, %r1123, 0x5410U;
	st.shared.u32 	[%r987+80], %r1127;
	cvt.u32.u16 	%r1128, %rs2367;
	cvt.u32.u16 	%r1129, %rs2366;
	prmt.b32 	%r1130, %r1129, %r1128, 0x3340U;
	cvt.u32.u16 	%r1131, %rs2365;
	cvt.u32.u16 	%r1132, %rs2364;
	prmt.b32 	%r1133, %r1132, %r1131, 0x3340U;
	prmt.b32 	%r1134, %r1133, %r1130, 0x5410U;
	st.shared.u32 	[%r987+84], %r1134;
	cvt.u32.u16 	%r1135, %rs2371;
	cvt.u32.u16 	%r1136, %rs2370;
	prmt.b32 	%r1137, %r1136, %r1135, 0x3340U;
	cvt.u32.u16 	%r1138, %rs2369;
	cvt.u32.u16 	%r1139, %rs2368;
	prmt.b32 	%r1140, %r1139, %r1138, 0x3340U;
	prmt.b32 	%r1141, %r1140, %r1137, 0x5410U;
	st.shared.u32 	[%r987+88], %r1141;
	cvt.u32.u16 	%r1142, %rs2375;
	cvt.u32.u16 	%r1143, %rs2374;
	prmt.b32 	%r1144, %r1143, %r1142, 0x3340U;
	cvt.u32.u16 	%r1145, %rs2373;
	cvt.u32.u16 	%r1146, %rs2372;
	prmt.b32 	%r1147, %r1146, %r1145, 0x3340U;
	prmt.b32 	%r1148, %r1147, %r1144, 0x5410U;
	st.shared.u32 	[%r987+92], %r1148;
	cvt.u32.u16 	%r1149, %rs2379;
	cvt.u32.u16 	%r1150, %rs2378;
	prmt.b32 	%r1151, %r1150, %r1149, 0x3340U;
	cvt.u32.u16 	%r1152, %rs2377;
	cvt.u32.u16 	%r1153, %rs2376;
	prmt.b32 	%r1154, %r1153, %r1152, 0x3340U;
	prmt.b32 	%r1155, %r1154, %r1151, 0x5410U;
	st.shared.u32 	[%r987+96], %r1155;
	cvt.u32.u16 	%r1156, %rs2383;
	cvt.u32.u16 	%r1157, %rs2382;
	prmt.b32 	%r1158, %r1157, %r1156, 0x3340U;
	cvt.u32.u16 	%r1159, %rs2381;
	cvt.u32.u16 	%r1160, %rs2380;
	prmt.b32 	%r1161, %r1160, %r1159, 0x3340U;
	prmt.b32 	%r1162, %r1161, %r1158, 0x5410U;
	st.shared.u32 	[%r987+100], %r1162;
	cvt.u32.u16 	%r1163, %rs2387;
	cvt.u32.u16 	%r1164, %rs2386;
	prmt.b32 	%r1165, %r1164, %r1163, 0x3340U;
	cvt.u32.u16 	%r1166, %rs2385;
	cvt.u32.u16 	%r1167, %rs2384;
	prmt.b32 	%r1168, %r1167, %r1166, 0x3340U;
	prmt.b32 	%r1169, %r1168, %r1165, 0x5410U;
	st.shared.u32 	[%r987+104], %r1169;
	cvt.u32.u16 	%r1170, %rs2391;
	cvt.u32.u16 	%r1171, %rs2390;
	prmt.b32 	%r1172, %r1171, %r1170, 0x3340U;
	cvt.u32.u16 	%r1173, %rs2389;
	cvt.u32.u16 	%r1174, %rs2388;
	prmt.b32 	%r1175, %r1174, %r1173, 0x3340U;
	prmt.b32 	%r1176, %r1175, %r1172, 0x5410U;
	st.shared.u32 	[%r987+108], %r1176;
	cvt.u32.u16 	%r1177, %rs2395;
	cvt.u32.u16 	%r1178, %rs2394;
	prmt.b32 	%r1179, %r1178, %r1177, 0x3340U;
	cvt.u32.u16 	%r1180, %rs2393;
	cvt.u32.u16 	%r1181, %rs2392;
	prmt.b32 	%r1182, %r1181, %r1180, 0x3340U;
	prmt.b32 	%r1183, %r1182, %r1179, 0x5410U;
	st.shared.u32 	[%r987+112], %r1183;
	cvt.u32.u16 	%r1184, %rs2399;
	cvt.u32.u16 	%r1185, %rs2398;
	prmt.b32 	%r1186, %r1185, %r1184, 0x3340U;
	cvt.u32.u16 	%r1187, %rs2397;
	cvt.u32.u16 	%r1188, %rs2396;
	prmt.b32 	%r1189, %r1188, %r1187, 0x3340U;
	prmt.b32 	%r1190, %r1189, %r1186, 0x5410U;
	st.shared.u32 	[%r987+116], %r1190;
	cvt.u32.u16 	%r1191, %rs2403;
	cvt.u32.u16 	%r1192, %rs2402;
	prmt.b32 	%r1193, %r1192, %r1191, 0x3340U;
	cvt.u32.u16 	%r1194, %rs2401;
	cvt.u32.u16 	%r1195, %rs2400;
	prmt.b32 	%r1196, %r1195, %r1194, 0x3340U;
	prmt.b32 	%r1197, %r1196, %r1193, 0x5410U;
	st.shared.u32 	[%r987+120], %r1197;
	cvt.u32.u16 	%r1198, %rs2407;
	cvt.u32.u16 	%r1199, %rs2406;
	prmt.b32 	%r1200, %r1199, %r1198, 0x3340U;
	cvt.u32.u16 	%r1201, %rs2405;
	cvt.u32.u16 	%r1202, %rs2404;
	prmt.b32 	%r1203, %r1202, %r1201, 0x3340U;
	prmt.b32 	%r1204, %r1203, %r1200, 0x5410U;
	st.shared.u32 	[%r987+124], %r1204;
	cvt.u32.u16 	%r1205, %rs2411;
	cvt.u32.u16 	%r1206, %rs2410;
	prmt.b32 	%r1207, %r1206, %r1205, 0x3340U;
	cvt.u32.u16 	%r1208, %rs2409;
	cvt.u32.u16 	%r1209, %rs2408;
	prmt.b32 	%r1210, %r1209, %r1208, 0x3340U;
	prmt.b32 	%r1211, %r1210, %r1207, 0x5410U;
	st.shared.u32 	[%r987+128], %r1211;
	cvt.u32.u16 	%r1212, %rs2415;
	cvt.u32.u16 	%r1213, %rs2414;
	prmt.b32 	%r1214, %r1213, %r1212, 0x3340U;
	cvt.u32.u16 	%r1215, %rs2413;
	cvt.u32.u16 	%r1216, %rs2412;
	prmt.b32 	%r1217, %r1216, %r1215, 0x3340U;
	prmt.b32 	%r1218, %r1217, %r1214, 0x5410U;
	st.shared.u32 	[%r987+132], %r1218;
	cvt.u32.u16 	%r1219, %rs2419;
	cvt.u32.u16 	%r1220, %rs2418;
	prmt.b32 	%r1221, %r1220, %r1219, 0x3340U;
	cvt.u32.u16 	%r1222, %rs2417;
	cvt.u32.u16 	%r1223, %rs2416;
	prmt.b32 	%r1224, %r1223, %r1222, 0x3340U;
	prmt.b32 	%r1225, %r1224, %r1221, 0x5410U;
	st.shared.u32 	[%r987+136], %r1225;
	cvt.u32.u16 	%r1226, %rs2423;
	cvt.u32.u16 	%r1227, %rs2422;
	prmt.b32 	%r1228, %r1227, %r1226, 0x3340U;
	cvt.u32.u16 	%r1229, %rs2421;
	cvt.u32.u16 	%r1230, %rs2420;
	prmt.b32 	%r1231, %r1230, %r1229, 0x3340U;
	prmt.b32 	%r1232, %r1231, %r1228, 0x5410U;
	st.shared.u32 	[%r987+140], %r1232;
	cvt.u32.u16 	%r1233, %rs2427;
	cvt.u32.u16 	%r1234, %rs2426;
	prmt.b32 	%r1235, %r1234, %r1233, 0x3340U;
	cvt.u32.u16 	%r1236, %rs2425;
	cvt.u32.u16 	%r1237, %rs2424;
	prmt.b32 	%r1238, %r1237, %r1236, 0x3340U;
	prmt.b32 	%r1239, %r1238, %r1235, 0x5410U;
	st.shared.u32 	[%r987+144], %r1239;
	cvt.u32.u16 	%r1240, %rs2431;
	cvt.u32.u16 	%r1241, %rs2430;
	prmt.b32 	%r1242, %r1241, %r1240, 0x3340U;
	cvt.u32.u16 	%r1243, %rs2429;
	cvt.u32.u16 	%r1244, %rs2428;
	prmt.b32 	%r1245, %r1244, %r1243, 0x3340U;
	prmt.b32 	%r1246, %r1245, %r1242, 0x5410U;
	st.shared.u32 	[%r987+148], %r1246;
	cvt.u32.u16 	%r1247, %rs2435;
	cvt.u32.u16 	%r1248, %rs2434;
	prmt.b32 	%r1249, %r1248, %r1247, 0x3340U;
	cvt.u32.u16 	%r1250, %rs2433;
	cvt.u32.u16 	%r1251, %rs2432;
	prmt.b32 	%r1252, %r1251, %r1250, 0x3340U;
	prmt.b32 	%r1253, %r1252, %r1249, 0x5410U;
	st.shared.u32 	[%r987+152], %r1253;
	bar.sync 	0;
	neg.s32 	%r1254, %r3664;
	and.b32  	%r1255, %r985, %r1254;
	and.b32  	%r1256, %r984, %r985;
	min.s32 	%r40, %r1256, %r30;
	min.s32 	%r41, %r1255, %r30;
	add.s32 	%r1257, %r41, %r983;
	min.s32 	%r42, %r1257, %r30;
	add.s32 	%r1258, %r42, %r983;
	min.s32 	%r43, %r1258, %r30;
	sub.s32 	%r1259, %r42, %r41;
	sub.s32 	%r1260, %r43, %r42;
	setp.lt.s32 	%p7, %r40, %r1260;
	sub.s32 	%r1261, %r40, %r1260;
	selp.b32 	%r3668, 0, %r1261, %p7;
	min.s32 	%r3666, %r1259, %r40;
	setp.ge.s32 	%p8, %r3668, %r3666;
	@%p8 bra 	$L__BB5_20;
	add.s32 	%r46, %r42, %r40;
$L__BB5_19:
	sub.s32 	%r1262, %r3666, %r3668;
	shr.u32 	%r1263, %r1262, 31;
	add.s32 	%r1264, %r1262, %r1263;
	shr.s32 	%r1265, %r1264, 1;
	add.s32 	%r1266, %r1265, %r3668;
	add.s32 	%r1267, %r1266, %r41;
	mad.lo.s32 	%r1269, %r1267, 156, %r986;
	ld.shared.u32 	%r1270, [%r1269];
	not.b32 	%r1271, %r1266;
	add.s32 	%r1272, %r46, %r1271;
	mad.lo.s32 	%r1273, %r1272, 156, %r986;
	ld.shared.u32 	%r1274, [%r1273];
	setp.lt.s32 	%p9, %r1274, %r1270;
	add.s32 	%r1275, %r1266, 1;
	selp.b32 	%r3668, %r3668, %r1275, %p9;
	selp.b32 	%r3666, %r1266, %r3666, %p9;
	setp.lt.s32 	%p10, %r3668, %r3666;
	@%p10 bra 	$L__BB5_19;
$L__BB5_20:
	add.s32 	%r52, %r3668, %r41;
	add.s32 	%r1276, %r42, %r40;
	sub.s32 	%r1277, %r1276, %r3668;
	mov.u32 	%r1278, _ZZN3cub18CUB_300001_SM_10006detail10merge_sort30DeviceMergeSortBlockSortKernelINS2_10policy_hubIN6thrust24THRUST_300001_SM_1000_NS10device_ptrI14key_value_pairEEE9Policy600ES9_PNS0_8NullTypeES9_SD_m13KeyComparatorS8_SC_EEvbT0_T1_T2_T3_T4_PT6_PT7_T5_NS1_7vsmem_tEE19static_temp_storage;
	mad.lo.s32 	%r1279, %r52, 156, %r1278;
	ld.shared.u32 	%r1280, [%r1279+152];
	bfe.u32 	%r1281, %r1280, 24, 8;
	cvt.u16.u32 	%rs1521, %r1281;
	bfe.u32 	%r1282, %r1280, 16, 8;
	cvt.u16.u32 	%rs1522, %r1282;
	bfe.u32 	%r1283, %r1280, 8, 8;
	cvt.u16.u32 	%rs1523, %r1283;
	bfe.u32 	%r1284, %r1280, 0, 8;
	cvt.u16.u32 	%rs1524, %r1284;
	ld.shared.u32 	%r1285, [%r1279+148];
	bfe.u32 	%r1286, %r1285, 24, 8;
	cvt.u16.u32 	%rs1525, %r1286;
	bfe.u32 	%r1287, %r1285, 16, 8;
	cvt.u16.u32 	%rs1526, %r1287;
	bfe.u32 	%r1288, %r1285, 8, 8;
	cvt.u16.u32 	%rs1527, %r1288;
	bfe.u32 	%r1289, %r1285, 0, 8;
	cvt.u16.u32 	%rs1528, %r1289;
	ld.shared.u32 	%r1290, [%r1279+144];
	bfe.u32 	%r1291, %r1290, 24, 8;
	cvt.u16.u32 	%rs1529, %r1291;
	bfe.u32 	%r1292, %r1290, 16, 8;
	cvt.u16.u32 	%rs1530, %r1292;
	bfe.u32 	%r1293, %r1290, 8, 8;
	cvt.u16.u32 	%rs1531, %r1293;
	bfe.u32 	%r1294, %r1290, 0, 8;
	cvt.u16.u32 	%rs1532, %r1294;
	ld.shared.u32 	%r1295, [%r1279+140];
	bfe.u32 	%r1296, %r1295, 24, 8;
	cvt.u16.u32 	%rs1533, %r1296;
	bfe.u32 	%r1297, %r1295, 16, 8;
	cvt.u16.u32 	%rs1534, %r1297;
	bfe.u32 	%r1298, %r1295, 8, 8;
	cvt.u16.u32 	%rs1535, %r1298;
	bfe.u32 	%r1299, %r1295, 0, 8;
	cvt.u16.u32 	%rs1536, %r1299;
	ld.shared.u32 	%r1300, [%r1279+136];
	bfe.u32 	%r1301, %r1300, 24, 8;
	cvt.u16.u32 	%rs1537, %r1301;
	bfe.u32 	%r1302, %r1300, 16, 8;
	cvt.u16.u32 	%rs1538, %r1302;
	bfe.u32 	%r1303, %r1300, 8, 8;
	cvt.u16.u32 	%rs1539, %r1303;
	bfe.u32 	%r1304, %r1300, 0, 8;
	cvt.u16.u32 	%rs1540, %r1304;
	ld.shared.u32 	%r1305, [%r1279+132];
	bfe.u32 	%r1306, %r1305, 24, 8;
	cvt.u16.u32 	%rs1541, %r1306;
	bfe.u32 	%r1307, %r1305, 16, 8;
	cvt.u16.u32 	%rs1542, %r1307;
	bfe.u32 	%r1308, %r1305, 8, 8;
	cvt.u16.u32 	%rs1543, %r1308;
	bfe.u32 	%r1309, %r1305, 0, 8;
	cvt.u16.u32 	%rs1544, %r1309;
	ld.shared.u32 	%r1310, [%r1279+128];
	bfe.u32 	%r1311, %r1310, 24, 8;
	cvt.u16.u32 	%rs1545, %r1311;
	bfe.u32 	%r1312, %r1310, 16, 8;
	cvt.u16.u32 	%rs1546, %r1312;
	bfe.u32 	%r1313, %r1310, 8, 8;
	cvt.u16.u32 	%rs1547, %r1313;
	bfe.u32 	%r1314, %r1310, 0, 8;
	cvt.u16.u32 	%rs1548, %r1314;
	ld.shared.u32 	%r1315, [%r1279+124];
	bfe.u32 	%r1316, %r1315, 24, 8;
	cvt.u16.u32 	%rs1549, %r1316;
	bfe.u32 	%r1317, %r1315, 16, 8;
	cvt.u16.u32 	%rs1550, %r1317;
	bfe.u32 	%r1318, %r1315, 8, 8;
	cvt.u16.u32 	%rs1551, %r1318;
	bfe.u32 	%r1319, %r1315, 0, 8;
	cvt.u16.u32 	%rs1552, %r1319;
	ld.shared.u32 	%r1320, [%r1279+120];
	bfe.u32 	%r1321, %r1320, 24, 8;
	cvt.u16.u32 	%rs1553, %r1321;
	bfe.u32 	%r1322, %r1320, 16, 8;
	cvt.u16.u32 	%rs1554, %r1322;
	bfe.u32 	%r1323, %r1320, 8, 8;
	cvt.u16.u32 	%rs1555, %r1323;
	bfe.u32 	%r1324, %r1320, 0, 8;
	cvt.u16.u32 	%rs1556, %r1324;
	ld.shared.u32 	%r1325, [%r1279+116];
	bfe.u32 	%r1326, %r1325, 24, 8;
	cvt.u16.u32 	%rs1557, %r1326;
	bfe.u32 	%r1327, %r1325, 16, 8;
	cvt.u16.u32 	%rs1558, %r1327;
	bfe.u32 	%r1328, %r1325, 8, 8;
	cvt.u16.u32 	%rs1559, %r1328;
	bfe.u32 	%r1329, %r1325, 0, 8;
	cvt.u16.u32 	%rs1560, %r1329;
	ld.shared.u32 	%r1330, [%r1279+112];
	bfe.u32 	%r1331, %r1330, 24, 8;
	cvt.u16.u32 	%rs1561, %r1331;
	bfe.u32 	%r1332, %r1330, 16, 8;
	cvt.u16.u32 	%rs1562, %r1332;
	bfe.u32 	%r1333, %r1330, 8, 8;
	cvt.u16.u32 	%rs1563, %r1333;
	bfe.u32 	%r1334, %r1330, 0, 8;
	cvt.u16.u32 	%rs1564, %r1334;
	ld.shared.u32 	%r1335, [%r1279+108];
	bfe.u32 	%r1336, %r1335, 24, 8;
	cvt.u16.u32 	%rs1565, %r1336;
	bfe.u32 	%r1337, %r1335, 16, 8;
	cvt.u16.u32 	%rs1566, %r1337;
	bfe.u32 	%r1338, %r1335, 8, 8;
	cvt.u16.u32 	%rs1567, %r1338;
	bfe.u32 	%r1339, %r1335, 0, 8;
	cvt.u16.u32 	%rs1568, %r1339;
	ld.shared.u32 	%r1340, [%r1279+104];
	bfe.u32 	%r1341, %r1340, 24, 8;
	cvt.u16.u32 	%rs1569, %r1341;
	bfe.u32 	%r1342, %r1340, 16, 8;
	cvt.u16.u32 	%rs1570, %r1342;
	bfe.u32 	%r1343, %r1340, 8, 8;
	cvt.u16.u32 	%rs1571, %r1343;
	bfe.u32 	%r1344, %r1340, 0, 8;
	cvt.u16.u32 	%rs1572, %r1344;
	ld.shared.u32 	%r1345, [%r1279+100];
	bfe.u32 	%r1346, %r1345, 24, 8;
	cvt.u16.u32 	%rs1573, %r1346;
	bfe.u32 	%r1347, %r1345, 16, 8;
	cvt.u16.u32 	%rs1574, %r1347;
	bfe.u32 	%r1348, %r1345, 8, 8;
	cvt.u16.u32 	%rs1575, %r1348;
	bfe.u32 	%r1349, %r1345, 0, 8;
	cvt.u16.u32 	%rs1576, %r1349;
	ld.shared.u32 	%r1350, [%r1279+96];
	bfe.u32 	%r1351, %r1350, 24, 8;
	cvt.u16.u32 	%rs1577, %r1351;
	bfe.u32 	%r1352, %r1350, 16, 8;
	cvt.u16.u32 	%rs1578, %r1352;
	bfe.u32 	%r1353, %r1350, 8, 8;
	cvt.u16.u32 	%rs1579, %r1353;
	bfe.u32 	%r1354, %r1350, 0, 8;
	cvt.u16.u32 	%rs1580, %r1354;
	ld.shared.u32 	%r1355, [%r1279+92];
	bfe.u32 	%r1356, %r1355, 24, 8;
	cvt.u16.u32 	%rs1581, %r1356;
	bfe.u32 	%r1357, %r1355, 16, 8;
	cvt.u16.u32 	%rs1582, %r1357;
	bfe.u32 	%r1358, %r1355, 8, 8;
	cvt.u16.u32 	%rs1583, %r1358;
	bfe.u32 	%r1359, %r1355, 0, 8;
	cvt.u16.u32 	%rs1584, %r1359;
	ld.shared.u32 	%r1360, [%r1279+88];
	bfe.u32 	%r1361, %r1360, 24, 8;
	cvt.u16.u32 	%rs1585, %r1361;
	bfe.u32 	%r1362, %r1360, 16, 8;
	cvt.u16.u32 	%rs1586, %r1362;
	bfe.u32 	%r1363, %r1360, 8, 8;
	cvt.u16.u32 	%rs1587, %r1363;
	bfe.u32 	%r1364, %r1360, 0, 8;
	cvt.u16.u32 	%rs1588, %r1364;
	ld.shared.u32 	%r1365, [%r1279+84];
	bfe.u32 	%r1366, %r1365, 24, 8;
	cvt.u16.u32 	%rs1589, %r1366;
	bfe.u32 	%r1367, %r1365, 16, 8;
	cvt.u16.u32 	%rs1590, %r1367;
	bfe.u32 	%r1368, %r1365, 8, 8;
	cvt.u16.u32 	%rs1591, %r1368;
	bfe.u32 	%r1369, %r1365, 0, 8;
	cvt.u16.u32 	%rs1592, %r1369;
	ld.shared.u32 	%r1370, [%r1279+80];
	bfe.u32 	%r1371, %r1370, 24, 8;
	cvt.u16.u32 	%rs1593, %r1371;
	bfe.u32 	%r1372, %r1370, 16, 8;
	cvt.u16.u32 	%rs1594, %r1372;
	bfe.u32 	%r1373, %r1370, 8, 8;
	cvt.u16.u32 	%rs1595, %r1373;
	bfe.u32 	%r1374, %r1370, 0, 8;
	cvt.u16.u32 	%rs1596, %r1374;
	ld.shared.u32 	%r1375, [%r1279+76];
	bfe.u32 	%r1376, %r1375, 24, 8;
	cvt.u16.u32 	%rs1597, %r1376;
	bfe.u32 	%r1377, %r1375, 16, 8;
	cvt.u16.u32 	%rs1598, %r1377;
	bfe.u32 	%r1378, %r1375, 8, 8;
	cvt.u16.u32 	%rs1599, %r1378;
	bfe.u32 	%r1379, %r1375, 0, 8;
	cvt.u16.u32 	%rs1600, %r1379;
	ld.shared.u32 	%r1380, [%r1279+72];
	bfe.u32 	%r1381, %r1380, 24, 8;
	cvt.u16.u32 	%rs1601, %r1381;
	bfe.u32 	%r1382, %r1380, 16, 8;
	cvt.u16.u32 	%rs1602, %r1382;
	bfe.u32 	%r1383, %r1380, 8, 8;
	cvt.u16.u32 	%rs1603, %r1383;
	bfe.u32 	%r1384, %r1380, 0, 8;
	cvt.u16.u32 	%rs1604, %r1384;
	ld.shared.u32 	%r1385, [%r1279+68];
	bfe.u32 	%r1386, %r1385, 24, 8;
	cvt.u16.u32 	%rs1605, %r1386;
	bfe.u32 	%r1387, %r1385, 16, 8;
	cvt.u16.u32 	%rs1606, %r1387;
	bfe.u32 	%r1388, %r1385, 8, 8;
	cvt.u16.u32 	%rs1607, %r1388;
	bfe.u32 	%r1389, %r1385, 0, 8;
	cvt.u16.u32 	%rs1608, %r1389;
	ld.shared.u32 	%r1390, [%r1279+64];
	bfe.u32 	%r1391, %r1390, 24, 8;
	cvt.u16.u32 	%rs1609, %r1391;
	bfe.u32 	%r1392, %r1390, 16, 8;
	cvt.u16.u32 	%rs1610, %r1392;
	bfe.u32 	%r1393, %r1390, 8, 8;
	cvt.u16.u32 	%rs1611, %r1393;
	bfe.u32 	%r1394, %r1390, 0, 8;
	cvt.u16.u32 	%rs1612, %r1394;
	ld.shared.u32 	%r1395, [%r1279+60];
	bfe.u32 	%r1396, %r1395, 24, 8;
	cvt.u16.u32 	%rs1613, %r1396;
	bfe.u32 	%r1397, %r1395, 16, 8;
	cvt.u16.u32 	%rs1614, %r1397;
	bfe.u32 	%r1398, %r1395, 8, 8;
	cvt.u16.u32 	%rs1615, %r1398;
	bfe.u32 	%r1399, %r1395, 0, 8;
	cvt.u16.u32 	%rs1616, %r1399;
	ld.shared.u32 	%r1400, [%r1279+56];
	bfe.u32 	%r1401, %r1400, 24, 8;
	cvt.u16.u32 	%rs1617, %r1401;
	bfe.u32 	%r1402, %r1400, 16, 8;
	cvt.u16.u32 	%rs1618, %r1402;
	bfe.u32 	%r1403, %r1400, 8, 8;
	cvt.u16.u32 	%rs1619, %r1403;
	bfe.u32 	%r1404, %r1400, 0, 8;
	cvt.u16.u32 	%rs1620, %r1404;
	ld.shared.u32 	%r1405, [%r1279+52];
	bfe.u32 	%r1406, %r1405, 24, 8;
	cvt.u16.u32 	%rs1621, %r1406;
	bfe.u32 	%r1407, %r1405, 16, 8;
	cvt.u16.u32 	%rs1622, %r1407;
	bfe.u32 	%r1408, %r1405, 8, 8;
	cvt.u16.u32 	%rs1623, %r1408;
	bfe.u32 	%r1409, %r1405, 0, 8;
	cvt.u16.u32 	%rs1624, %r1409;
	ld.shared.u32 	%r1410, [%r1279+48];
	bfe.u32 	%r1411, %r1410, 24, 8;
	cvt.u16.u32 	%rs1625, %r1411;
	bfe.u32 	%r1412, %r1410, 16, 8;
	cvt.u16.u32 	%rs1626, %r1412;
	bfe.u32 	%r1413, %r1410, 8, 8;
	cvt.u16.u32 	%rs1627, %r1413;
	bfe.u32 	%r1414, %r1410, 0, 8;
	cvt.u16.u32 	%rs1628, %r1414;
	ld.shared.u32 	%r1415, [%r1279+44];
	bfe.u32 	%r1416, %r1415, 24, 8;
	cvt.u16.u32 	%rs1629, %r1416;
	bfe.u32 	%r1417, %r1415, 16, 8;
	cvt.u16.u32 	%rs1630, %r1417;
	bfe.u32 	%r1418, %r1415, 8, 8;
	cvt.u16.u32 	%rs1631, %r1418;
	bfe.u32 	%r1419, %r1415, 0, 8;
	cvt.u16.u32 	%rs1632, %r1419;
	ld.shared.u32 	%r1420, [%r1279+40];
	bfe.u32 	%r1421, %r1420, 24, 8;
	cvt.u16.u32 	%rs1633, %r1421;
	bfe.u32 	%r1422, %r1420, 16, 8;
	cvt.u16.u32 	%rs1634, %r1422;
	bfe.u32 	%r1423, %r1420, 8, 8;
	cvt.u16.u32 	%rs1635, %r1423;
	bfe.u32 	%r1424, %r1420, 0, 8;
	cvt.u16.u32 	%rs1636, %r1424;
	ld.shared.u32 	%r1425, [%r1279+36];
	bfe.u32 	%r1426, %r1425, 24, 8;
	cvt.u16.u32 	%rs1637, %r1426;
	bfe.u32 	%r1427, %r1425, 16, 8;
	cvt.u16.u32 	%rs1638, %r1427;
	bfe.u32 	%r1428, %r1425, 8, 8;
	cvt.u16.u32 	%rs1639, %r1428;
	bfe.u32 	%r1429, %r1425, 0, 8;
	cvt.u16.u32 	%rs1640, %r1429;
	ld.shared.u32 	%r1430, [%r1279+32];
	bfe.u32 	%r1431, %r1430, 24, 8;
	cvt.u16.u32 	%rs1641, %r1431;
	bfe.u32 	%r1432, %r1430, 16, 8;
	cvt.u16.u32 	%rs1642, %r1432;
	bfe.u32 	%r1433, %r1430, 8, 8;
	cvt.u16.u32 	%rs1643, %r1433;
	bfe.u32 	%r1434, %r1430, 0, 8;
	cvt.u16.u32 	%rs1644, %r1434;
	ld.shared.u32 	%r1435, [%r1279+28];
	bfe.u32 	%r1436, %r1435, 24, 8;
	cvt.u16.u32 	%rs1645, %r1436;
	bfe.u32 	%r1437, %r1435, 16, 8;
	cvt.u16.u32 	%rs1646, %r1437;
	bfe.u32 	%r1438, %r1435, 8, 8;
	cvt.u16.u32 	%rs1647, %r1438;
	bfe.u32 	%r1439, %r1435, 0, 8;
	cvt.u16.u32 	%rs1648, %r1439;
	ld.shared.u32 	%r1440, [%r1279+24];
	bfe.u32 	%r1441, %r1440, 24, 8;
	cvt.u16.u32 	%rs1649, %r1441;
	bfe.u32 	%r1442, %r1440, 16, 8;
	cvt.u16.u32 	%rs1650, %r1442;
	bfe.u32 	%r1443, %r1440, 8, 8;
	cvt.u16.u32 	%rs1651, %r1443;
	bfe.u32 	%r1444, %r1440, 0, 8;
	cvt.u16.u32 	%rs1652, %r1444;
	ld.shared.u32 	%r1445, [%r1279+20];
	bfe.u32 	%r1446, %r1445, 24, 8;
	cvt.u16.u32 	%rs1653, %r1446;
	bfe.u32 	%r1447, %r1445, 16, 8;
	cvt.u16.u32 	%rs1654, %r1447;
	bfe.u32 	%r1448, %r1445, 8, 8;
	cvt.u16.u32 	%rs1655, %r1448;
	bfe.u32 	%r1449, %r1445, 0, 8;
	cvt.u16.u32 	%rs1656, %r1449;
	ld.shared.u32 	%r1450, [%r1279+16];
	bfe.u32 	%r1451, %r1450, 24, 8;
	cvt.u16.u32 	%rs1657, %r1451;
	bfe.u32 	%r1452, %r1450, 16, 8;
	cvt.u16.u32 	%rs1658, %r1452;
	bfe.u32 	%r1453, %r1450, 8, 8;
	cvt.u16.u32 	%rs1659, %r1453;
	bfe.u32 	%r1454, %r1450, 0, 8;
	cvt.u16.u32 	%rs1660, %r1454;
	ld.shared.u32 	%r1455, [%r1279+12];
	bfe.u32 	%r1456, %r1455, 24, 8;
	cvt.u16.u32 	%rs1661, %r1456;
	bfe.u32 	%r1457, %r1455, 16, 8;
	cvt.u16.u32 	%rs1662, %r1457;
	bfe.u32 	%r1458, %r1455, 8, 8;
	cvt.u16.u32 	%rs1663, %r1458;
	bfe.u32 	%r1459, %r1455, 0, 8;
	cvt.u16.u32 	%rs1664, %r1459;
	ld.shared.u32 	%r1460, [%r1279+8];
	bfe.u32 	%r1461, %r1460, 24, 8;
	cvt.u16.u32 	%rs1665, %r1461;
	bfe.u32 	%r1462, %r1460, 16, 8;
	cvt.u16.u32 	%rs1666, %r1462;
	bfe.u32 	%r1463, %r1460, 8, 8;
	cvt.u16.u32 	%rs1667, %r1463;
	bfe.u32 	%r1464, %r1460, 0, 8;
	cvt.u16.u32 	%rs1668, %r1464;
	ld.shared.u32 	%r1465, [%r1279+4];
	bfe.u32 	%r1466, %r1465, 24, 8;
	cvt.u16.u32 	%rs1669, %r1466;
	bfe.u32 	%r1467, %r1465, 16, 8;
	cvt.u16.u32 	%rs1670, %r1467;
	bfe.u32 	%r1468, %r1465, 8, 8;
	cvt.u16.u32 	%rs1671, %r1468;
	bfe.u32 	%r1469, %r1465, 0, 8;
	cvt.u16.u32 	%rs1672, %r1469;
	ld.shared.u32 	%r53, [%r1279];
	mad.lo.s32 	%r1470, %r1277, 156, %r1278;
	ld.shared.u32 	%r1471, [%r1470+152];
	bfe.u32 	%r1472, %r1471, 24, 8;
	cvt.u16.u32 	%rs1673, %r1472;
	bfe.u32 	%r1473, %r1471, 16, 8;
	cvt.u16.u32 	%rs1674, %r1473;
	bfe.u32 	%r1474, %r1471, 8, 8;
	cvt.u16.u32 	%rs1675, %r1474;
	bfe.u32 	%r1475, %r1471, 0, 8;
	cvt.u16.u32 	%rs1676, %r1475;
	ld.shared.u32 	%r1476, [%r1470+148];
	bfe.u32 	%r1477, %r1476, 24, 8;
	cvt.u16.u32 	%rs1677, %r1477;
	bfe.u32 	%r1478, %r1476, 16, 8;
	cvt.u16.u32 	%rs1678, %r1478;
	bfe.u32 	%r1479, %r1476, 8, 8;
	cvt.u16.u32 	%rs1679, %r1479;
	bfe.u32 	%r1480, %r1476, 0, 8;
	cvt.u16.u32 	%rs1680, %r1480;
	ld.shared.u32 	%r1481, [%r1470+144];
	bfe.u32 	%r1482, %r1481, 24, 8;
	cvt.u16.u32 	%rs1681, %r1482;
	bfe.u32 	%r1483, %r1481, 16, 8;
	cvt.u16.u32 	%rs1682, %r1483;
	bfe.u32 	%r1484, %r1481, 8, 8;
	cvt.u16.u32 	%rs1683, %r1484;
	bfe.u32 	%r1485, %r1481, 0, 8;
	cvt.u16.u32 	%rs1684, %r1485;
	ld.shared.u32 	%r1486, [%r1470+140];
	bfe.u32 	%r1487, %r1486, 24, 8;
	cvt.u16.u32 	%rs1685, %r1487;
	bfe.u32 	%r1488, %r1486, 16, 8;
	cvt.u16.u32 	%rs1686, %r1488;
	bfe.u32 	%r1489, %r1486, 8, 8;
	cvt.u16.u32 	%rs1687, %r1489;
	bfe.u32 	%r1490, %r1486, 0, 8;
	cvt.u16.u32 	%rs1688, %r1490;
	ld.shared.u32 	%r1491, [%r1470+136];
	bfe.u32 	%r1492, %r1491, 24, 8;
	cvt.u16.u32 	%rs1689, %r1492;
	bfe.u32 	%r1493, %r1491, 16, 8;
	cvt.u16.u32 	%rs1690, %r1493;
	bfe.u32 	%r1494, %r1491, 8, 8;
	cvt.u16.u32 	%rs1691, %r1494;
	bfe.u32 	%r1495, %r1491, 0, 8;
	cvt.u16.u32 	%rs1692, %r1495;
	ld.shared.u32 	%r1496, [%r1470+132];
	bfe.u32 	%r1497, %r1496, 24, 8;
	cvt.u16.u32 	%rs1693, %r1497;
	bfe.u32 	%r1498, %r1496, 16, 8;
	cvt.u16.u32 	%rs1694, %r1498;
	bfe.u32 	%r1499, %r1496, 8, 8;
	cvt.u16.u32 	%rs1695, %r1499;
	bfe.u32 	%r1500, %r1496, 0, 8;
	cvt.u16.u32 	%rs1696, %r1500;
	ld.shared.u32 	%r1501, [%r1470+128];
	bfe.u32 	%r1502, %r1501, 24, 8;
	cvt.u16.u32 	%rs1697, %r1502;
	bfe.u32 	%r1503, %r1501, 16, 8;
	cvt.u16.u32 	%rs1698, %r1503;
	bfe.u32 	%r1504, %r1501, 8, 8;
	cvt.u16.u32 	%rs1699, %r1504;
	bfe.u32 	%r1505, %r1501, 0, 8;
	cvt.u16.u32 	%rs1700, %r1505;
	ld.shared.u32 	%r1506, [%r1470+124];
	bfe.u32 	%r1507, %r1506, 24, 8;
	cvt.u16.u32 	%rs1701, %r1507;
	bfe.u32 	%r1508, %r1506, 16, 8;
	cvt.u16.u32 	%rs1702, %r1508;
	bfe.u32 	%r1509, %r1506, 8, 8;
	cvt.u16.u32 	%rs1703, %r1509;
	bfe.u32 	%r1510, %r1506, 0, 8;
	cvt.u16.u32 	%rs1704, %r1510;
	ld.shared.u32 	%r1511, [%r1470+120];
	bfe.u32 	%r1512, %r1511, 24, 8;
	cvt.u16.u32 	%rs1705, %r1512;
	bfe.u32 	%r1513, %r1511, 16, 8;
	cvt.u16.u32 	%rs1706, %r1513;
	bfe.u32 	%r1514, %r1511, 8, 8;
	cvt.u16.u32 	%rs1707, %r1514;
	bfe.u32 	%r1515, %r1511, 0, 8;
	cvt.u16.u32 	%rs1708, %r1515;
	ld.shared.u32 	%r1516, [%r1470+116];
	bfe.u32 	%r1517, %r1516, 24, 8;
	cvt.u16.u32 	%rs1709, %r1517;
	bfe.u32 	%r1518, %r1516, 16, 8;
	cvt.u16.u32 	%rs1710, %r1518;
	bfe.u32 	%r1519, %r1516, 8, 8;
	cvt.u16.u32 	%rs1711, %r1519;
	bfe.u32 	%r1520, %r1516, 0, 8;
	cvt.u16.u32 	%rs1712, %r1520;
	ld.shared.u32 	%r1521, [%r1470+112];
	bfe.u32 	%r1522, %r1521, 24, 8;
	cvt.u16.u32 	%rs1713, %r1522;
	bfe.u32 	%r1523, %r1521, 16, 8;
	cvt.u16.u32 	%rs1714, %r1523;
	bfe.u32 	%r1524, %r1521, 8, 8;
	cvt.u16.u32 	%rs1715, %r1524;
	bfe.u32 	%r1525, %r1521, 0, 8;
	cvt.u16.u32 	%rs1716, %r1525;
	ld.shared.u32 	%r1526, [%r1470+108];
	bfe.u32 	%r1527, %r1526, 24, 8;
	cvt.u16.u32 	%rs1717, %r1527;
	bfe.u32 	%r1528, %r1526, 16, 8;
	cvt.u16.u32 	%rs1718, %r1528;
	bfe.u32 	%r1529, %r1526, 8, 8;
	cvt.u16.u32 	%rs1719, %r1529;
	bfe.u32 	%r1530, %r1526, 0, 8;
	cvt.u16.u32 	%rs1720, %r1530;
	ld.shared.u32 	%r1531, [%r1470+104];
	bfe.u32 	%r1532, %r1531, 24, 8;
	cvt.u16.u32 	%rs1721, %r1532;
	bfe.u32 	%r1533, %r1531, 16, 8;
	cvt.u16.u32 	%rs1722, %r1533;
	bfe.u32 	%r1534, %r1531, 8, 8;
	cvt.u16.u32 	%rs1723, %r1534;
	bfe.u32 	%r1535, %r1531, 0, 8;
	cvt.u16.u32 	%rs1724, %r1535;
	ld.shared.u32 	%r1536, [%r1470+100];
	bfe.u32 	%r1537, %r1536, 24, 8;
	cvt.u16.u32 	%rs1725, %r1537;
	bfe.u32 	%r1538, %r1536, 16, 8;
	cvt.u16.u32 	%rs1726, %r1538;
	bfe.u32 	%r1539, %r1536, 8, 8;
	cvt.u16.u32 	%rs1727, %r1539;
	bfe.u32 	%r1540, %r1536, 0, 8;
	cvt.u16.u32 	%rs1728, %r1540;
	ld.shared.u32 	%r1541, [%r1470+96];
	bfe.u32 	%r1542, %r1541, 24, 8;
	cvt.u16.u32 	%rs1729, %r1542;
	bfe.u32 	%r1543, %r1541, 16, 8;
	cvt.u16.u32 	%rs1730, %r1543;
	bfe.u32 	%r1544, %r1541, 8, 8;
	cvt.u16.u32 	%rs1731, %r1544;
	bfe.u32 	%r1545, %r1541, 0, 8;
	cvt.u16.u32 	%rs1732, %r1545;
	ld.shared.u32 	%r1546, [%r1470+92];
	bfe.u32 	%r1547, %r1546, 24, 8;
	cvt.u16.u32 	%rs1733, %r1547;
	bfe.u32 	%r1548, %r1546, 16, 8;
	cvt.u16.u32 	%rs1734, %r1548;
	bfe.u32 	%r1549, %r1546, 8, 8;
	cvt.u16.u32 	%rs1735, %r1549;
	bfe.u32 	%r1550, %r1546, 0, 8;
	cvt.u16.u32 	%rs1736, %r1550;
	ld.shared.u32 	%r1551, [%r1470+88];
	bfe.u32 	%r1552, %r1551, 24, 8;
	cvt.u16.u32 	%rs1737, %r1552;
	bfe.u32 	%r1553, %r1551, 16, 8;
	cvt.u16.u32 	%rs1738, %r1553;
	bfe.u32 	%r1554, %r1551, 8, 8;
	cvt.u16.u32 	%rs1739, %r1554;
	bfe.u32 	%r1555, %r1551, 0, 8;
	cvt.u16.u32 	%rs1740, %r1555;
	ld.shared.u32 	%r1556, [%r1470+84];
	bfe.u32 	%r1557, %r1556, 24, 8;
	cvt.u16.u32 	%rs1741, %r1557;
	bfe.u32 	%r1558, %r1556, 16, 8;
	cvt.u16.u32 	%rs1742, %r1558;
	bfe.u32 	%r1559, %r1556, 8, 8;
	cvt.u16.u32 	%rs1743, %r1559;
	bfe.u32 	%r1560, %r1556, 0, 8;
	cvt.u16.u32 	%rs1744, %r1560;
	ld.shared.u32 	%r1561, [%r1470+80];
	bfe.u32 	%r1562, %r1561, 24, 8;
	cvt.u16.u32 	%rs1745, %r1562;
	bfe.u32 	%r1563, %r1561, 16, 8;
	cvt.u16.u32 	%rs1746, %r1563;
	bfe.u32 	%r1564, %r1561, 8, 8;
	cvt.u16.u32 	%rs1747, %r1564;
	bfe.u32 	%r1565, %r1561, 0, 8;
	cvt.u16.u32 	%rs1748, %r1565;
	ld.shared.u32 	%r1566, [%r1470+76];
	bfe.u32 	%r1567, %r1566, 24, 8;
	cvt.u16.u32 	%rs1749, %r1567;
	bfe.u32 	%r1568, %r1566, 16, 8;
	cvt.u16.u32 	%rs1750, %r1568;
	bfe.u32 	%r1569, %r1566, 8, 8;
	cvt.u16.u32 	%rs1751, %r1569;
	bfe.u32 	%r1570, %r1566, 0, 8;
	cvt.u16.u32 	%rs1752, %r1570;
	ld.shared.u32 	%r1571, [%r1470+72];
	bfe.u32 	%r1572, %r1571, 24, 8;
	cvt.u16.u32 	%rs1753, %r1572;
	bfe.u32 	%r1573, %r1571, 16, 8;
	cvt.u16.u32 	%rs1754, %r1573;
	bfe.u32 	%r1574, %r1571, 8, 8;
	cvt.u16.u32 	%rs1755, %r1574;
	bfe.u32 	%r1575, %r1571, 0, 8;
	cvt.u16.u32 	%rs1756, %r1575;
	ld.shared.u32 	%r1576, [%r1470+68];
	bfe.u32 	%r1577, %r1576, 24, 8;
	cvt.u16.u32 	%rs1757, %r1577;
	bfe.u32 	%r1578, %r1576, 16, 8;
	cvt.u16.u32 	%rs1758, %r1578;
	bfe.u32 	%r1579, %r1576, 8, 8;
	cvt.u16.u32 	%rs1759, %r1579;
	bfe.u32 	%r1580, %r1576, 0, 8;
	cvt.u16.u32 	%rs1760, %r1580;
	ld.shared.u32 	%r1581, [%r1470+64];
	bfe.u32 	%r1582, %r1581, 24, 8;
	cvt.u16.u32 	%rs1761, %r1582;
	bfe.u32 	%r1583, %r1581, 16, 8;
	cvt.u16.u32 	%rs1762, %r1583;
	bfe.u32 	%r1584, %r1581, 8, 8;
	cvt.u16.u32 	%rs1763, %r1584;
	bfe.u32 	%r1585, %r1581, 0, 8;
	cvt.u16.u32 	%rs1764, %r1585;
	ld.shared.u32 	%r1586, [%r1470+60];
	bfe.u32 	%r1587, %r1586, 24, 8;
	cvt.u16.u32 	%rs1765, %r1587;
	bfe.u32 	%r1588, %r1586, 16, 8;
	cvt.u16.u32 	%rs1766, %r1588;
	bfe.u32 	%r1589, %r1586, 8, 8;
	cvt.u16.u32 	%rs1767, %r1589;
	bfe.u32 	%r1590, %r1586, 0, 8;
	cvt.u16.u32 	%rs1768, %r1590;
	ld.shared.u32 	%r1591, [%r1470+56];
	bfe.u32 	%r1592, %r1591, 24, 8;
	cvt.u16.u32 	%rs1769, %r1592;
	bfe.u32 	%r1593, %r1591, 16, 8;
	cvt.u16.u32 	%rs1770, %r1593;
	bfe.u32 	%r1594, %r1591, 8, 8;
	cvt.u16.u32 	%rs1771, %r1594;
	bfe.u32 	%r1595, %r1591, 0, 8;
	cvt.u16.u32 	%rs1772, %r1595;
	ld.shared.u32 	%r1596, [%r1470+52];
	bfe.u32 	%r1597, %r1596, 24, 8;
	cvt.u16.u32 	%rs1773, %r1597;
	bfe.u32 	%r1598, %r1596, 16, 8;
	cvt.u16.u32 	%rs1774, %r1598;
	bfe.u32 	%r1599, %r1596, 8, 8;
	cvt.u16.u32 	%rs1775, %r1599;
	bfe.u32 	%r1600, %r1596, 0, 8;
	cvt.u16.u32 	%rs1776, %r1600;
	ld.shared.u32 	%r1601, [%r1470+48];
	bfe.u32 	%r1602, %r1601, 24, 8;
	cvt.u16.u32 	%rs1777, %r1602;
	bfe.u32 	%r1603, %r1601, 16, 8;
	cvt.u16.u32 	%rs1778, %r1603;
	bfe.u32 	%r1604, %r1601, 8, 8;
	cvt.u16.u32 	%rs1779, %r1604;
	bfe.u32 	%r1605, %r1601, 0, 8;
	cvt.u16.u32 	%rs1780, %r1605;
	ld.shared.u32 	%r1606, [%r1470+44];
	bfe.u32 	%r1607, %r1606, 24, 8;
	cvt.u16.u32 	%rs1781, %r1607;
	bfe.u32 	%r1608, %r1606, 16, 8;
	cvt.u16.u32 	%rs1782, %r1608;
	bfe.u32 	%r1609, %r1606, 8, 8;
	cvt.u16.u32 	%rs1783, %r1609;
	bfe.u32 	%r1610, %r1606, 0, 8;
	cvt.u16.u32 	%rs1784, %r1610;
	ld.shared.u32 	%r1611, [%r1470+40];
	bfe.u32 	%r1612, %r1611, 24, 8;
	cvt.u16.u32 	%rs1785, %r1612;
	bfe.u32 	%r1613, %r1611, 16, 8;
	cvt.u16.u32 	%rs1786, %r1613;
	bfe.u32 	%r1614, %r1611, 8, 8;
	cvt.u16.u32 	%rs1787, %r1614;
	bfe.u32 	%r1615, %r1611, 0, 8;
	cvt.u16.u32 	%rs1788, %r1615;
	ld.shared.u32 	%r1616, [%r1470+36];
	bfe.u32 	%r1617, %r1616, 24, 8;
	cvt.u16.u32 	%rs1789, %r1617;
	bfe.u32 	%r1618, %r1616, 16, 8;
	cvt.u16.u32 	%rs1790, %r1618;
	bfe.u32 	%r1619, %r1616, 8, 8;
	cvt.u16.u32 	%rs1791, %r1619;
	bfe.u32 	%r1620, %r1616, 0, 8;
	cvt.u16.u32 	%rs1792, %r1620;
	ld.shared.u32 	%r1621, [%r1470+32];
	bfe.u32 	%r1622, %r1621, 24, 8;
	cvt.u16.u32 	%rs1793, %r1622;
	bfe.u32 	%r1623, %r1621, 16, 8;
	cvt.u16.u32 	%rs1794, %r1623;
	bfe.u32 	%r1624, %r1621, 8, 8;
	cvt.u16.u32 	%rs1795, %r1624;
	bfe.u32 	%r1625, %r1621, 0, 8;
	cvt.u16.u32 	%rs1796, %r1625;
	ld.shared.u32 	%r1626, [%r1470+28];
	bfe.u32 	%r1627, %r1626, 24, 8;
	cvt.u16.u32 	%rs1797, %r1627;
	bfe.u32 	%r1628, %r1626, 16, 8;
	cvt.u16.u32 	%rs1798, %r1628;
	bfe.u32 	%r1629, %r1626, 8, 8;
	cvt.u16.u32 	%rs1799, %r1629;
	bfe.u32 	%r1630, %r1626, 0, 8;
	cvt.u16.u32 	%rs1800, %r1630;
	ld.shared.u32 	%r1631, [%r1470+24];
	bfe.u32 	%r1632, %r1631, 24, 8;
	cvt.u16.u32 	%rs1801, %r1632;
	bfe.u32 	%r1633, %r1631, 16, 8;
	cvt.u16.u32 	%rs1802, %r1633;
	bfe.u32 	%r1634, %r1631, 8, 8;
	cvt.u16.u32 	%rs1803, %r1634;
	bfe.u32 	%r1635, %r1631, 0, 8;
	cvt.u16.u32 	%rs1804, %r1635;
	ld.shared.u32 	%r1636, [%r1470+20];
	bfe.u32 	%r1637, %r1636, 24, 8;
	cvt.u16.u32 	%rs1805, %r1637;
	bfe.u32 	%r1638, %r1636, 16, 8;
	cvt.u16.u32 	%rs1806, %r1638;
	bfe.u32 	%r1639, %r1636, 8, 8;
	cvt.u16.u32 	%rs1807, %r1639;
	bfe.u32 	%r1640, %r1636, 0, 8;
	cvt.u16.u32 	%rs1808, %r1640;
	ld.shared.u32 	%r1641, [%r1470+16];
	bfe.u32 	%r1642, %r1641, 24, 8;
	cvt.u16.u32 	%rs1809, %r1642;
	bfe.u32 	%r1643, %r1641, 16, 8;
	cvt.u16.u32 	%rs1810, %r1643;
	bfe.u32 	%r1644, %r1641, 8, 8;
	cvt.u16.u32 	%rs1811, %r1644;
	bfe.u32 	%r1645, %r1641, 0, 8;
	cvt.u16.u32 	%rs1812, %r1645;
	ld.shared.u32 	%r1646, [%r1470+12];
	bfe.u32 	%r1647, %r1646, 24, 8;
	cvt.u16.u32 	%rs1813, %r1647;
	bfe.u32 	%r1648, %r1646, 16, 8;
	cvt.u16.u32 	%rs1814, %r1648;
	bfe.u32 	%r1649, %r1646, 8, 8;
	cvt.u16.u32 	%rs1815, %r1649;
	bfe.u32 	%r1650, %r1646, 0, 8;
	cvt.u16.u32 	%rs1816, %r1650;
	ld.shared.u32 	%r1651, [%r1470+8];
	bfe.u32 	%r1652, %r1651, 24, 8;
	cvt.u16.u32 	%rs1817, %r1652;
	bfe.u32 	%r1653, %r1651, 16, 8;
	cvt.u16.u32 	%rs1818, %r1653;
	bfe.u32 	%r1654, %r1651, 8, 8;
	cvt.u16.u32 	%rs1819, %r1654;
	bfe.u32 	%r1655, %r1651, 0, 8;
	cvt.u16.u32 	%rs1820, %r1655;
	ld.shared.u32 	%r1656, [%r1470+4];
	bfe.u32 	%r1657, %r1656, 24, 8;
	cvt.u16.u32 	%rs1821, %r1657;
	bfe.u32 	%r1658, %r1656, 16, 8;
	cvt.u16.u32 	%rs1822, %r1658;
	bfe.u32 	%r1659, %r1656, 8, 8;
	cvt.u16.u32 	%rs1823, %r1659;
	bfe.u32 	%r1660, %r1656, 0, 8;
	cvt.u16.u32 	%rs1824, %r1660;
	ld.shared.u32 	%r54, [%r1470];
	setp.ge.s32 	%p12, %r1277, %r43;
	mov.pred 	%p34, 0;
	@%p12 bra 	$L__BB5_22;
	setp.ge.s32 	%p13, %r52, %r42;
	setp.lt.s32 	%p14, %r54, %r53;
	or.pred  	%p34, %p13, %p14;
$L__BB5_22:
	selp.b32 	%r3665, %r54, %r53, %p34;
	selp.b16 	%rs2284, %rs1824, %rs1672, %p34;
	selp.b16 	%rs2285, %rs1823, %rs1671, %p34;
	selp.b16 	%rs2286, %rs1822, %rs1670, %p34;
	selp.b16 	%rs2287, %rs1821, %rs1669, %p34;
	selp.b16 	%rs2288, %rs1820, %rs1668, %p34;
	selp.b16 	%rs2289, %rs1819, %rs1667, %p34;
	selp.b16 	%rs2290, %rs1818, %rs1666, %p34;
	selp.b16 	%rs2291, %rs1817, %rs1665, %p34;
	selp.b16 	%rs2292, %rs1816, %rs1664, %p34;
	selp.b16 	%rs2293, %rs1815, %rs1663, %p34;
	selp.b16 	%rs2294, %rs1814, %rs1662, %p34;
	selp.b16 	%rs2295, %rs1813, %rs1661, %p34;
	selp.b16 	%rs2296, %rs1812, %rs1660, %p34;
	selp.b16 	%rs2297, %rs1811, %rs1659, %p34;
	selp.b16 	%rs2298, %rs1810, %rs1658, %p34;
	selp.b16 	%rs2299, %rs1809, %rs1657, %p34;
	selp.b16 	%rs2300, %rs1808, %rs1656, %p34;
	selp.b16 	%rs2301, %rs1807, %rs1655, %p34;
	selp.b16 	%rs2302, %rs1806, %rs1654, %p34;
	selp.b16 	%rs2303, %rs1805, %rs1653, %p34;
	selp.b16 	%rs2304, %rs1804, %rs1652, %p34;
	selp.b16 	%rs2305, %rs1803, %rs1651, %p34;
	selp.b16 	%rs2306, %rs1802, %rs1650, %p34;
	selp.b16 	%rs2307, %rs1801, %rs1649, %p34;
	selp.b16 	%rs2308, %rs1800, %rs1648, %p34;
	selp.b16 	%rs2309, %rs1799, %rs1647, %p34;
	selp.b16 	%rs2310, %rs1798, %rs1646, %p34;
	selp.b16 	%rs2311, %rs1797, %rs1645, %p34;
	selp.b16 	%rs2312, %rs1796, %rs1644, %p34;
	selp.b16 	%rs2313, %rs1795, %rs1643, %p34;
	selp.b16 	%rs2314, %rs1794, %rs1642, %p34;
	selp.b16 	%rs2315, %rs1793, %rs1641, %p34;
	selp.b16 	%rs2316, %rs1792, %rs1640, %p34;
	selp.b16 	%rs2317, %rs1791, %rs1639, %p34;
	selp.b16 	%rs2318, %rs1790, %rs1638, %p34;
	selp.b16 	%rs2319, %rs1789, %rs1637, %p34;
	selp.b16 	%rs2320, %rs1788, %rs1636, %p34;
	selp.b16 	%rs2321, %rs1787, %rs1635, %p34;
	selp.b16 	%rs2322, %rs1786, %rs1634, %p34;
	selp.b16 	%rs2323, %rs1785, %rs1633, %p34;
	selp.b16 	%rs2324, %rs1784, %rs1632, %p34;
	selp.b16 	%rs2325, %rs1783, %rs1631, %p34;
	selp.b16 	%rs2326, %rs1782, %rs1630, %p34;
	selp.b16 	%rs2327, %rs1781, %rs1629, %p34;
	selp.b16 	%rs2328, %rs1780, %rs1628, %p34;
	selp.b16 	%rs2329, %rs1779, %rs1627, %p34;
	selp.b16 	%rs2330, %rs1778, %rs1626, %p34;
	selp.b16 	%rs2331, %rs1777, %rs1625, %p34;
	selp.b16 	%rs2332, %rs1776, %rs1624, %p34;
	selp.b16 	%rs2333, %rs1775, %rs1623, %p34;
	selp.b16 	%rs2334, %rs1774, %rs1622, %p34;
	selp.b16 	%rs2335, %rs1773, %rs1621, %p34;
	selp.b16 	%rs2336, %rs1772, %rs1620, %p34;
	selp.b16 	%rs2337, %rs1771, %rs1619, %p34;
	selp.b16 	%rs2338, %rs1770, %rs1618, %p34;
	selp.b16 	%rs2339, %rs1769, %rs1617, %p34;
	selp.b16 	%rs2340, %rs1768, %rs1616, %p34;
	selp.b16 	%rs2341, %rs1767, %rs1615, %p34;
	selp.b16 	%rs2342, %rs1766, %rs1614, %p34;
	selp.b16 	%rs2343, %rs1765, %rs1613, %p34;
	selp.b16 	%rs2344, %rs1764, %rs1612, %p34;
	selp.b16 	%rs2345, %rs1763, %rs1611, %p34;
	selp.b16 	%rs2346, %rs1762, %rs1610, %p34;
	selp.b16 	%rs2347, %rs1761, %rs1609, %p34;
	selp.b16 	%rs2348, %rs1760, %rs1608, %p34;
	selp.b16 	%rs2349, %rs1759, %rs1607, %p34;
	selp.b16 	%rs2350, %rs1758, %rs1606, %p34;
	selp.b16 	%rs2351, %rs1757, %rs1605, %p34;
	selp.b16 	%rs2352, %rs1756, %rs1604, %p34;
	selp.b16 	%rs2353, %rs1755, %rs1603, %p34;
	selp.b16 	%rs2354, %rs1754, %rs1602, %p34;
	selp.b16 	%rs2355, %rs1753, %rs1601, %p34;
	selp.b16 	%rs2356, %rs1752, %rs1600, %p34;
	selp.b16 	%rs2357, %rs1751, %rs1599, %p34;
	selp.b16 	%rs2358, %rs1750, %rs1598, %p34;
	selp.b16 	%rs2359, %rs1749, %rs1597, %p34;
	selp.b16 	%rs2360, %rs1748, %rs1596, %p34;
	selp.b16 	%rs2361, %rs1747, %rs1595, %p34;
	selp.b16 	%rs2362, %rs1746, %rs1594, %p34;
	selp.b16 	%rs2363, %rs1745, %rs1593, %p34;
	selp.b16 	%rs2364, %rs1744, %rs1592, %p34;
	selp.b16 	%rs2365, %rs1743, %rs1591, %p34;
	selp.b16 	%rs2366, %rs1742, %rs1590, %p34;
	selp.b16 	%rs2367, %rs1741, %rs1589, %p34;
	selp.b16 	%rs2368, %rs1740, %rs1588, %p34;
	selp.b16 	%rs2369, %rs1739, %rs1587, %p34;
	selp.b16 	%rs2370, %rs1738, %rs1586, %p34;
	selp.b16 	%rs2371, %rs1737, %rs1585, %p34;
	selp.b16 	%rs2372, %rs1736, %rs1584, %p34;
	selp.b16 	%rs2373, %rs1735, %rs1583, %p34;
	selp.b16 	%rs2374, %rs1734, %rs1582, %p34;
	selp.b16 	%rs2375, %rs1733, %rs1581, %p34;
	selp.b16 	%rs2376, %rs1732, %rs1580, %p34;
	selp.b16 	%rs2377, %rs1731, %rs1579, %p34;
	selp.b16 	%rs2378, %rs1730, %rs1578, %p34;
	selp.b16 	%rs2379, %rs1729, %rs1577, %p34;
	selp.b16 	%rs2380, %rs1728, %rs1576, %p34;
	selp.b16 	%rs2381, %rs1727, %rs1575, %p34;
	selp.b16 	%rs2382, %rs1726, %rs1574, %p34;
	selp.b16 	%rs2383, %rs1725, %rs1573, %p34;
	selp.b16 	%rs2384, %rs1724, %rs1572, %p34;
	selp.b16 	%rs2385, %rs1723, %rs1571, %p34;
	selp.b16 	%rs2386, %rs1722, %rs1570, %p34;
	selp.b16 	%rs2387, %rs1721, %rs1569, %p34;
	selp.b16 	%rs2388, %rs1720, %rs1568, %p34;
	selp.b16 	%rs2389, %rs1719, %rs1567, %p34;
	selp.b16 	%rs2390, %rs1718, %rs1566, %p34;
	selp.b16 	%rs2391, %rs1717, %rs1565, %p34;
	selp.b16 	%rs2392, %rs1716, %rs1564, %p34;
	selp.b16 	%rs2393, %rs1715, %rs1563, %p34;
	selp.b16 	%rs2394, %rs1714, %rs1562, %p34;
	selp.b16 	%rs2395, %rs1713, %rs1561, %p34;
	selp.b16 	%rs2396, %rs1712, %rs1560, %p34;
	selp.b16 	%rs2397, %rs1711, %rs1559, %p34;
	selp.b16 	%rs2398, %rs1710, %rs1558, %p34;
	selp.b16 	%rs2399, %rs1709, %rs1557, %p34;
	selp.b16 	%rs2400, %rs1708, %rs1556, %p34;
	selp.b16 	%rs2401, %rs1707, %rs1555, %p34;
	selp.b16 	%rs2402, %rs1706, %rs1554, %p34;
	selp.b16 	%rs2403, %rs1705, %rs1553, %p34;
	selp.b16 	%rs2404, %rs1704, %rs1552, %p34;
	selp.b16 	%rs2405, %rs1703, %rs1551, %p34;
	selp.b16 	%rs2406, %rs1702, %rs1550, %p34;
	selp.b16 	%rs2407, %rs1701, %rs1549, %p34;
	selp.b16 	%rs2408, %rs1700, %rs1548, %p34;
	selp.b16 	%rs2409, %rs1699, %rs1547, %p34;
	selp.b16 	%rs2410, %rs1698, %rs1546, %p34;
	selp.b16 	%rs2411, %rs1697, %rs1545, %p34;
	selp.b16 	%rs2412, %rs1696, %rs1544, %p34;
	selp.b16 	%rs2413, %rs1695, %rs1543, %p34;
	selp.b16 	%rs2414, %rs1694, %rs1542, %p34;
	selp.b16 	%rs2415, %rs1693, %rs1541, %p34;
	selp.b16 	%rs2416, %rs1692, %rs1540, %p34;
	selp.b16 	%rs2417, %rs1691, %rs1539, %p34;
	selp.b16 	%rs2418, %rs1690, %rs1538, %p34;
	selp.b16 	%rs2419, %rs1689, %rs1537, %p34;
	selp.b16 	%rs2420, %rs1688, %rs1536, %p34;
	selp.b16 	%rs2421, %rs1687, %rs1535, %p34;
	selp.b16 	%rs2422, %rs1686, %rs1534, %p34;
	selp.b16 	%rs2423, %rs1685, %rs1533, %p34;
	selp.b16 	%rs2424, %rs1684, %rs1532, %p34;
	selp.b16 	%rs2425, %rs1683, %rs1531, %p34;
	selp.b16 	%rs2426, %rs1682, %rs1530, %p34;
	selp.b16 	%rs2427, %rs1681, %rs1529, %p34;
	selp.b16 	%rs2428, %rs1680, %rs1528, %p34;
	selp.b16 	%rs2429, %rs1679, %rs1527, %p34;
	selp.b16 	%rs2430, %rs1678, %rs1526, %p34;
	selp.b16 	%rs2431, %rs1677, %rs1525, %p34;
	selp.b16 	%rs2432, %rs1676, %rs1524, %p34;
	selp.b16 	%rs2433, %rs1675, %rs1523, %p34;
	selp.b16 	%rs2434, %rs1674, %rs1522, %p34;
	selp.b16 	%rs2435, %rs1673, %rs1521, %p34;
	shl.b32 	%r56, %r3664, 1;
	setp.lt.u32 	%p15, %r3664, 129;
	mov.u32 	%r3664, %r56;
	@%p15 bra 	$L__BB5_17;
	ld.param.s8 	%rs1978, [_ZN3cub18CUB_300001_SM_10006detail10merge_sort30DeviceMergeSortBlockSortKernelINS2_10policy_hubIN6thrust24THRUST_300001_SM_1000_NS10device_ptrI14key_value_pairEEE9Policy600ES9_PNS0_8NullTypeES9_SD_m13KeyComparatorS8_SC_EEvbT0_T1_T2_T3_T4_PT6_PT7_T5_NS1_7vsmem_tE_param_0];
	mov.u32 	%r57, %tid.x;
	mov.u32 	%r1661, %ctaid.x;
	mul.wide.u32 	%rd11, %r1661, 256;
	bar.sync 	0;
	setp.eq.s16 	%p16, %rs1978, 0;
	@%p16 bra 	$L__BB5_28;
	st.shared.u32 	[%r36], %r3665;
	cvt.u32.u16 	%r1662, %rs2287;
	cvt.u32.u16 	%r1663, %rs2286;
	prmt.b32 	%r1664, %r1663, %r1662, 0x3340U;
	cvt.u32.u16 	%r1665, %rs2285;
	cvt.u32.u16 	%r1666, %rs2284;
	prmt.b32 	%r1667, %r1666, %r1665, 0x3340U;
	prmt.b32 	%r1668, %r1667, %r1664, 0x5410U;
	st.shared.u32 	[%r36+4], %r1668;
	cvt.u32.u16 	%r1669, %rs2291;
	cvt.u32.u16 	%r1670, %rs2290;
	prmt.b32 	%r1671, %r1670, %r1669, 0x3340U;
	cvt.u32.u16 	%r1672, %rs2289;
	cvt.u32.u16 	%r1673, %rs2288;
	prmt.b32 	%r1674, %r1673, %r1672, 0x3340U;
	prmt.b32 	%r1675, %r1674, %r1671, 0x5410U;
	st.shared.u32 	[%r36+8], %r1675;
	cvt.u32.u16 	%r1676, %rs2295;
	cvt.u32.u16 	%r1677, %rs2294;
	prmt.b32 	%r1678, %r1677, %r1676, 0x3340U;
	cvt.u32.u16 	%r1679, %rs2293;
	cvt.u32.u16 	%r1680, %rs2292;
	prmt.b32 	%r1681, %r1680, %r1679, 0x3340U;
	prmt.b32 	%r1682, %r1681, %r1678, 0x5410U;
	st.shared.u32 	[%r36+12], %r1682;
	cvt.u32.u16 	%r1683, %rs2299;
	cvt.u32.u16 	%r1684, %rs2298;
	prmt.b32 	%r1685, %r1684, %r1683, 0x3340U;
	cvt.u32.u16 	%r1686, %rs2297;
	cvt.u32.u16 	%r1687, %rs2296;
	prmt.b32 	%r1688, %r1687, %r1686, 0x3340U;
	prmt.b32 	%r1689, %r1688, %r1685, 0x5410U;
	st.shared.u32 	[%r36+16], %r1689;
	cvt.u32.u16 	%r1690, %rs2303;
	cvt.u32.u16 	%r1691, %rs2302;
	prmt.b32 	%r1692, %r1691, %r1690, 0x3340U;
	cvt.u32.u16 	%r1693, %rs2301;
	cvt.u32.u16 	%r1694, %rs2300;
	prmt.b32 	%r1695, %r1694, %r1693, 0x3340U;
	prmt.b32 	%r1696, %r1695, %r1692, 0x5410U;
	st.shared.u32 	[%r36+20], %r1696;
	cvt.u32.u16 	%r1697, %rs2307;
	cvt.u32.u16 	%r1698, %rs2306;
	prmt.b32 	%r1699, %r1698, %r1697, 0x3340U;
	cvt.u32.u16 	%r1700, %rs2305;
	cvt.u32.u16 	%r1701, %rs2304;
	prmt.b32 	%r1702, %r1701, %r1700, 0x3340U;
	prmt.b32 	%r1703, %r1702, %r1699, 0x5410U;
	st.shared.u32 	[%r36+24], %r1703;
	cvt.u32.u16 	%r1704, %rs2311;
	cvt.u32.u16 	%r1705, %rs2310;
	prmt.b32 	%r1706, %r1705, %r1704, 0x3340U;
	cvt.u32.u16 	%r1707, %rs2309;
	cvt.u32.u16 	%r1708, %rs2308;
	prmt.b32 	%r1709, %r1708, %r1707, 0x3340U;
	prmt.b32 	%r1710, %r1709, %r1706, 0x5410U;
	st.shared.u32 	[%r36+28], %r1710;
	cvt.u32.u16 	%r1711, %rs2315;
	cvt.u32.u16 	%r1712, %rs2314;
	prmt.b32 	%r1713, %r1712, %r1711, 0x3340U;
	cvt.u32.u16 	%r1714, %rs2313;
	cvt.u32.u16 	%r1715, %rs2312;
	prmt.b32 	%r1716, %r1715, %r1714, 0x3340U;
	prmt.b32 	%r1717, %r1716, %r1713, 0x5410U;
	st.shared.u32 	[%r36+32], %r1717;
	cvt.u32.u16 	%r1718, %rs2319;
	cvt.u32.u16 	%r1719, %rs2318;
	prmt.b32 	%r1720, %r1719, %r1718, 0x3340U;
	cvt.u32.u16 	%r1721, %rs2317;
	cvt.u32.u16 	%r1722, %rs2316;
	prmt.b32 	%r1723, %r1722, %r1721, 0x3340U;
	prmt.b32 	%r1724, %r1723, %r1720, 0x5410U;
	st.shared.u32 	[%r36+36], %r1724;
	cvt.u32.u16 	%r1725, %rs2323;
	cvt.u32.u16 	%r1726, %rs2322;
	prmt.b32 	%r1727, %r1726, %r1725, 0x3340U;
	cvt.u32.u16 	%r1728, %rs2321;
	cvt.u32.u16 	%r1729, %rs2320;
	prmt.b32 	%r1730, %r1729, %r1728, 0x3340U;
	prmt.b32 	%r1731, %r1730, %r1727, 0x5410U;
	st.shared.u32 	[%r36+40], %r1731;
	cvt.u32.u16 	%r1732, %rs2327;
	cvt.u32.u16 	%r1733, %rs2326;
	prmt.b32 	%r1734, %r1733, %r1732, 0x3340U;
	cvt.u32.u16 	%r1735, %rs2325;
	cvt.u32.u16 	%r1736, %rs2324;
	prmt.b32 	%r1737, %r1736, %r1735, 0x3340U;
	prmt.b32 	%r1738, %r1737, %r1734, 0x5410U;
	st.shared.u32 	[%r36+44], %r1738;
	cvt.u32.u16 	%r1739, %rs2331;
	cvt.u32.u16 	%r1740, %rs2330;
	prmt.b32 	%r1741, %r1740, %r1739, 0x3340U;
	cvt.u32.u16 	%r1742, %rs2329;
	cvt.u32.u16 	%r1743, %rs2328;
	prmt.b32 	%r1744, %r1743, %r1742, 0x3340U;
	prmt.b32 	%r1745, %r1744, %r1741, 0x5410U;
	st.shared.u32 	[%r36+48], %r1745;
	cvt.u32.u16 	%r1746, %rs2335;
	cvt.u32.u16 	%r1747, %rs2334;
	prmt.b32 	%r1748, %r1747, %r1746, 0x3340U;
	cvt.u32.u16 	%r1749, %rs2333;
	cvt.u32.u16 	%r1750, %rs2332;
	prmt.b32 	%r1751, %r1750, %r1749, 0x3340U;
	prmt.b32 	%r1752, %r1751, %r1748, 0x5410U;
	st.shared.u32 	[%r36+52], %r1752;
	cvt.u32.u16 	%r1753, %rs2339;
	cvt.u32.u16 	%r1754, %rs2338;
	prmt.b32 	%r1755, %r1754, %r1753, 0x3340U;
	cvt.u32.u16 	%r1756, %rs2337;
	cvt.u32.u16 	%r1757, %rs2336;
	prmt.b32 	%r1758, %r1757, %r1756, 0x3340U;
	prmt.b32 	%r1759, %r1758, %r1755, 0x5410U;
	st.shared.u32 	[%r36+56], %r1759;
	cvt.u32.u16 	%r1760, %rs2343;
	cvt.u32.u16 	%r1761, %rs2342;
	prmt.b32 	%r1762, %r1761, %r1760, 0x3340U;
	cvt.u32.u16 	%r1763, %rs2341;
	cvt.u32.u16 	%r1764, %rs2340;
	prmt.b32 	%r1765, %r1764, %r1763, 0x3340U;
	prmt.b32 	%r1766, %r1765, %r1762, 0x5410U;
	st.shared.u32 	[%r36+60], %r1766;
	cvt.u32.u16 	%r1767, %rs2347;
	cvt.u32.u16 	%r1768, %rs2346;
	prmt.b32 	%r1769, %r1768, %r1767, 0x3340U;
	cvt.u32.u16 	%r1770, %rs2345;
	cvt.u32.u16 	%r1771, %rs2344;
	prmt.b32 	%r1772, %r1771, %r1770, 0x3340U;
	prmt.b32 	%r1773, %r1772, %r1769, 0x5410U;
	st.shared.u32 	[%r36+64], %r1773;
	cvt.u32.u16 	%r1774, %rs2351;
	cvt.u32.u16 	%r1775, %rs2350;
	prmt.b32 	%r1776, %r1775, %r1774, 0x3340U;
	cvt.u32.u16 	%r1777, %rs2349;
	cvt.u32.u16 	%r1778, %rs2348;
	prmt.b32 	%r1779, %r1778, %r1777, 0x3340U;
	prmt.b32 	%r1780, %r1779, %r1776, 0x5410U;
	st.shared.u32 	[%r36+68], %r1780;
	cvt.u32.u16 	%r1781, %rs2355;
	cvt.u32.u16 	%r1782, %rs2354;
	prmt.b32 	%r1783, %r1782, %r1781, 0x3340U;
	cvt.u32.u16 	%r1784, %rs2353;
	cvt.u32.u16 	%r1785, %rs2352;
	prmt.b32 	%r1786, %r1785, %r1784, 0x3340U;
	prmt.b32 	%r1787, %r1786, %r1783, 0x5410U;
	st.shared.u32 	[%r36+72], %r1787;
	cvt.u32.u16 	%r1788, %rs2359;
	cvt.u32.u16 	%r1789, %rs2358;
	prmt.b32 	%r1790, %r1789, %r1788, 0x3340U;
	cvt.u32.u16 	%r1791, %rs2357;
	cvt.u32.u16 	%r1792, %rs2356;
	prmt.b32 	%r1793, %r1792, %r1791, 0x3340U;
	prmt.b32 	%r1794, %r1793, %r1790, 0x5410U;
	st.shared.u32 	[%r36+76], %r1794;
	cvt.u32.u16 	%r1795, %rs2363;
	cvt.u32.u16 	%r1796, %rs2362;
	prmt.b32 	%r1797, %r1796, %r1795, 0x3340U;
	cvt.u32.u16 	%r1798, %rs2361;
	cvt.u32.u16 	%r1799, %rs2360;
	prmt.b32 	%r1800, %r1799, %r1798, 0x3340U;
	prmt.b32 	%r1801, %r1800, %r1797, 0x5410U;
	st.shared.u32 	[%r36+80], %r1801;
	cvt.u32.u16 	%r1802, %rs2367;
	cvt.u32.u16 	%r1803, %rs2366;
	prmt.b32 	%r1804, %r1803, %r1802, 0x3340U;
	cvt.u32.u16 	%r1805, %rs2365;
	cvt.u32.u16 	%r1806, %rs2364;
	prmt.b32 	%r1807, %r1806, %r1805, 0x3340U;
	prmt.b32 	%r1808, %r1807, %r1804, 0x5410U;
	st.shared.u32 	[%r36+84], %r1808;
	cvt.u32.u16 	%r1809, %rs2371;
	cvt.u32.u16 	%r1810, %rs2370;
	prmt.b32 	%r1811, %r1810, %r1809, 0x3340U;
	cvt.u32.u16 	%r1812, %rs2369;
	cvt.u32.u16 	%r1813, %rs2368;
	prmt.b32 	%r1814, %r1813, %r1812, 0x3340U;
	prmt.b32 	%r1815, %r1814, %r1811, 0x5410U;
	st.shared.u32 	[%r36+88], %r1815;
	cvt.u32.u16 	%r1816, %rs2375;
	cvt.u32.u16 	%r1817, %rs2374;
	prmt.b32 	%r1818, %r1817, %r1816, 0x3340U;
	cvt.u32.u16 	%r1819, %rs2373;
	cvt.u32.u16 	%r1820, %rs2372;
	prmt.b32 	%r1821, %r1820, %r1819, 0x3340U;
	prmt.b32 	%r1822, %r1821, %r1818, 0x5410U;
	st.shared.u32 	[%r36+92], %r1822;
	cvt.u32.u16 	%r1823, %rs2379;
	cvt.u32.u16 	%r1824, %rs2378;
	prmt.b32 	%r1825, %r1824, %r1823, 0x3340U;
	cvt.u32.u16 	%r1826, %rs2377;
	cvt.u32.u16 	%r1827, %rs2376;
	prmt.b32 	%r1828, %r1827, %r1826, 0x3340U;
	prmt.b32 	%r1829, %r1828, %r1825, 0x5410U;
	st.shared.u32 	[%r36+96], %r1829;
	cvt.u32.u16 	%r1830, %rs2383;
	cvt.u32.u16 	%r1831, %rs2382;
	prmt.b32 	%r1832, %r1831, %r1830, 0x3340U;
	cvt.u32.u16 	%r1833, %rs2381;
	cvt.u32.u16 	%r1834, %rs2380;
	prmt.b32 	%r1835, %r1834, %r1833, 0x3340U;
	prmt.b32 	%r1836, %r1835, %r1832, 0x5410U;
	st.shared.u32 	[%r36+100], %r1836;
	cvt.u32.u16 	%r1837, %rs2387;
	cvt.u32.u16 	%r1838, %rs2386;
	prmt.b32 	%r1839, %r1838, %r1837, 0x3340U;
	cvt.u32.u16 	%r1840, %rs2385;
	cvt.u32.u16 	%r1841, %rs2384;
	prmt.b32 	%r1842, %r1841, %r1840, 0x3340U;
	prmt.b32 	%r1843, %r1842, %r1839, 0x5410U;
	st.shared.u32 	[%r36+104], %r1843;
	cvt.u32.u16 	%r1844, %rs2391;
	cvt.u32.u16 	%r1845, %rs2390;
	prmt.b32 	%r1846, %r1845, %r1844, 0x3340U;
	cvt.u32.u16 	%r1847, %rs2389;
	cvt.u32.u16 	%r1848, %rs2388;
	prmt.b32 	%r1849, %r1848, %r1847, 0x3340U;
	prmt.b32 	%r1850, %r1849, %r1846, 0x5410U;
	st.shared.u32 	[%r36+108], %r1850;
	cvt.u32.u16 	%r1851, %rs2395;
	cvt.u32.u16 	%r1852, %rs2394;
	prmt.b32 	%r1853, %r1852, %r1851, 0x3340U;
	cvt.u32.u16 	%r1854, %rs2393;
	cvt.u32.u16 	%r1855, %rs2392;
	prmt.b32 	%r1856, %r1855, %r1854, 0x3340U;
	prmt.b32 	%r1857, %r1856, %r1853, 0x5410U;
	st.shared.u32 	[%r36+112], %r1857;
	cvt.u32.u16 	%r1858, %rs2399;
	cvt.u32.u16 	%r1859, %rs2398;
	prmt.b32 	%r1860, %r1859, %r1858, 0x3340U;
	cvt.u32.u16 	%r1861, %rs2397;
	cvt.u32.u16 	%r1862, %rs2396;
	prmt.b32 	%r1863, %r1862, %r1861, 0x3340U;
	prmt.b32 	%r1864, %r1863, %r1860, 0x5410U;
	st.shared.u32 	[%r36+116], %r1864;
	cvt.u32.u16 	%r1865, %rs2403;
	cvt.u32.u16 	%r1866, %rs2402;
	prmt.b32 	%r1867, %r1866, %r1865, 0x3340U;
	cvt.u32.u16 	%r1868, %rs2401;
	cvt.u32.u16 	%r1869, %rs2400;
	prmt.b32 	%r1870, %r1869, %r1868, 0x3340U;
	prmt.b32 	%r1871, %r1870, %r1867, 0x5410U;
	st.shared.u32 	[%r36+120], %r1871;
	cvt.u32.u16 	%r1872, %rs2407;
	cvt.u32.u16 	%r1873, %rs2406;
	prmt.b32 	%r1874, %r1873, %r1872, 0x3340U;
	cvt.u32.u16 	%r1875, %rs2405;
	cvt.u32.u16 	%r1876, %rs2404;
	prmt.b32 	%r1877, %r1876, %r1875, 0x3340U;
	prmt.b32 	%r1878, %r1877, %r1874, 0x5410U;
	st.shared.u32 	[%r36+124], %r1878;
	cvt.u32.u16 	%r1879, %rs2411;
	cvt.u32.u16 	%r1880, %rs2410;
	prmt.b32 	%r1881, %r1880, %r1879, 0x3340U;
	cvt.u32.u16 	%r1882, %rs2409;
	cvt.u32.u16 	%r1883, %rs2408;
	prmt.b32 	%r1884, %r1883, %r1882, 0x3340U;
	prmt.b32 	%r1885, %r1884, %r1881, 0x5410U;
	st.shared.u32 	[%r36+128], %r1885;
	cvt.u32.u16 	%r1886, %rs2415;
	cvt.u32.u16 	%r1887, %rs2414;
	prmt.b32 	%r1888, %r1887, %r1886, 0x3340U;
	cvt.u32.u16 	%r1889, %rs2413;
	cvt.u32.u16 	%r1890, %rs2412;
	prmt.b32 	%r1891, %r1890, %r1889, 0x3340U;
	prmt.b32 	%r1892, %r1891, %r1888, 0x5410U;
	st.shared.u32 	[%r36+132], %r1892;
	cvt.u32.u16 	%r1893, %rs2419;
	cvt.u32.u16 	%r1894, %rs2418;
	prmt.b32 	%r1895, %r1894, %r1893, 0x3340U;
	cvt.u32.u16 	%r1896, %rs2417;
	cvt.u32.u16 	%r1897, %rs2416;
	prmt.b32 	%r1898, %r1897, %r1896, 0x3340U;
	prmt.b32 	%r1899, %r1898, %r1895, 0x5410U;
	st.shared.u32 	[%r36+136], %r1899;
	cvt.u32.u16 	%r1900, %rs2423;
	cvt.u32.u16 	%r1901, %rs2422;
	prmt.b32 	%r1902, %r1901, %r1900, 0x3340U;
	cvt.u32.u16 	%r1903, %rs2421;
	cvt.u32.u16 	%r1904, %rs2420;
	prmt.b32 	%r1905, %r1904, %r1903, 0x3340U;
	prmt.b32 	%r1906, %r1905, %r1902, 0x5410U;
	st.shared.u32 	[%r36+140], %r1906;
	cvt.u32.u16 	%r1907, %rs2427;
	cvt.u32.u16 	%r1908, %rs2426;
	prmt.b32 	%r1909, %r1908, %r1907, 0x3340U;
	cvt.u32.u16 	%r1910, %rs2425;
	cvt.u32.u16 	%r1911, %rs2424;
	prmt.b32 	%r1912, %r1911, %r1910, 0x3340U;
	prmt.b32 	%r1913, %r1912, %r1909, 0x5410U;
	st.shared.u32 	[%r36+144], %r1913;
	cvt.u32.u16 	%r1914, %rs2431;
	cvt.u32.u16 	%r1915, %rs2430;
	prmt.b32 	%r1916, %r1915, %r1914, 0x3340U;
	cvt.u32.u16 	%r1917, %rs2429;
	cvt.u32.u16 	%r1918, %rs2428;
	prmt.b32 	%r1919, %r1918, %r1917, 0x3340U;
	prmt.b32 	%r1920, %r1919, %r1916, 0x5410U;
	st.shared.u32 	[%r36+148], %r1920;
	cvt.u32.u16 	%r1921, %rs2435;
	cvt.u32.u16 	%r1922, %rs2434;
	prmt.b32 	%r1923, %r1922, %r1921, 0x3340U;
	cvt.u32.u16 	%r1924, %rs2433;
	cvt.u32.u16 	%r1925, %rs2432;
	prmt.b32 	%r1926, %r1925, %r1924, 0x3340U;
	prmt.b32 	%r1927, %r1926, %r1923, 0x5410U;
	st.shared.u32 	[%r36+152], %r1927;
	bar.warp.sync 	-1;
	ld.shared.u32 	%r59, [%r36];
	ld.shared.u32 	%r60, [%r36+4];
	ld.shared.u32 	%r61, [%r36+8];
	ld.shared.u32 	%r62, [%r36+12];
	ld.shared.u32 	%r63, [%r36+16];
	ld.shared.u32 	%r64, [%r36+20];
	ld.shared.u32 	%r65, [%r36+24];
	ld.shared.u32 	%r66, [%r36+28];
	ld.shared.u32 	%r67, [%r36+32];
	ld.shared.u32 	%r68, [%r36+36];
	ld.shared.u32 	%r69, [%r36+40];
	ld.shared.u32 	%r70, [%r36+44];
	ld.shared.u32 	%r71, [%r36+48];
	ld.shared.u32 	%r72, [%r36+52];
	ld.shared.u32 	%r73, [%r36+56];
	ld.shared.u32 	%r74, [%r36+60];
	ld.shared.u32 	%r75, [%r36+64];
	ld.shared.u32 	%r76, [%r36+68];
	ld.shared.u32 	%r77, [%r36+72];
	ld.shared.u32 	%r78, [%r36+76];
	ld.shared.u32 	%r79, [%r36+80];
	ld.shared.u32 	%r80, [%r36+84];
	ld.shared.u32 	%r81, [%r36+88];
	ld.shared.u32 	%r82, [%r36+92];
	ld.shared.u32 	%r83, [%r36+96];
	ld.shared.u32 	%r84, [%r36+100];
	ld.shared.u32 	%r85, [%r36+104];
	ld.shared.u32 	%r86, [%r36+108];
	ld.shared.u32 	%r87, [%r36+112];
	ld.shared.u32 	%r88, [%r36+116];
	ld.shared.u32 	%r89, [%r36+120];
	ld.shared.u32 	%r90, [%r36+124];
	ld.shared.u32 	%r91, [%r36+128];
	ld.shared.u32 	%r92, [%r36+132];
	ld.shared.u32 	%r93, [%r36+136];
	ld.shared.u32 	%r94, [%r36+140];
	ld.shared.u32 	%r95, [%r36+144];
	ld.shared.u32 	%r96, [%r36+148];
	ld.shared.u32 	%r97, [%r36+152];
	setp.ne.s32 	%p17, %r57, 0;
	@%p17 bra 	$L__BB5_26;
	st.volatile.shared.u32 	[_ZZN3cub18CUB_300001_SM_10006detail10merge_sort30DeviceMergeSortBlockSortKernelINS2_10policy_hubIN6thrust24THRUST_300001_SM_1000_NS10device_ptrI14key_value_pairEEE9Policy600ES9_PNS0_8NullTypeES9_SD_m13KeyComparatorS8_SC_EEvbT0_T1_T2_T3_T4_PT6_PT7_T5_NS1_7vsmem_tEE19static_temp_storage+39936], %r30;
$L__BB5_26:
	bar.sync 	0;
	ld.volatile.shared.u32 	%r1928, [_ZZN3cub18CUB_300001_SM_10006detail10merge_sort30DeviceMergeSortBlockSortKernelINS2_10policy_hubIN6thrust24THRUST_300001_SM_1000_NS10device_ptrI14key_value_pairEEE9Policy600ES9_PNS0_8NullTypeES9_SD_m13KeyComparatorS8_SC_EEvbT0_T1_T2_T3_T4_PT6_PT7_T5_NS1_7vsmem_tEE19static_temp_storage+39936];
	and.b32  	%r1930, %r57, 992;
	cvt.u64.u32 	%rd23, %r1930;
	add.s64 	%rd24, %rd11, %rd23;
	and.b32  	%r1931, %r57, 31;
	cvt.u64.u32 	%rd25, %r1931;
	add.s64 	%rd26, %rd24, %rd25;
	mad.lo.s64 	%rd12, %rd26, 156, %rd2;
	setp.ge.s32 	%p18, %r57, %r1928;
	@%p18 bra 	$L__BB5_32;
	st.global.u32 	[%rd12], %r59;
	st.global.u32 	[%rd12+4], %r60;
	st.global.u32 	[%rd12+8], %r61;
	st.global.u32 	[%rd12+12], %r62;
	st.global.u32 	[%rd12+16], %r63;
	st.global.u32 	[%rd12+20], %r64;
	st.global.u32 	[%rd12+24], %r65;
	st.global.u32 	[%rd12+28], %r66;
	st.global.u32 	[%rd12+32], %r67;
	st.global.u32 	[%rd12+36], %r68;
	st.global.u32 	[%rd12+40], %r69;
	st.global.u32 	[%rd12+44], %r70;
	st.global.u32 	[%rd12+48], %r71;
	st.global.u32 	[%rd12+52], %r72;
	st.global.u32 	[%rd12+56], %r73;
	st.global.u32 	[%rd12+60], %r74;
	st.global.u32 	[%rd12+64], %r75;
	st.global.u32 	[%rd12+68], %r76;
	st.global.u32 	[%rd12+72], %r77;
	st.global.u32 	[%rd12+76], %r78;
	st.global.u32 	[%rd12+80], %r79;
	st.global.u32 	[%rd12+84], %r80;
	st.global.u32 	[%rd12+88], %r81;
	st.global.u32 	[%rd12+92], %r82;
	st.global.u32 	[%rd12+96], %r83;
	st.global.u32 	[%rd12+100], %r84;
	st.global.u32 	[%rd12+104], %r85;
	st.global.u32 	[%rd12+108], %r86;
	st.global.u32 	[%rd12+112], %r87;
	st.global.u32 	[%rd12+116], %r88;
	st.global.u32 	[%rd12+120], %r89;
	st.global.u32 	[%rd12+124], %r90;
	st.global.u32 	[%rd12+128], %r91;
	st.global.u32 	[%rd12+132], %r92;
	st.global.u32 	[%rd12+136], %r93;
	st.global.u32 	[%rd12+140], %r94;
	st.global.u32 	[%rd12+144], %r95;
	st.global.u32 	[%rd12+148], %r96;
	st.global.u32 	[%rd12+152], %r97;
	bra.uni 	$L__BB5_32;
$L__BB5_28:
	st.shared.u32 	[%r36], %r3665;
	cvt.u32.u16 	%r1932, %rs2287;
	cvt.u32.u16 	%r1933, %rs2286;
	prmt.b32 	%r1934, %r1933, %r1932, 0x3340U;
	cvt.u32.u16 	%r1935, %rs2285;
	cvt.u32.u16 	%r1936, %rs2284;
	prmt.b32 	%r1937, %r1936, %r1935, 0x3340U;
	prmt.b32 	%r1938, %r1937, %r1934, 0x5410U;
	st.shared.u32 	[%r36+4], %r1938;
	cvt.u32.u16 	%r1939, %rs2291;
	cvt.u32.u16 	%r1940, %rs2290;
	prmt.b32 	%r1941, %r1940, %r1939, 0x3340U;
	cvt.u32.u16 	%r1942, %rs2289;
	cvt.u32.u16 	%r1943, %rs2288;
	prmt.b32 	%r1944, %r1943, %r1942, 0x3340U;
	prmt.b32 	%r1945, %r1944, %r1941, 0x5410U;
	st.shared.u32 	[%r36+8], %r1945;
	cvt.u32.u16 	%r1946, %rs2295;
	cvt.u32.u16 	%r1947, %rs2294;
	prmt.b32 	%r1948, %r1947, %r1946, 0x3340U;
	cvt.u32.u16 	%r1949, %rs2293;
	cvt.u32.u16 	%r1950, %rs2292;
	prmt.b32 	%r1951, %r1950, %r1949, 0x3340U;
	prmt.b32 	%r1952, %r1951, %r1948, 0x5410U;
	st.shared.u32 	[%r36+12], %r1952;
	cvt.u32.u16 	%r1953, %rs2299;
	cvt.u32.u16 	%r1954, %rs2298;
	prmt.b32 	%r1955, %r1954, %r1953, 0x3340U;
	cvt.u32.u16 	%r1956, %rs2297;
	cvt.u32.u16 	%r1957, %rs2296;
	prmt.b32 	%r1958, %r1957, %r1956, 0x3340U;
	prmt.b32 	%r1959, %r1958, %r1955, 0x5410U;
	st.shared.u32 	[%r36+16], %r1959;
	cvt.u32.u16 	%r1960, %rs2303;
	cvt.u32.u16 	%r1961, %rs2302;
	prmt.b32 	%r1962, %r1961, %r1960, 0x3340U;
	cvt.u32.u16 	%r1963, %rs2301;
	cvt.u32.u16 	%r1964, %rs2300;
	prmt.b32 	%r1965, %r1964, %r1963, 0x3340U;
	prmt.b32 	%r1966, %r1965, %r1962, 0x5410U;
	st.shared.u32 	[%r36+20], %r1966;
	cvt.u32.u16 	%r1967, %rs2307;
	cvt.u32.u16 	%r1968, %rs2306;
	prmt.b32 	%r1969, %r1968, %r1967, 0x3340U;
	cvt.u32.u16 	%r1970, %rs2305;
	cvt.u32.u16 	%r1971, %rs2304;
	prmt.b32 	%r1972, %r1971, %r1970, 0x3340U;
	prmt.b32 	%r1973, %r1972, %r1969, 0x5410U;
	st.shared.u32 	[%r36+24], %r1973;
	cvt.u32.u16 	%r1974, %rs2311;
	cvt.u32.u16 	%r1975, %rs2310;
	prmt.b32 	%r1976, %r1975, %r1974, 0x3340U;
	cvt.u32.u16 	%r1977, %rs2309;
	cvt.u32.u16 	%r1978, %rs2308;
	prmt.b32 	%r1979, %r1978, %r1977, 0x3340U;
	prmt.b32 	%r1980, %r1979, %r1976, 0x5410U;
	st.shared.u32 	[%r36+28], %r1980;
	cvt.u32.u16 	%r1981, %rs2315;
	cvt.u32.u16 	%r1982, %rs2314;
	prmt.b32 	%r1983, %r1982, %r1981, 0x3340U;
	cvt.u32.u16 	%r1984, %rs2313;
	cvt.u32.u16 	%r1985, %rs2312;
	prmt.b32 	%r1986, %r1985, %r1984, 0x3340U;
	prmt.b32 	%r1987, %r1986, %r1983, 0x5410U;
	st.shared.u32 	[%r36+32], %r1987;
	cvt.u32.u16 	%r1988, %rs2319;
	cvt.u32.u16 	%r1989, %rs2318;
	prmt.b32 	%r1990, %r1989, %r1988, 0x3340U;
	cvt.u32.u16 	%r1991, %rs2317;
	cvt.u32.u16 	%r1992, %rs2316;
	prmt.b32 	%r1993, %r1992, %r1991, 0x3340U;
	prmt.b32 	%r1994, %r1993, %r1990, 0x5410U;
	st.shared.u32 	[%r36+36], %r1994;
	cvt.u32.u16 	%r1995, %rs2323;
	cvt.u32.u16 	%r1996, %rs2322;
	prmt.b32 	%r1997, %r1996, %r1995, 0x3340U;
	cvt.u32.u16 	%r1998, %rs2321;
	cvt.u32.u16 	%r1999, %rs2320;
	prmt.b32 	%r2000, %r1999, %r1998, 0x3340U;
	prmt.b32 	%r2001, %r2000, %r1997, 0x5410U;
	st.shared.u32 	[%r36+40], %r2001;
	cvt.u32.u16 	%r2002, %rs2327;
	cvt.u32.u16 	%r2003, %rs2326;
	prmt.b32 	%r2004, %r2003, %r2002, 0x3340U;
	cvt.u32.u16 	%r2005, %rs2325;
	cvt.u32.u16 	%r2006, %rs2324;
	prmt.b32 	%r2007, %r2006, %r2005, 0x3340U;
	prmt.b32 	%r2008, %r2007, %r2004, 0x5410U;
	st.shared.u32 	[%r36+44], %r2008;
	cvt.u32.u16 	%r2009, %rs2331;
	cvt.u32.u16 	%r2010, %rs2330;
	prmt.b32 	%r2011, %r2010, %r2009, 0x3340U;
	cvt.u32.u16 	%r2012, %rs2329;
	cvt.u32.u16 	%r2013, %rs2328;
	prmt.b32 	%r2014, %r2013, %r2012, 0x3340U;
	prmt.b32 	%r2015, %r2014, %r2011, 0x5410U;
	st.shared.u32 	[%r36+48], %r2015;
	cvt.u32.u16 	%r2016, %rs2335;
	cvt.u32.u16 	%r2017, %rs2334;
	prmt.b32 	%r2018, %r2017, %r2016, 0x3340U;
	cvt.u32.u16 	%r2019, %rs2333;
	cvt.u32.u16 	%r2020, %rs2332;
	prmt.b32 	%r2021, %r2020, %r2019, 0x3340U;
	prmt.b32 	%r2022, %r2021, %r2018, 0x5410U;
	st.shared.u32 	[%r36+52], %r2022;
	cvt.u32.u16 	%r2023, %rs2339;
	cvt.u32.u16 	%r2024, %rs2338;
	prmt.b32 	%r2025, %r2024, %r2023, 0x3340U;
	cvt.u32.u16 	%r2026, %rs2337;
	cvt.u32.u16 	%r2027, %rs2336;
	prmt.b32 	%r2028, %r2027, %r2026, 0x3340U;
	prmt.b32 	%r2029, %r2028, %r2025, 0x5410U;
	st.shared.u32 	[%r36+56], %r2029;
	cvt.u32.u16 	%r2030, %rs2343;
	cvt.u32.u16 	%r2031, %rs2342;
	prmt.b32 	%r2032, %r2031, %r2030, 0x3340U;
	cvt.u32.u16 	%r2033, %rs2341;
	cvt.u32.u16 	%r2034, %rs2340;
	prmt.b32 	%r2035, %r2034, %r2033, 0x3340U;
	prmt.b32 	%r2036, %r2035, %r2032, 0x5410U;
	st.shared.u32 	[%r36+60], %r2036;
	cvt.u32.u16 	%r2037, %rs2347;
	cvt.u32.u16 	%r2038, %rs2346;
	prmt.b32 	%r2039, %r2038, %r2037, 0x3340U;
	cvt.u32.u16 	%r2040, %rs2345;
	cvt.u32.u16 	%r2041, %rs2344;
	prmt.b32 	%r2042, %r2041, %r2040, 0x3340U;
	prmt.b32 	%r2043, %r2042, %r2039, 0x5410U;
	st.shared.u32 	[%r36+64], %r2043;
	cvt.u32.u16 	%r2044, %rs2351;
	cvt.u32.u16 	%r2045, %rs2350;
	prmt.b32 	%r2046, %r2045, %r2044, 0x3340U;
	cvt.u32.u16 	%r2047, %rs2349;
	cvt.u32.u16 	%r2048, %rs2348;
	prmt.b32 	%r2049, %r2048, %r2047, 0x3340U;
	prmt.b32 	%r2050, %r2049, %r2046, 0x5410U;
	st.shared.u32 	[%r36+68], %r2050;
	cvt.u32.u16 	%r2051, %rs2355;
	cvt.u32.u16 	%r2052, %rs2354;
	prmt.b32 	%r2053, %r2052, %r2051, 0x3340U;
	cvt.u32.u16 	%r2054, %rs2353;
	cvt.u32.u16 	%r2055, %rs2352;
	prmt.b32 	%r2056, %r2055, %r2054, 0x3340U;
	prmt.b32 	%r2057, %r2056, %r2053, 0x5410U;
	st.shared.u32 	[%r36+72], %r2057;
	cvt.u32.u16 	%r2058, %rs2359;
	cvt.u32.u16 	%r2059, %rs2358;
	prmt.b32 	%r2060, %r2059, %r2058, 0x3340U;
	cvt.u32.u16 	%r2061, %rs2357;
	cvt.u32.u16 	%r2062, %rs2356;
	prmt.b32 	%r2063, %r2062, %r2061, 0x3340U;
	prmt.b32 	%r2064, %r2063, %r2060, 0x5410U;
	st.shared.u32 	[%r36+76], %r2064;
	cvt.u32.u16 	%r2065, %rs2363;
	cvt.u32.u16 	%r2066, %rs2362;
	prmt.b32 	%r2067, %r2066, %r2065, 0x3340U;
	cvt.u32.u16 	%r2068, %rs2361;
	cvt.u32.u16 	%r2069, %rs2360;
	prmt.b32 	%r2070, %r2069, %r2068, 0x3340U;
	prmt.b32 	%r2071, %r2070, %r2067, 0x5410U;
	st.shared.u32 	[%r36+80], %r2071;
	cvt.u32.u16 	%r2072, %rs2367;
	cvt.u32.u16 	%r2073, %rs2366;
	prmt.b32 	%r2074, %r2073, %r2072, 0x3340U;
	cvt.u32.u16 	%r2075, %rs2365;
	cvt.u32.u16 	%r2076, %rs2364;
	prmt.b32 	%r2077, %r2076, %r2075, 0x3340U;
	prmt.b32 	%r2078, %r2077, %r2074, 0x5410U;
	st.shared.u32 	[%r36+84], %r2078;
	cvt.u32.u16 	%r2079, %rs2371;
	cvt.u32.u16 	%r2080, %rs2370;
	prmt.b32 	%r2081, %r2080, %r2079, 0x3340U;
	cvt.u32.u16 	%r2082, %rs2369;
	cvt.u32.u16 	%r2083, %rs2368;
	prmt.b32 	%r2084, %r2083, %r2082, 0x3340U;
	prmt.b32 	%r2085, %r2084, %r2081, 0x5410U;
	st.shared.u32 	[%r36+88], %r2085;
	cvt.u32.u16 	%r2086, %rs2375;
	cvt.u32.u16 	%r2087, %rs2374;
	prmt.b32 	%r2088, %r2087, %r2086, 0x3340U;
	cvt.u32.u16 	%r2089, %rs2373;
	cvt.u32.u16 	%r2090, %rs2372;
	prmt.b32 	%r2091, %r2090, %r2089, 0x3340U;
	prmt.b32 	%r2092, %r2091, %r2088, 0x5410U;
	st.shared.u32 	[%r36+92], %r2092;
	cvt.u32.u16 	%r2093, %rs2379;
	cvt.u32.u16 	%r2094, %rs2378;
	prmt.b32 	%r2095, %r2094, %r2093, 0x3340U;
	cvt.u32.u16 	%r2096, %rs2377;
	cvt.u32.u16 	%r2097, %rs2376;
	prmt.b32 	%r2098, %r2097, %r2096, 0x3340U;
	prmt.b32 	%r2099, %r2098, %r2095, 0x5410U;
	st.shared.u32 	[%r36+96], %r2099;
	cvt.u32.u16 	%r2100, %rs2383;
	cvt.u32.u16 	%r2101, %rs2382;
	prmt.b32 	%r2102, %r2101, %r2100, 0x3340U;
	cvt.u32.u16 	%r2103, %rs2381;
	cvt.u32.u16 	%r2104, %rs2380;
	prmt.b32 	%r2105, %r2104, %r2103, 0x3340U;
	prmt.b32 	%r2106, %r2105, %r2102, 0x5410U;
	st.shared.u32 	[%r36+100], %r2106;
	cvt.u32.u16 	%r2107, %rs2387;
	cvt.u32.u16 	%r2108, %rs2386;
	prmt.b32 	%r2109, %r2108, %r2107, 0x3340U;
	cvt.u32.u16 	%r2110, %rs2385;
	cvt.u32.u16 	%r2111, %rs2384;
	prmt.b32 	%r2112, %r2111, %r2110, 0x3340U;
	prmt.b32 	%r2113, %r2112, %r2109, 0x5410U;
	st.shared.u32 	[%r36+104], %r2113;
	cvt.u32.u16 	%r2114, %rs2391;
	cvt.u32.u16 	%r2115, %rs2390;
	prmt.b32 	%r2116, %r2115, %r2114, 0x3340U;
	cvt.u32.u16 	%r2117, %rs2389;
	cvt.u32.u16 	%r2118, %rs2388;
	prmt.b32 	%r2119, %r2118, %r2117, 0x3340U;
	prmt.b32 	%r2120, %r2119, %r2116, 0x5410U;
	st.shared.u32 	[%r36+108], %r2120;
	cvt.u32.u16 	%r2121, %rs2395;
	cvt.u32.u16 	%r2122, %rs2394;
	prmt.b32 	%r2123, %r2122, %r2121, 0x3340U;
	cvt.u32.u16 	%r2124, %rs2393;
	cvt.u32.u16 	%r2125, %rs2392;
	prmt.b32 	%r2126, %r2125, %r2124, 0x3340U;
	prmt.b32 	%r2127, %r2126, %r2123, 0x5410U;
	st.shared.u32 	[%r36+112], %r2127;
	cvt.u32.u16 	%r2128, %rs2399;
	cvt.u32.u16 	%r2129, %rs2398;
	prmt.b32 	%r2130, %r2129, %r2128, 0x3340U;
	cvt.u32.u16 	%r2131, %rs2397;
	cvt.u32.u16 	%r2132, %rs2396;
	prmt.b32 	%r2133, %r2132, %r2131, 0x3340U;
	prmt.b32 	%r2134, %r2133, %r2130, 0x5410U;
	st.shared.u32 	[%r36+116], %r2134;
	cvt.u32.u16 	%r2135, %rs2403;
	cvt.u32.u16 	%r2136, %rs2402;
	prmt.b32 	%r2137, %r2136, %r2135, 0x3340U;
	cvt.u32.u16 	%r2138, %rs2401;
	cvt.u32.u16 	%r2139, %rs2400;
	prmt.b32 	%r2140, %r2139, %r2138, 0x3340U;
	prmt.b32 	%r2141, %r2140, %r2137, 0x5410U;
	st.shared.u32 	[%r36+120], %r2141;
	cvt.u32.u16 	%r2142, %rs2407;
	cvt.u32.u16 	%r2143, %rs2406;
	prmt.b32 	%r2144, %r2143, %r2142, 0x3340U;
	cvt.u32.u16 	%r2145, %rs2405;
	cvt.u32.u16 	%r2146, %rs2404;
	prmt.b32 	%r2147, %r2146, %r2145, 0x3340U;
	prmt.b32 	%r2148, %r2147, %r2144, 0x5410U;
	st.shared.u32 	[%r36+124], %r2148;
	cvt.u32.u16 	%r2149, %rs2411;
	cvt.u32.u16 	%r2150, %rs2410;
	prmt.b32 	%r2151, %r2150, %r2149, 0x3340U;
	cvt.u32.u16 	%r2152, %rs2409;
	cvt.u32.u16 	%r2153, %rs2408;
	prmt.b32 	%r2154, %r2153, %r2152, 0x3340U;
	prmt.b32 	%r2155, %r2154, %r2151, 0x5410U;
	st.shared.u32 	[%r36+128], %r2155;
	cvt.u32.u16 	%r2156, %rs2415;
	cvt.u32.u16 	%r2157, %rs2414;
	prmt.b32 	%r2158, %r2157, %r2156, 0x3340U;
	cvt.u32.u16 	%r2159, %rs2413;
	cvt.u32.u16 	%r2160, %rs2412;
	prmt.b32 	%r2161, %r2160, %r2159, 0x3340U;
	prmt.b32 	%r2162, %r2161, %r2158, 0x5410U;
	st.shared.u32 	[%r36+132], %r2162;
	cvt.u32.u16 	%r2163, %rs2419;
	cvt.u32.u16 	%r2164, %rs2418;
	prmt.b32 	%r2165, %r2164, %r2163, 0x3340U;
	cvt.u32.u16 	%r2166, %rs2417;
	cvt.u32.u16 	%r2167, %rs2416;
	prmt.b32 	%r2168, %r2167, %r2166, 0x3340U;
	prmt.b32 	%r2169, %r2168, %r2165, 0x5410U;
	st.shared.u32 	[%r36+136], %r2169;
	cvt.u32.u16 	%r2170, %rs2423;
	cvt.u32.u16 	%r2171, %rs2422;
	prmt.b32 	%r2172, %r2171, %r2170, 0x3340U;
	cvt.u32.u16 	%r2173, %rs2421;
	cvt.u32.u16 	%r2174, %rs2420;
	prmt.b32 	%r2175, %r2174, %r2173, 0x3340U;
	prmt.b32 	%r2176, %r2175, %r2172, 0x5410U;
	st.shared.u32 	[%r36+140], %r2176;
	cvt.u32.u16 	%r2177, %rs2427;
	cvt.u32.u16 	%r2178, %rs2426;
	prmt.b32 	%r2179, %r2178, %r2177, 0x3340U;
	cvt.u32.u16 	%r2180, %rs2425;
	cvt.u32.u16 	%r2181, %rs2424;
	prmt.b32 	%r2182, %r2181, %r2180, 0x3340U;
	prmt.b32 	%r2183, %r2182, %r2179, 0x5410U;
	st.shared.u32 	[%r36+144], %r2183;
	cvt.u32.u16 	%r2184, %rs2431;
	cvt.u32.u16 	%r2185, %rs2430;
	prmt.b32 	%r2186, %r2185, %r2184, 0x3340U;
	cvt.u32.u16 	%r2187, %rs2429;
	cvt.u32.u16 	%r2188, %rs2428;
	prmt.b32 	%r2189, %r2188, %r2187, 0x3340U;
	prmt.b32 	%r2190, %r2189, %r2186, 0x5410U;
	st.shared.u32 	[%r36+148], %r2190;
	cvt.u32.u16 	%r2191, %rs2435;
	cvt.u32.u16 	%r2192, %rs2434;
	prmt.b32 	%r2193, %r2192, %r2191, 0x3340U;
	cvt.u32.u16 	%r2194, %rs2433;
	cvt.u32.u16 	%r2195, %rs2432;
	prmt.b32 	%r2196, %r2195, %r2194, 0x3340U;
	prmt.b32 	%r2197, %r2196, %r2193, 0x5410U;
	st.shared.u32 	[%r36+152], %r2197;
	bar.warp.sync 	-1;
	ld.shared.u32 	%r98, [%r36+152];
	ld.shared.u32 	%r99, [%r36+148];
	ld.shared.u32 	%r100, [%r36+144];
	ld.shared.u32 	%r101, [%r36+140];
	ld.shared.u32 	%r102, [%r36+136];
	ld.shared.u32 	%r103, [%r36+132];
	ld.shared.u32 	%r104, [%r36+128];
	ld.shared.u32 	%r105, [%r36+124];
	ld.shared.u32 	%r106, [%r36+120];
	ld.shared.u32 	%r107, [%r36+116];
	ld.shared.u32 	%r108, [%r36+112];
	ld.shared.u32 	%r109, [%r36+108];
	ld.shared.u32 	%r110, [%r36+104];
	ld.shared.u32 	%r111, [%r36+100];
	ld.shared.u32 	%r112, [%r36+96];
	ld.shared.u32 	%r113, [%r36+92];
	ld.shared.u32 	%r114, [%r36+88];
	ld.shared.u32 	%r115, [%r36+84];
	ld.shared.u32 	%r116, [%r36+80];
	ld.shared.u32 	%r117, [%r36+76];
	ld.shared.u32 	%r118, [%r36+72];
	ld.shared.u32 	%r119, [%r36+68];
	ld.shared.u32 	%r120, [%r36+64];
	ld.shared.u32 	%r121, [%r36+60];
	ld.shared.u32 	%r122, [%r36+56];
	ld.shared.u32 	%r123, [%r36+52];
	ld.shared.u32 	%r124, [%r36+48];
	ld.shared.u32 	%r125, [%r36+44];
	ld.shared.u32 	%r126, [%r36+40];
	ld.shared.u32 	%r127, [%r36+36];
	ld.shared.u32 	%r128, [%r36+32];
	ld.shared.u32 	%r129, [%r36+28];
	ld.shared.u32 	%r130, [%r36+24];
	ld.shared.u32 	%r131, [%r36+20];
	ld.shared.u32 	%r132, [%r36+16];
	ld.shared.u32 	%r133, [%r36+12];
	ld.shared.u32 	%r134, [%r36+8];
	ld.shared.u32 	%r135, [%r36+4];
	ld.shared.u32 	%r136, [%r36];
	setp.ne.s32 	%p19, %r57, 0;
	@%p19 bra 	$L__BB5_30;
	st.volatile.shared.u32 	[_ZZN3cub18CUB_300001_SM_10006detail10merge_sort30DeviceMergeSortBlockSortKernelINS2_10policy_hubIN6thrust24THRUST_300001_SM_1000_NS10device_ptrI14key_value_pairEEE9Policy600ES9_PNS0_8NullTypeES9_SD_m13KeyComparatorS8_SC_EEvbT0_T1_T2_T3_T4_PT6_PT7_T5_NS1_7vsmem_tEE19static_temp_storage+39936], %r30;
$L__BB5_30:
	ld.param.u64 	%rd42, [_ZN3cub18CUB_300001_SM_10006detail10merge_sort30DeviceMergeSortBlockSortKernelINS2_10policy_hubIN6thrust24THRUST_300001_SM_1000_NS10device_ptrI14key_value_pairEEE9Policy600ES9_PNS0_8NullTypeES9_SD_m13KeyComparatorS8_SC_EEvbT0_T1_T2_T3_T4_PT6_PT7_T5_NS1_7vsmem_tE_param_6];
	bar.sync 	0;
	ld.volatile.shared.u32 	%r2198, [_ZZN3cub18CUB_300001_SM_10006detail10merge_sort30DeviceMergeSortBlockSortKernelINS2_10policy_hubIN6thrust24THRUST_300001_SM_1000_NS10device_ptrI14key_value_pairEEE9Policy600ES9_PNS0_8NullTypeES9_SD_m13KeyComparatorS8_SC_EEvbT0_T1_T2_T3_T4_PT6_PT7_T5_NS1_7vsmem_tEE19static_temp_storage+39936];
	cvt.u64.u32 	%rd27, %r57;
	add.s64 	%rd28, %rd11, %rd27;
	cvta.to.global.u64 	%rd29, %rd42;
	mad.lo.s64 	%rd13, %rd28, 156, %rd29;
	setp.ge.s32 	%p20, %r57, %r2198;
	@%p20 bra 	$L__BB5_32;
	st.global.u32 	[%rd13], %r136;
	st.global.u32 	[%rd13+4], %r135;
	st.global.u32 	[%rd13+8], %r134;
	st.global.u32 	[%rd13+12], %r133;
	st.global.u32 	[%rd13+16], %r132;
	st.global.u32 	[%rd13+20], %r131;
	st.global.u32 	[%rd13+24], %r130;
	st.global.u32 	[%rd13+28], %r129;
	st.global.u32 	[%rd13+32], %r128;
	st.global.u32 	[%rd13+36], %r127;
	st.global.u32 	[%rd13+40], %r126;
	st.global.u32 	[%rd13+44], %r125;
	st.global.u32 	[%rd13+48], %r124;
	st.global.u32 	[%rd13+52], %r123;
	st.global.u32 	[%rd13+56], %r122;
	st.global.u32 	[%rd13+60], %r121;
	st.global.u32 	[%rd13+64], %r120;
	st.global.u32 	[%rd13+68], %r119;
	st.global.u32 	[%rd13+72], %r118;
	st.global.u32 	[%rd13+76], %r117;
	st.global.u32 	[%rd13+80], %r116;
	st.global.u32 	[%rd13+84], %r115;
	st.global.u32 	[%rd13+88], %r114;
	st.global.u32 	[%rd13+92], %r113;
	st.global.u32 	[%rd13+96], %r112;
	st.global.u32 	[%rd13+100], %r111;
	st.global.u32 	[%rd13+104], %r110;
	st.global.u32 	[%rd13+108], %r109;
	st.global.u32 	[%rd13+112], %r108;
	st.global.u32 	[%rd13+116], %r107;
	st.global.u32 	[%rd13+120], %r106;
	st.global.u32 	[%rd13+124], %r105;
	st.global.u32 	[%rd13+128], %r104;
	st.global.u32 	[%rd13+132], %r103;
	st.global.u32 	[%rd13+136], %r102;
	st.global.u32 	[%rd13+140], %r101;
	st.global.u32 	[%rd13+144], %r100;
	st.global.u32 	[%rd13+148], %r99;
	st.global.u32 	[%rd13+152], %r98;
$L__BB5_32:
	ret;

}
	// .globl	_ZN3cub18CUB_300001_SM_10006detail10merge_sort30DeviceMergeSortPartitionKernelIN6thrust24THRUST_300001_SM_1000_NS10device_ptrI14key_value_pairEEm13KeyComparatorS7_EEvbT_PT2_T0_SD_PSD_T1_SD_i
.visible .entry _ZN3cub18CUB_300001_SM_10006detail10merge_sort30DeviceMergeSortPartitionKernelIN6thrust24THRUST_300001_SM_1000_NS10device_ptrI14key_value_pairEEm13KeyComparatorS7_EEvbT_PT2_T0_SD_PSD_T1_SD_i(
	.param .u8 _ZN3cub18CUB_300001_SM_10006detail10merge_sort30DeviceMergeSortPartitionKernelIN6thrust24THRUST_300001_SM_1000_NS10device_ptrI14key_value_pairEEm13KeyComparatorS7_EEvbT_PT2_T0_SD_PSD_T1_SD_i_param_0,
	.param .align 8 .b8 _ZN3cub18CUB_300001_SM_10006detail10merge_sort30DeviceMergeSortPartitionKernelIN6thrust24THRUST_300001_SM_1000_NS10device_ptrI14key_value_pairEEm13KeyComparatorS7_EEvbT_PT2_T0_SD_PSD_T1_SD_i_param_1[8],
	.param .u64 .ptr .align 1 _ZN3cub18CUB_300001_SM_10006detail10merge_sort30DeviceMergeSortPartitionKernelIN6thrust24THRUST_300001_SM_1000_NS10device_ptrI14key_value_pairEEm13KeyComparatorS7_EEvbT_PT2_T0_SD_PSD_T1_SD_i_param_2,
	.param .u64 _ZN3cub18CUB_300001_SM_10006detail10merge_sort30DeviceMergeSortPartitionKernelIN6thrust24THRUST_300001_SM_1000_NS10device_ptrI14key_value_pairEEm13KeyComparatorS7_EEvbT_PT2_T0_SD_PSD_T1_SD_i_param_3,
	.param .u64 _ZN3cub18CUB_300001_SM_10006detail10merge_sort30DeviceMergeSortPartitionKernelIN6thrust24THRUST_300001_SM_1000_NS10device_ptrI14key_value_pairEEm13KeyComparatorS7_EEvbT_PT2_T0_SD_PSD_T1_SD_i_param_4,
	.param .u64 .ptr .align 1 _ZN3cub18CUB_300001_SM_10006detail10merge_sort30DeviceMergeSortPartitionKernelIN6thrust24THRUST_300001_SM_1000_NS10device_ptrI14key_value_pairEEm13KeyComparatorS7_EEvbT_PT2_T0_SD_PSD_T1_SD_i_param_5,
	.param .align 1 .b8 _ZN3cub18CUB_300001_SM_10006detail10merge_sort30DeviceMergeSortPartitionKernelIN6thrust24THRUST_300001_SM_1000_NS10device_ptrI14key_value_pairEEm13KeyComparatorS7_EEvbT_PT2_T0_SD_PSD_T1_SD_i_param_6[1],
	.param .u64 _ZN3cub18CUB_300001_SM_10006detail10merge_sort30DeviceMergeSortPartitionKernelIN6thrust24THRUST_300001_SM_1000_NS10device_ptrI14key_value_pairEEm13KeyComparatorS7_EEvbT_PT2_T0_SD_PSD_T1_SD_i_param_7,
	.param .u32 _ZN3cub18CUB_300001_SM_10006detail10merge_sort30DeviceMergeSortPartitionKernelIN6thrust24THRUST_300001_SM_1000_NS10device_ptrI14key_value_pairEEm13KeyComparatorS7_EEvbT_PT2_T0_SD_PSD_T1_SD_i_param_8
)
{
	.reg .pred 	%p<10>;
	.reg .b16 	%rs<2>;
	.reg .b32 	%r<10>;
	.reg .b64 	%rd<82>;

	ld.param.u64 	%rd27, [_ZN3cub18CUB_300001_SM_10006detail10merge_sort30DeviceMergeSortPartitionKernelIN6thrust24THRUST_300001_SM_1000_NS10device_ptrI14key_value_pairEEm13KeyComparatorS7_EEvbT_PT2_T0_SD_PSD_T1_SD_i_param_1];
	ld.param.s8 	%rs1, [_ZN3cub18CUB_300001_SM_10006detail10merge_sort30DeviceMergeSortPartitionKernelIN6thrust24THRUST_300001_SM_1000_NS10device_ptrI14key_value_pairEEm13KeyComparatorS7_EEvbT_PT2_T0_SD_PSD_T1_SD_i_param_0];
	ld.param.u64 	%rd28, [_ZN3cub18CUB_300001_SM_10006detail10merge_sort30DeviceMergeSortPartitionKernelIN6thrust24THRUST_300001_SM_1000_NS10device_ptrI14key_value_pairEEm13KeyComparatorS7_EEvbT_PT2_T0_SD_PSD_T1_SD_i_param_2];
	ld.param.u64 	%rd29, [_ZN3cub18CUB_300001_SM_10006detail10merge_sort30DeviceMergeSortPartitionKernelIN6thrust24THRUST_300001_SM_1000_NS10device_ptrI14key_value_pairEEm13KeyComparatorS7_EEvbT_PT2_T0_SD_PSD_T1_SD_i_param_3];
	ld.param.u64 	%rd30, [_ZN3cub18CUB_300001_SM_10006detail10merge_sort30DeviceMergeSortPartitionKernelIN6thrust24THRUST_300001_SM_1000_NS10device_ptrI14key_value_pairEEm13KeyComparatorS7_EEvbT_PT2_T0_SD_PSD_T1_SD_i_param_4];
	ld.param.u64 	%rd32, [_ZN3cub18CUB_300001_SM_10006detail10merge_sort30DeviceMergeSortPartitionKernelIN6thrust24THRUST_300001_SM_1000_NS10device_ptrI14key_value_pairEEm13KeyComparatorS7_EEvbT_PT2_T0_SD_PSD_T1_SD_i_param_5];
	ld.param.u64 	%rd31, [_ZN3cub18CUB_300001_SM_10006detail10merge_sort30DeviceMergeSortPartitionKernelIN6thrust24THRUST_300001_SM_1000_NS10device_ptrI14key_value_pairEEm13KeyComparatorS7_EEvbT_PT2_T0_SD_PSD_T1_SD_i_param_7];
	ld.param.u32 	%r1, [_ZN3cub18CUB_300001_SM_10006detail10merge_sort30DeviceMergeSortPartitionKernelIN6thrust24THRUST_300001_SM_1000_NS10device_ptrI14key_value_pairEEm13KeyComparatorS7_EEvbT_PT2_T0_SD_PSD_T1_SD_i_param_8];
	cvta.to.global.u64 	%rd1, %rd32;
	mov.u32 	%r2, %ntid.x;
	mov.u32 	%r3, %ctaid.x;
	mov.u32 	%r4, %tid.x;
	mad.lo.s32 	%r5, %r2, %r3, %r4;
	cvt.u64.u32 	%rd2, %r5;
	setp.le.u64 	%p1, %rd30, %rd2;
	@%p1 bra 	$L__BB6_11;
	shr.u64 	%rd33, %rd31, 1;
	add.s64 	%rd4, %rd31, 4294967295;
	neg.s64 	%rd34, %rd31;
	and.b64  	%rd35, %rd34, %rd2;
	cvt.s64.s32 	%rd5, %r1;
	mul.lo.s64 	%rd36, %rd35, %rd5;
	mul.lo.s64 	%rd37, %rd33, %rd5;
	min.u64 	%rd6, %rd36, %rd29;
	not.b64 	%rd38, %rd36;
	min.u64 	%rd39, %rd37, %rd38;
	add.s64 	%rd40, %rd39, %rd36;
	min.u64 	%rd7, %rd40, %rd29;
	not.b64 	%rd41, %rd7;
	min.u64 	%rd42, %rd37, %rd41;
	add.s64 	%rd43, %rd42, %rd7;
	min.u64 	%rd8, %rd43, %rd29;
	// begin inline asm
	griddepcontrol.wait;
	// end inline asm
	add.s64 	%rd44, %rd2, 1;
	setp.ne.s64 	%p2, %rd44, %rd30;
	@%p2 bra 	$L__BB6_3;
	shl.b64 	%rd75, %rd2, 3;
	add.s64 	%rd76, %rd1, %rd75;
	st.global.u64 	[%rd76], %rd7;
	bra.uni 	$L__BB6_11;
$L__BB6_3:
	sub.s64 	%rd45, %rd8, %rd6;
	and.b64  	%rd46, %rd4, %rd2;
	mul.lo.s64 	%rd47, %rd46, %rd5;
	min.u64 	%rd9, %rd47, %rd45;
	setp.eq.s16 	%p3, %rs1, 0;
	@%p3 bra 	$L__BB6_7;
	sub.s64 	%rd48, %rd7, %rd6;
	sub.s64 	%rd49, %rd8, %rd7;
	max.u64 	%rd50, %rd9, %rd49;
	sub.s64 	%rd81, %rd50, %rd49;
	min.u64 	%rd77, %rd48, %rd9;
	setp.ge.u64 	%p4, %rd81, %rd77;
	@%p4 bra 	$L__BB6_10;
	cvta.to.global.u64 	%rd12, %rd27;
	add.s64 	%rd13, %rd9, %rd7;
$L__BB6_6:
	sub.s64 	%rd51, %rd77, %rd81;
	shr.u64 	%rd52, %rd51, 1;
	add.s64 	%rd53, %rd52, %rd81;
	add.s64 	%rd54, %rd53, %rd6;
	mad.lo.s64 	%rd55, %rd54, 156, %rd12;
	ld.global.u32 	%r6, [%rd55];
	not.b64 	%rd56, %rd53;
	add.s64 	%rd57, %rd13, %rd56;
	mad.lo.s64 	%rd58, %rd57, 156, %rd12;
	ld.global.u32 	%r7, [%rd58];
	setp.lt.s32 	%p5, %r7, %r6;
	add.s64 	%rd59, %rd53, 1;
	selp.b64 	%rd81, %rd81, %rd59, %p5;
	selp.b64 	%rd77, %rd53, %rd77, %p5;
	setp.lt.u64 	%p6, %rd81, %rd77;
	@%p6 bra 	$L__BB6_6;
	bra.uni 	$L__BB6_10;
$L__BB6_7:
	sub.s64 	%rd60, %rd7, %rd6;
	sub.s64 	%rd61, %rd8, %rd7;
	max.u64 	%rd62, %rd9, %rd61;
	sub.s64 	%rd81, %rd62, %rd61;
	min.u64 	%rd79, %rd60, %rd9;
	setp.ge.u64 	%p7, %rd81, %rd79;
	@%p7 bra 	$L__BB6_10;
	cvta.to.global.u64 	%rd20, %rd28;
	add.s64 	%rd21, %rd9, %rd7;
$L__BB6_9:
	sub.s64 	%rd63, %rd79, %rd81;
	shr.u64 	%rd64, %rd63, 1;
	add.s64 	%rd65, %rd64, %rd81;
	add.s64 	%rd66, %rd65, %rd6;
	mad.lo.s64 	%rd67, %rd66, 156, %rd20;
	ld.global.u32 	%r8, [%rd67];
	not.b64 	%rd68, %rd65;
	add.s64 	%rd69, %rd21, %rd68;
	mad.lo.s64 	%rd70, %rd69, 156, %rd20;
	ld.global.u32 	%r9, [%rd70];
	setp.lt.s32 	%p8, %r9, %r8;
	add.s64 	%rd71, %rd65, 1;
	selp.b64 	%rd81, %rd81, %rd71, %p8;
	selp.b64 	%rd79, %rd65, %rd79, %p8;
	setp.lt.u64 	%p9, %rd81, %rd79;
	@%p9 bra 	$L__BB6_9;
$L__BB6_10:
	add.s64 	%rd72, %rd81, %rd6;
	shl.b64 	%rd73, %rd2, 3;
	add.s64 	%rd74, %rd1, %rd73;
	st.global.u64 	[%rd74], %rd72;
$L__BB6_11:
	ret;

}
	// .globl	_ZN3cub18CUB_300001_SM_10006detail10merge_sort26DeviceMergeSortMergeKernelINS2_10policy_hubIN6thrust24THRUST_300001_SM_1000_NS10device_ptrI14key_value_pairEEE9Policy600ES9_PNS0_8NullTypeES9_SD_m13KeyComparatorS8_SC_EEvbT2_T3_T4_PT6_PT7_T5_PSH_SH_NS1_7vsmem_tE
.visible .entry _ZN3cub18CUB_300001_SM_10006detail10merge_sort26DeviceMergeSortMergeKernelINS2_10policy_hubIN6thrust24THRUST_300001_SM_1000_NS10device_ptrI14key_value_pairEEE9Policy600ES9_PNS0_8NullTypeES9_SD_m13KeyComparatorS8_SC_EEvbT2_T3_T4_PT6_PT7_T5_PSH_SH_NS1_7vsmem_tE(
	.param .u8 _ZN3cub18CUB_300001_SM_10006detail10merge_sort26DeviceMergeSortMergeKernelINS2_10policy_hubIN6thrust24THRUST_300001_SM_1000_NS10device_ptrI14key_value_pairEEE9Policy600ES9_PNS0_8NullTypeES9_SD_m13KeyComparatorS8_SC_EEvbT2_T3_T4_PT6_PT7_T5_PSH_SH_NS1_7vsmem_tE_param_0,
	.param .align 8 .b8 _ZN3cub18CUB_300001_SM_10006detail10merge_sort26DeviceMergeSortMergeKernelINS2_10policy_hubIN6thrust24THRUST_300001_SM_1000_NS10device_ptrI14key_value_pairEEE9Policy600ES9_PNS0_8NullTypeES9_SD_m13KeyComparatorS8_SC_EEvbT2_T3_T4_PT6_PT7_T5_PSH_SH_NS1_7vsmem_tE_param_1[8],
	.param .u64 .ptr .align 1 _ZN3cub18CUB_300001_SM_10006detail10merge_sort26DeviceMergeSortMergeKernelINS2_10policy_hubIN6thrust24THRUST_300001_SM_1000_NS10device_ptrI14key_value_pairEEE9Policy600ES9_PNS0_8NullTypeES9_SD_m13KeyComparatorS8_SC_EEvbT2_T3_T4_PT6_PT7_T5_PSH_SH_NS1_7vsmem_tE_param_2,
	.param .u64 _ZN3cub18CUB_300001_SM_10006detail10merge_sort26DeviceMergeSortMergeKernelINS2_10policy_hubIN6thrust24THRUST_300001_SM_1000_NS10device_ptrI14key_value_pairEEE9Policy600ES9_PNS0_8NullTypeES9_SD_m13KeyComparatorS8_SC_EEvbT2_T3_T4_PT6_PT7_T5_PSH_SH_NS1_7vsmem_tE_param_3,
	.param .u64 .ptr .align 1 _ZN3cub18CUB_300001_SM_10006detail10merge_sort26DeviceMergeSortMergeKernelINS2_10policy_hubIN6thrust24THRUST_300001_SM_1000_NS10device_ptrI14key_value_pairEEE9Policy600ES9_PNS0_8NullTypeES9_SD_m13KeyComparatorS8_SC_EEvbT2_T3_T4_PT6_PT7_T5_PSH_SH_NS1_7vsmem_tE_param_4,
	.param .u64 .ptr .align 1 _ZN3cub18CUB_300001_SM_10006detail10merge_sort26DeviceMergeSortMergeKernelINS2_10policy_hubIN6thrust24THRUST_300001_SM_1000_NS10device_ptrI14key_value_pairEEE9Policy600ES9_PNS0_8NullTypeES9_SD_m13KeyComparatorS8_SC_EEvbT2_T3_T4_PT6_PT7_T5_PSH_SH_NS1_7vsmem_tE_param_5,
	.param .align 1 .b8 _ZN3cub18CUB_300001_SM_10006detail10merge_sort26DeviceMergeSortMergeKernelINS2_10policy_hubIN6thrust24THRUST_300001_SM_1000_NS10device_ptrI14key_value_pairEEE9Policy600ES9_PNS0_8NullTypeES9_SD_m13KeyComparatorS8_SC_EEvbT2_T3_T4_PT6_PT7_T5_PSH_SH_NS1_7vsmem_tE_param_6[1],
	.param .u64 .ptr .align 1 _ZN3cub18CUB_300001_SM_10006detail10merge_sort26DeviceMergeSortMergeKernelINS2_10policy_hubIN6thrust24THRUST_300001_SM_1000_NS10device_ptrI14key_value_pairEEE9Policy600ES9_PNS0_8NullTypeES9_SD_m13KeyComparatorS8_SC_EEvbT2_T3_T4_PT6_PT7_T5_PSH_SH_NS1_7vsmem_tE_param_7,
	.param .u64 _ZN3cub18CUB_300001_SM_10006detail10merge_sort26DeviceMergeSortMergeKernelINS2_10policy_hubIN6thrust24THRUST_300001_SM_1000_NS10device_ptrI14key_value_pairEEE9Policy600ES9_PNS0_8NullTypeES9_SD_m13KeyComparatorS8_SC_EEvbT2_T3_T4_PT6_PT7_T5_PSH_SH_NS1_7vsmem_tE_param_8,
	.param .align 8 .b8 _ZN3cub18CUB_300001_SM_10006detail10merge_sort26DeviceMergeSortMergeKernelINS2_10policy_hubIN6thrust24THRUST_300001_SM_1000_NS10device_ptrI14key_value_pairEEE9Policy600ES9_PNS0_8NullTypeES9_SD_m13KeyComparatorS8_SC_EEvbT2_T3_T4_PT6_PT7_T5_PSH_SH_NS1_7vsmem_tE_param_9[8]
)
.maxntid 256
{
	.reg .pred 	%p<43>;
	.reg .b16 	%rs<2440>;
	.reg .b32 	%r<3761>;
	.reg .b64 	%rd<119>;
	// demoted variable
	.shared .align 16 .b8 _ZZN3cub18CUB_300001_SM_10006detail10merge_sort26DeviceMergeSortMergeKernelINS2_10policy_hubIN6thrust24THRUST_300001_SM_1000_NS10device_ptrI14key_value_pairEEE9Policy600ES9_PNS0_8NullTypeES9_SD_m13KeyComparatorS8_SC_EEvbT2_T3_T4_PT6_PT7_T5_PSH_SH_NS1_7vsmem_tEE19static_temp_storage[40096];
	ld.param.u64 	%rd26, [_ZN3cub18CUB_300001_SM_10006detail10merge_sort26DeviceMergeSortMergeKernelINS2_10policy_hubIN6thrust24THRUST_300001_SM_1000_NS10device_ptrI14key_value_pairEEE9Policy600ES9_PNS0_8NullTypeES9_SD_m13KeyComparatorS8_SC_EEvbT2_T3_T4_PT6_PT7_T5_PSH_SH_NS1_7vsmem_tE_param_1];
	ld.param.u64 	%rd23, [_ZN3cub18CUB_300001_SM_10006detail10merge_sort26DeviceMergeSortMergeKernelINS2_10policy_hubIN6thrust24THRUST_300001_SM_1000_NS10device_ptrI14key_value_pairEEE9Policy600ES9_PNS0_8NullTypeES9_SD_m13KeyComparatorS8_SC_EEvbT2_T3_T4_PT6_PT7_T5_PSH_SH_NS1_7vsmem_tE_param_3];
	ld.param.u64 	%rd24, [_ZN3cub18CUB_300001_SM_10006detail10merge_sort26DeviceMergeSortMergeKernelINS2_10policy_hubIN6thrust24THRUST_300001_SM_1000_NS10device_ptrI14key_value_pairEEE9Policy600ES9_PNS0_8NullTypeES9_SD_m13KeyComparatorS8_SC_EEvbT2_T3_T4_PT6_PT7_T5_PSH_SH_NS1_7vsmem_tE_param_4];
	ld.param.u64 	%rd27, [_ZN3cub18CUB_300001_SM_10006detail10merge_sort26DeviceMergeSortMergeKernelINS2_10policy_hubIN6thrust24THRUST_300001_SM_1000_NS10device_ptrI14key_value_pairEEE9Policy600ES9_PNS0_8NullTypeES9_SD_m13KeyComparatorS8_SC_EEvbT2_T3_T4_PT6_PT7_T5_PSH_SH_NS1_7vsmem_tE_param_7];
	ld.param.u64 	%rd25, [_ZN3cub18CUB_300001_SM_10006detail10merge_sort26DeviceMergeSortMergeKernelINS2_10policy_hubIN6thrust24THRUST_300001_SM_1000_NS10device_ptrI14key_value_pairEEE9Policy600ES9_PNS0_8NullTypeES9_SD_m13KeyComparatorS8_SC_EEvbT2_T3_T4_PT6_PT7_T5_PSH_SH_NS1_7vsmem_tE_param_8];
	cvta.to.global.u64 	%rd1, %rd24;
	cvta.to.global.u64 	%rd2, %rd27;
	cvta.to.global.u64 	%rd3, %rd26;
	mov.u32 	%r127, %ctaid.x;
	mov.u32 	%r128, %nctaid.x;
	cvt.u64.u32 	%rd4, %r127;
	mov.u32 	%r1, %tid.x;
	add.s32 	%r129, %r128, -1;
	setp.ge.u32 	%p5, %r127, %r129;
	@%p5 bra 	$L__BB7_15;
	ld.param.s8 	%rs2134, [_ZN3cub18CUB_300001_SM_10006detail10merge_sort26DeviceMergeSortMergeKernelINS2_10policy_hubIN6thrust24THRUST_300001_SM_1000_NS10device_ptrI14key_value_pairEEE9Policy600ES9_PNS0_8NullTypeES9_SD_m13KeyComparatorS8_SC_EEvbT2_T3_T4_PT6_PT7_T5_PSH_SH_NS1_7vsmem_tE_param_0];
	shl.b64 	%rd71, %rd4, 3;
	add.s64 	%rd72, %rd2, %rd71;
	ld.global.u64 	%rd5, [%rd72];
	ld.global.u64 	%rd73, [%rd72+8];
	neg.s64 	%rd74, %rd25;
	and.b64  	%rd75, %rd74, %rd4;
	shl.b64 	%rd6, %rd75, 8;
	shl.b64 	%rd76, %rd25, 7;
	and.b64  	%rd7, %rd76, -256;
	sub.s64 	%rd77, %rd4, %rd75;
	shl.b64 	%rd78, %rd77, 8;
	sub.s64 	%rd79, %rd5, %rd6;
	sub.s64 	%rd80, %rd73, %rd6;
	sub.s64 	%rd81, %rd23, %rd6;
	max.u64 	%rd82, %rd81, %rd7;
	sub.s64 	%rd83, %rd82, %rd7;
	sub.s64 	%rd84, %rd78, %rd79;
	min.u64 	%rd8, %rd84, %rd83;
	setp.eq.s64 	%p26, %rd77, -1;
	selp.b64 	%rd85, 255, 256, %p26;
	add.s64 	%rd86, %rd85, %rd78;
	sub.s64 	%rd87, %rd86, %rd80;
	or.b64  	%rd88, %rd74, %rd4;
	setp.eq.s64 	%p27, %rd88, -1;
	min.u64 	%rd89, %rd7, %rd81;
	selp.b64 	%rd90, %rd89, %rd80, %p27;
	selp.b64 	%rd91, %rd7, %rd87, %p27;
	min.u64 	%rd92, %rd91, %rd83;
	cvt.u32.u64 	%r1924, %rd79;
	cvt.u32.u64 	%r1925, %rd90;
	sub.s32 	%r2, %r1925, %r1924;
	cvt.u32.u64 	%r1926, %rd92;
	cvt.u32.u64 	%r1927, %rd8;
	sub.s32 	%r3, %r1926, %r1927;
	// begin inline asm
	griddepcontrol.wait;
	// end inline asm
	setp.eq.s16 	%p28, %rs2134, 0;
	@%p28 bra 	$L__BB7_5;
	add.s64 	%rd93, %rd6, %rd7;
	add.s64 	%rd9, %rd93, %rd8;
	setp.ge.s32 	%p29, %r1, %r2;
	@%p29 bra 	$L__BB7_4;
	cvt.u64.u32 	%rd97, %r1;
	add.s64 	%rd98, %rd5, %rd97;
	mad.lo.s64 	%rd99, %rd98, 156, %rd3;
	ld.global.u32 	%r3751, [%rd99];
	ld.global.u32 	%r2119, [%rd99+4];
	bfe.u32 	%r2120, %r2119, 0, 8;
	cvt.u16.u32 	%rs2136, %r2120;
	bfe.u32 	%r2121, %r2119, 8, 8;
	cvt.u16.u32 	%rs2137, %r2121;
	bfe.u32 	%r2122, %r2119, 16, 8;
	cvt.u16.u32 	%rs2138, %r2122;
	bfe.u32 	%r2123, %r2119, 24, 8;
	cvt.u16.u32 	%rs2139, %r2123;
	ld.global.u32 	%r2124, [%rd99+8];
	bfe.u32 	%r2125, %r2124, 0, 8;
	cvt.u16.u32 	%rs2140, %r2125;
	bfe.u32 	%r2126, %r2124, 8, 8;
	cvt.u16.u32 	%rs2141, %r2126;
	bfe.u32 	%r2127, %r2124, 16, 8;
	cvt.u16.u32 	%rs2142, %r2127;
	bfe.u32 	%r2128, %r2124, 24, 8;
	cvt.u16.u32 	%rs2143, %r2128;
	ld.global.u32 	%r2129, [%rd99+12];
	bfe.u32 	%r2130, %r2129, 0, 8;
	cvt.u16.u32 	%rs2144, %r2130;
	bfe.u32 	%r2131, %r2129, 8, 8;
	cvt.u16.u32 	%rs2145, %r2131;
	bfe.u32 	%r2132, %r2129, 16, 8;
	cvt.u16.u32 	%rs2146, %r2132;
	bfe.u32 	%r2133, %r2129, 24, 8;
	cvt.u16.u32 	%rs2147, %r2133;
	ld.global.u32 	%r2134, [%rd99+16];
	bfe.u32 	%r2135, %r2134, 0, 8;
	cvt.u16.u32 	%rs2148, %r2135;
	bfe.u32 	%r2136, %r2134, 8, 8;
	cvt.u16.u32 	%rs2149, %r2136;
	bfe.u32 	%r2137, %r2134, 16, 8;
	cvt.u16.u32 	%rs2150, %r2137;
	bfe.u32 	%r2138, %r2134, 24, 8;
	cvt.u16.u32 	%rs2151, %r2138;
	ld.global.u32 	%r2139, [%rd99+20];
	bfe.u32 	%r2140, %r2139, 0, 8;
	cvt.u16.u32 	%rs2152, %r2140;
	bfe.u32 	%r2141, %r2139, 8, 8;
	cvt.u16.u32 	%rs2153, %r2141;
	bfe.u32 	%r2142, %r2139, 16, 8;
	cvt.u16.u32 	%rs2154, %r2142;
	bfe.u32 	%r2143, %r2139, 24, 8;
	cvt.u16.u32 	%rs2155, %r2143;
	ld.global.u32 	%r2144, [%rd99+24];
	bfe.u32 	%r2145, %r2144, 0, 8;
	cvt.u16.u32 	%rs2156, %r2145;
	bfe.u32 	%r2146, %r2144, 8, 8;
	cvt.u16.u32 	%rs2157, %r2146;
	bfe.u32 	%r2147, %r2144, 16, 8;
	cvt.u16.u32 	%rs2158, %r2147;
	bfe.u32 	%r2148, %r2144, 24, 8;
	cvt.u16.u32 	%rs2159, %r2148;
	ld.global.u32 	%r2149, [%rd99+28];
	bfe.u32 	%r2150, %r2149, 0, 8;
	cvt.u16.u32 	%rs2160, %r2150;
	bfe.u32 	%r2151, %r2149, 8, 8;
	cvt.u16.u32 	%rs2161, %r2151;
	bfe.u32 	%r2152, %r2149, 16, 8;
	cvt.u16.u32 	%rs2162, %r2152;
	bfe.u32 	%r2153, %r2149, 24, 8;
	cvt.u16.u32 	%rs2163, %r2153;
	ld.global.u32 	%r2154, [%rd99+32];
	bfe.u32 	%r2155, %r2154, 0, 8;
	cvt.u16.u32 	%rs2164, %r2155;
	bfe.u32 	%r2156, %r2154, 8, 8;
	cvt.u16.u32 	%rs2165, %r2156;
	bfe.u32 	%r2157, %r2154, 16, 8;
	cvt.u16.u32 	%rs2166, %r2157;
	bfe.u32 	%r2158, %r2154, 24, 8;
	cvt.u16.u32 	%rs2167, %r2158;
	ld.global.u32 	%r2159, [%rd99+36];
	bfe.u32 	%r2160, %r2159, 0, 8;
	cvt.u16.u32 	%rs2168, %r2160;
	bfe.u32 	%r2161, %r2159, 8, 8;
	cvt.u16.u32 	%rs2169, %r2161;
	bfe.u32 	%r2162, %r2159, 16, 8;
	cvt.u16.u32 	%rs2170, %r2162;
	bfe.u32 	%r2163, %r2159, 24, 8;
	cvt.u16.u32 	%rs2171, %r2163;
	ld.global.u32 	%r2164, [%rd99+40];
	bfe.u32 	%r2165, %r2164, 0, 8;
	cvt.u16.u32 	%rs2172, %r2165;
	bfe.u32 	%r2166, %r2164, 8, 8;
	cvt.u16.u32 	%rs2173, %r2166;
	bfe.u32 	%r2167, %r2164, 16, 8;
	cvt.u16.u32 	%rs2174, %r2167;
	bfe.u32 	%r2168, %r2164, 24, 8;
	cvt.u16.u32 	%rs2175, %r2168;
	ld.global.u32 	%r2169, [%rd99+44];
	bfe.u32 	%r2170, %r2169, 0, 8;
	cvt.u16.u32 	%rs2176, %r2170;
	bfe.u32 	%r2171, %r2169, 8, 8;
	cvt.u16.u32 	%rs2177, %r2171;
	bfe.u32 	%r2172, %r2169, 16, 8;
	cvt.u16.u32 	%rs2178, %r2172;
	bfe.u32 	%r2173, %r2169, 24, 8;
	cvt.u16.u32 	%rs2179, %r2173;
	ld.global.u32 	%r2174, [%rd99+48];
	bfe.u32 	%r2175, %r2174, 0, 8;
	cvt.u16.u32 	%rs2180, %r2175;
	bfe.u32 	%r2176, %r2174, 8, 8;
	cvt.u16.u32 	%rs2181, %r2176;
	bfe.u32 	%r2177, %r2174, 16, 8;
	cvt.u16.u32 	%rs2182, %r2177;
	bfe.u32 	%r2178, %r2174, 24, 8;
	cvt.u16.u32 	%rs2183, %r2178;
	ld.global.u32 	%r2179, [%rd99+52];
	bfe.u32 	%r2180, %r2179, 0, 8;
	cvt.u16.u32 	%rs2184, %r2180;
	bfe.u32 	%r2181, %r2179, 8, 8;
	cvt.u16.u32 	%rs2185, %r2181;
	bfe.u32 	%r2182, %r2179, 16, 8;
	cvt.u16.u32 	%rs2186, %r2182;
	bfe.u32 	%r2183, %r2179, 24, 8;
	cvt.u16.u32 	%rs2187, %r2183;
	ld.global.u32 	%r2184, [%rd99+56];
	bfe.u32 	%r2185, %r2184, 0, 8;
	cvt.u16.u32 	%rs2188, %r2185;
	bfe.u32 	%r2186, %r2184, 8, 8;
	cvt.u16.u32 	%rs2189, %r2186;
	bfe.u32 	%r2187, %r2184, 16, 8;
	cvt.u16.u32 	%rs2190, %r2187;
	bfe.u32 	%r2188, %r2184, 24, 8;
	cvt.u16.u32 	%rs2191, %r2188;
	ld.global.u32 	%r2189, [%rd99+60];
	bfe.u32 	%r2190, %r2189, 0, 8;
	cvt.u16.u32 	%rs2192, %r2190;
	bfe.u32 	%r2191, %r2189, 8, 8;
	cvt.u16.u32 	%rs2193, %r2191;
	bfe.u32 	%r2192, %r2189, 16, 8;
	cvt.u16.u32 	%rs2194, %r2192;
	bfe.u32 	%r2193, %r2189, 24, 8;
	cvt.u16.u32 	%rs2195, %r2193;
	ld.global.u32 	%r2194, [%rd99+64];
	bfe.u32 	%r2195, %r2194, 0, 8;
	cvt.u16.u32 	%rs2196, %r2195;
	bfe.u32 	%r2196, %r2194, 8, 8;
	cvt.u16.u32 	%rs2197, %r2196;
	bfe.u32 	%r2197, %r2194, 16, 8;
	cvt.u16.u32 	%rs2198, %r2197;
	bfe.u32 	%r2198, %r2194, 24, 8;
	cvt.u16.u32 	%rs2199, %r2198;
	ld.global.u32 	%r2199, [%rd99+68];
	bfe.u32 	%r2200, %r2199, 0, 8;
	cvt.u16.u32 	%rs2200, %r2200;
	bfe.u32 	%r2201, %r2199, 8, 8;
	cvt.u16.u32 	%rs2201, %r2201;
	bfe.u32 	%r2202, %r2199, 16, 8;
	cvt.u16.u32 	%rs2202, %r2202;
	bfe.u32 	%r2203, %r2199, 24, 8;
	cvt.u16.u32 	%rs2203, %r2203;
	ld.global.u32 	%r2204, [%rd99+72];
	bfe.u32 	%r2205, %r2204, 0, 8;
	cvt.u16.u32 	%rs2204, %r2205;
	bfe.u32 	%r2206, %r2204, 8, 8;
	cvt.u16.u32 	%rs2205, %r2206;
	bfe.u32 	%r2207, %r2204, 16, 8;
	cvt.u16.u32 	%rs2206, %r2207;
	bfe.u32 	%r2208, %r2204, 24, 8;
	cvt.u16.u32 	%rs2207, %r2208;
	ld.global.u32 	%r2209, [%rd99+76];
	bfe.u32 	%r2210, %r2209, 0, 8;
	cvt.u16.u32 	%rs2208, %r2210;
	bfe.u32 	%r2211, %r2209, 8, 8;
	cvt.u16.u32 	%rs2209, %r2211;
	bfe.u32 	%r2212, %r2209, 16, 8;
	cvt.u16.u32 	%rs2210, %r2212;
	bfe.u32 	%r2213, %r2209, 24, 8;
	cvt.u16.u32 	%rs2211, %r2213;
	ld.global.u32 	%r2214, [%rd99+80];
	bfe.u32 	%r2215, %r2214, 0, 8;
	cvt.u16.u32 	%rs2212, %r2215;
	bfe.u32 	%r2216, %r2214, 8, 8;
	cvt.u16.u32 	%rs2213, %r2216;
	bfe.u32 	%r2217, %r2214, 16, 8;
	cvt.u16.u32 	%rs2214, %r2217;
	bfe.u32 	%r2218, %r2214, 24, 8;
	cvt.u16.u32 	%rs2215, %r2218;
	ld.global.u32 	%r2219, [%rd99+84];
	bfe.u32 	%r2220, %r2219, 0, 8;
	cvt.u16.u32 	%rs2216, %r2220;
	bfe.u32 	%r2221, %r2219, 8, 8;
	cvt.u16.u32 	%rs2217, %r2221;
	bfe.u32 	%r2222, %r2219, 16, 8;
	cvt.u16.u32 	%rs2218, %r2222;
	bfe.u32 	%r2223, %r2219, 24, 8;
	cvt.u16.u32 	%rs2219, %r2223;
	ld.global.u32 	%r2224, [%rd99+88];
	bfe.u32 	%r2225, %r2224, 0, 8;
	cvt.u16.u32 	%rs2220, %r2225;
	bfe.u32 	%r2226, %r2224, 8, 8;
	cvt.u16.u32 	%rs2221, %r2226;
	bfe.u32 	%r2227, %r2224, 16, 8;
	cvt.u16.u32 	%rs2222, %r2227;
	bfe.u32 	%r2228, %r2224, 24, 8;
	cvt.u16.u32 	%rs2223, %r2228;
	ld.global.u32 	%r2229, [%rd99+92];
	bfe.u32 	%r2230, %r2229, 0, 8;
	cvt.u16.u32 	%rs2224, %r2230;
	bfe.u32 	%r2231, %r2229, 8, 8;
	cvt.u16.u32 	%rs2225, %r2231;
	bfe.u32 	%r2232, %r2229, 16, 8;
	cvt.u16.u32 	%rs2226, %r2232;
	bfe.u32 	%r2233, %r2229, 24, 8;
	cvt.u16.u32 	%rs2227, %r2233;
	ld.global.u32 	%r2234, [%rd99+96];
	bfe.u32 	%r2235, %r2234, 0, 8;
	cvt.u16.u32 	%rs2228, %r2235;
	bfe.u32 	%r2236, %r2234, 8, 8;
	cvt.u16.u32 	%rs2229, %r2236;
	bfe.u32 	%r2237, %r2234, 16, 8;
	cvt.u16.u32 	%rs2230, %r2237;
	bfe.u32 	%r2238, %r2234, 24, 8;
	cvt.u16.u32 	%rs2231, %r2238;
	ld.global.u32 	%r2239, [%rd99+100];
	bfe.u32 	%r2240, %r2239, 0, 8;
	cvt.u16.u32 	%rs2232, %r2240;
	bfe.u32 	%r2241, %r2239, 8, 8;
	cvt.u16.u32 	%rs2233, %r2241;
	bfe.u32 	%r2242, %r2239, 16, 8;
	cvt.u16.u32 	%rs2234, %r2242;
	bfe.u32 	%r2243, %r2239, 24, 8;
	cvt.u16.u32 	%rs2235, %r2243;
	ld.global.u32 	%r2244, [%rd99+104];
	bfe.u32 	%r2245, %r2244, 0, 8;
	cvt.u16.u32 	%rs2236, %r2245;
	bfe.u32 	%r2246, %r2244, 8, 8;
	cvt.u16.u32 	%rs2237, %r2246;
	bfe.u32 	%r2247, %r2244, 16, 8;
	cvt.u16.u32 	%rs2238, %r2247;
	bfe.u32 	%r2248, %r2244, 24, 8;
	cvt.u16.u32 	%rs2239, %r2248;
	ld.global.u32 	%r2249, [%rd99+108];
	bfe.u32 	%r2250, %r2249, 0, 8;
	cvt.u16.u32 	%rs2240, %r2250;
	bfe.u32 	%r2251, %r2249, 8, 8;
	cvt.u16.u32 	%rs2241, %r2251;
	bfe.u32 	%r2252, %r2249, 16, 8;
	cvt.u16.u32 	%rs2242, %r2252;
	bfe.u32 	%r2253, %r2249, 24, 8;
	cvt.u16.u32 	%rs2243, %r2253;
	ld.global.u32 	%r2254, [%rd99+112];
	bfe.u32 	%r2255, %r2254, 0, 8;
	cvt.u16.u32 	%rs2244, %r2255;
	bfe.u32 	%r2256, %r2254, 8, 8;
	cvt.u16.u32 	%rs2245, %r2256;
	bfe.u32 	%r2257, %r2254, 16, 8;
	cvt.u16.u32 	%rs2246, %r2257;
	bfe.u32 	%r2258, %r2254, 24, 8;
	cvt.u16.u32 	%rs2247, %r2258;
	ld.global.u32 	%r2259, [%rd99+116];
	bfe.u32 	%r2260, %r2259, 0, 8;
	cvt.u16.u32 	%rs2248, %r2260;
	bfe.u32 	%r2261, %r2259, 8, 8;
	cvt.u16.u32 	%rs2249, %r2261;
	bfe.u32 	%r2262, %r2259, 16, 8;
	cvt.u16.u32 	%rs2250, %r2262;
	bfe.u32 	%r2263, %r2259, 24, 8;
	cvt.u16.u32 	%rs2251, %r2263;
	ld.global.u32 	%r2264, [%rd99+120];
	bfe.u32 	%r2265, %r2264, 0, 8;
	cvt.u16.u32 	%rs2252, %r2265;
	bfe.u32 	%r2266, %r2264, 8, 8;
	cvt.u16.u32 	%rs2253, %r2266;
	bfe.u32 	%r2267, %r2264, 16, 8;
	cvt.u16.u32 	%rs2254, %r2267;
	bfe.u32 	%r2268, %r2264, 24, 8;
	cvt.u16.u32 	%rs2255, %r2268;
	ld.global.u32 	%r2269, [%rd99+124];
	bfe.u32 	%r2270, %r2269, 0, 8;
	cvt.u16.u32 	%rs2256, %r2270;
	bfe.u32 	%r2271, %r2269, 8, 8;
	cvt.u16.u32 	%rs2257, %r2271;
	bfe.u32 	%r2272, %r2269, 16, 8;
	cvt.u16.u32 	%rs2258, %r2272;
	bfe.u32 	%r2273, %r2269, 24, 8;
	cvt.u16.u32 	%rs2259, %r2273;
	ld.global.u32 	%r2274, [%rd99+128];
	bfe.u32 	%r2275, %r2274, 0, 8;
	cvt.u16.u32 	%rs2260, %r2275;
	bfe.u32 	%r2276, %r2274, 8, 8;
	cvt.u16.u32 	%rs2261, %r2276;
	bfe.u32 	%r2277, %r2274, 16, 8;
	cvt.u16.u32 	%rs2262, %r2277;
	bfe.u32 	%r2278, %r2274, 24, 8;
	cvt.u16.u32 	%rs2263, %r2278;
	ld.global.u32 	%r2279, [%rd99+132];
	bfe.u32 	%r2280, %r2279, 0, 8;
	cvt.u16.u32 	%rs2264, %r2280;
	bfe.u32 	%r2281, %r2279, 8, 8;
	cvt.u16.u32 	%rs2265, %r2281;
	bfe.u32 	%r2282, %r2279, 16, 8;
	cvt.u16.u32 	%rs2266, %r2282;
	bfe.u32 	%r2283, %r2279, 24, 8;
	cvt.u16.u32 	%rs2267, %r2283;
	ld.global.u32 	%r2284, [%rd99+136];
	bfe.u32 	%r2285, %r2284, 0, 8;
	cvt.u16.u32 	%rs2268, %r2285;
	bfe.u32 	%r2286, %r2284, 8, 8;
	cvt.u16.u32 	%rs2269, %r2286;
	bfe.u32 	%r2287, %r2284, 16, 8;
	cvt.u16.u32 	%rs2270, %r2287;
	bfe.u32 	%r2288, %r2284, 24, 8;
	cvt.u16.u32 	%rs2271, %r2288;
	ld.global.u32 	%r2289, [%rd99+140];
	bfe.u32 	%r2290, %r2289, 0, 8;
	cvt.u16.u32 	%rs2272, %r2290;
	bfe.u32 	%r2291, %r2289, 8, 8;
	cvt.u16.u32 	%rs2273, %r2291;
	bfe.u32 	%r2292, %r2289, 16, 8;
	cvt.u16.u32 	%rs2274, %r2292;
	bfe.u32 	%r2293, %r2289, 24, 8;
	cvt.u16.u32 	%rs2275, %r2293;
	ld.global.u32 	%r2294, [%rd99+144];
	bfe.u32 	%r2295, %r2294, 0, 8;
	cvt.u16.u32 	%rs2276, %r2295;
	bfe.u32 	%r2296, %r2294, 8, 8;
	cvt.u16.u32 	%rs2277, %r2296;
	bfe.u32 	%r2297, %r2294, 16, 8;
	cvt.u16.u32 	%rs2278, %r2297;
	bfe.u32 	%r2298, %r2294, 24, 8;
	cvt.u16.u32 	%rs2279, %r2298;
	ld.global.u32 	%r2299, [%rd99+148];
	bfe.u32 	%r2300, %r2299, 0, 8;
	cvt.u16.u32 	%rs2280, %r2300;
	bfe.u32 	%r2301, %r2299, 8, 8;
	cvt.u16.u32 	%rs2281, %r2301;
	bfe.u32 	%r2302, %r2299, 16, 8;
	cvt.u16.u32 	%rs2282, %r2302;
	bfe.u32 	%r2303, %r2299, 24, 8;
	cvt.u16.u32 	%rs2283, %r2303;
	ld.global.u32 	%r2304, [%rd99+152];
	bfe.u32 	%r2305, %r2304, 0, 8;
	cvt.u16.u32 	%rs2284, %r2305;
	bfe.u32 	%r2306, %r2304, 8, 8;
	cvt.u16.u32 	%rs2285, %r2306;
	bfe.u32 	%r2307, %r2304, 16, 8;
	cvt.u16.u32 	%rs2286, %r2307;
	bfe.u32 	%r2308, %r2304, 24, 8;
	cvt.u16.u32 	%rs2287, %r2308;
	bra.uni 	$L__BB7_6;
$L__BB7_4:
	sub.s32 	%r1928, %r1, %r2;
	cvt.s64.s32 	%rd94, %r1928;
	add.s64 	%rd95, %rd9, %rd94;
	mad.lo.s64 	%rd96, %rd95, 156, %rd3;
	ld.global.u32 	%r3751, [%rd96];
	ld.global.u32 	%r1929, [%rd96+4];
	bfe.u32 	%r1930, %r1929, 0, 8;
	cvt.u16.u32 	%rs2136, %r1930;
	bfe.u32 	%r1931, %r1929, 8, 8;
	cvt.u16.u32 	%rs2137, %r1931;
	bfe.u32 	%r1932, %r1929, 16, 8;
	cvt.u16.u32 	%rs2138, %r1932;
	bfe.u32 	%r1933, %r1929, 24, 8;
	cvt.u16.u32 	%rs2139, %r1933;
	ld.global.u32 	%r1934, [%rd96+8];
	bfe.u32 	%r1935, %r1934, 0, 8;
	cvt.u16.u32 	%rs2140, %r1935;
	bfe.u32 	%r1936, %r1934, 8, 8;
	cvt.u16.u32 	%rs2141, %r1936;
	bfe.u32 	%r1937, %r1934, 16, 8;
	cvt.u16.u32 	%rs2142, %r1937;
	bfe.u32 	%r1938, %r1934, 24, 8;
	cvt.u16.u32 	%rs2143, %r1938;
	ld.global.u32 	%r1939, [%rd96+12];
	bfe.u32 	%r1940, %r1939, 0, 8;
	cvt.u16.u32 	%rs2144, %r1940;
	bfe.u32 	%r1941, %r1939, 8, 8;
	cvt.u16.u32 	%rs2145, %r1941;
	bfe.u32 	%r1942, %r1939, 16, 8;
	cvt.u16.u32 	%rs2146, %r1942;
	bfe.u32 	%r1943, %r1939, 24, 8;
	cvt.u16.u32 	%rs2147, %r1943;
	ld.global.u32 	%r1944, [%rd96+16];
	bfe.u32 	%r1945, %r1944, 0, 8;
	cvt.u16.u32 	%rs2148, %r1945;
	bfe.u32 	%r1946, %r1944, 8, 8;
	cvt.u16.u32 	%rs2149, %r1946;
	bfe.u32 	%r1947, %r1944, 16, 8;
	cvt.u16.u32 	%rs2150, %r1947;
	bfe.u32 	%r1948, %r1944, 24, 8;
	cvt.u16.u32 	%rs2151, %r1948;
	ld.global.u32 	%r1949, [%rd96+20];
	bfe.u32 	%r1950, %r1949, 0, 8;
	cvt.u16.u32 	%rs2152, %r1950;
	bfe.u32 	%r1951, %r1949, 8, 8;
	cvt.u16.u32 	%rs2153, %r1951;
	bfe.u32 	%r1952, %r1949, 16, 8;
	cvt.u16.u32 	%rs2154, %r1952;
	bfe.u32 	%r1953, %r1949, 24, 8;
	cvt.u16.u32 	%rs2155, %r1953;
	ld.global.u32 	%r1954, [%rd96+24];
	bfe.u32 	%r1955, %r1954, 0, 8;
	cvt.u16.u32 	%rs2156, %r1955;
	bfe.u32 	%r1956, %r1954, 8, 8;
	cvt.u16.u32 	%rs2157, %r1956;
	bfe.u32 	%r1957, %r1954, 16, 8;
	cvt.u16.u32 	%rs2158, %r1957;
	bfe.u32 	%r1958, %r1954, 24, 8;
	cvt.u16.u32 	%rs2159, %r1958;
	ld.global.u32 	%r1959, [%rd96+28];
	bfe.u32 	%r1960, %r1959, 0, 8;
	cvt.u16.u32 	%rs2160, %r1960;
	bfe.u32 	%r1961, %r1959, 8, 8;
	cvt.u16.u32 	%rs2161, %r1961;
	bfe.u32 	%r1962, %r1959, 16, 8;
	cvt.u16.u32 	%rs2162, %r1962;
	bfe.u32 	%r1963, %r1959, 24, 8;
	cvt.u16.u32 	%rs2163, %r1963;
	ld.global.u32 	%r1964, [%rd96+32];
	bfe.u32 	%r1965, %r1964, 0, 8;
	cvt.u16.u32 	%rs2164, %r1965;
	bfe.u32 	%r1966, %r1964, 8, 8;
	cvt.u16.u32 	%rs2165, %r1966;
	bfe.u32 	%r1967, %r1964, 16, 8;
	cvt.u16.u32 	%rs2166, %r1967;
	bfe.u32 	%r1968, %r1964, 24, 8;
	cvt.u16.u32 	%rs2167, %r1968;
	ld.global.u32 	%r1969, [%rd96+36];
	bfe.u32 	%r1970, %r1969, 0, 8;
	cvt.u16.u32 	%rs2168, %r1970;
	bfe.u32 	%r1971, %r1969, 8, 8;
	cvt.u16.u32 	%rs2169, %r1971;
	bfe.u32 	%r1972, %r1969, 16, 8;
	cvt.u16.u32 	%rs2170, %r1972;
	bfe.u32 	%r1973, %r1969, 24, 8;
	cvt.u16.u32 	%rs2171, %r1973;
	ld.global.u32 	%r1974, [%rd96+40];
	bfe.u32 	%r1975, %r1974, 0, 8;
	cvt.u16.u32 	%rs2172, %r1975;
	bfe.u32 	%r1976, %r1974, 8, 8;
	cvt.u16.u32 	%rs2173, %r1976;
	bfe.u32 	%r1977, %r1974, 16, 8;
	cvt.u16.u32 	%rs2174, %r1977;
	bfe.u32 	%r1978, %r1974, 24, 8;
	cvt.u16.u32 	%rs2175, %r1978;
	ld.global.u32 	%r1979, [%rd96+44];
	bfe.u32 	%r1980, %r1979, 0, 8;
	cvt.u16.u32 	%rs2176, %r1980;
	bfe.u32 	%r1981, %r1979, 8, 8;
	cvt.u16.u32 	%rs2177, %r1981;
	bfe.u32 	%r1982, %r1979, 16, 8;
	cvt.u16.u32 	%rs2178, %r1982;
	bfe.u32 	%r1983, %r1979, 24, 8;
	cvt.u16.u32 	%rs2179, %r1983;
	ld.global.u32 	%r1984, [%rd96+48];
	bfe.u32 	%r1985, %r1984, 0, 8;
	cvt.u16.u32 	%rs2180, %r1985;
	bfe.u32 	%r1986, %r1984, 8, 8;
	cvt.u16.u32 	%rs2181, %r1986;
	bfe.u32 	%r1987, %r1984, 16, 8;
	cvt.u16.u32 	%rs2182, %r1987;
	bfe.u32 	%r1988, %r1984, 24, 8;
	cvt.u16.u32 	%rs2183, %r1988;
	ld.global.u32 	%r1989, [%rd96+52];
	bfe.u32 	%r1990, %r1989, 0, 8;
	cvt.u16.u32 	%rs2184, %r1990;
	bfe.u32 	%r1991, %r1989, 8, 8;
	cvt.u16.u32 	%rs2185, %r1991;
	bfe.u32 	%r1992, %r1989, 16, 8;
	cvt.u16.u32 	%rs2186, %r1992;
	bfe.u32 	%r1993, %r1989, 24, 8;
	cvt.u16.u32 	%rs2187, %r1993;
	ld.global.u32 	%r1994, [%rd96+56];
	bfe.u32 	%r1995, %r1994, 0, 8;
	cvt.u16.u32 	%rs2188, %r1995;
	bfe.u32 	%r1996, %r1994, 8, 8;
	cvt.u16.u32 	%rs2189, %r1996;
	bfe.u32 	%r1997, %r1994, 16, 8;
	cvt.u16.u32 	%rs2190, %r1997;
	bfe.u32 	%r1998, %r1994, 24, 8;
	cvt.u16.u32 	%rs2191, %r1998;
	ld.global.u32 	%r1999, [%rd96+60];
	bfe.u32 	%r2000, %r1999, 0, 8;
	cvt.u16.u32 	%rs2192, %r2000;
	bfe.u32 	%r2001, %r1999, 8, 8;
	cvt.u16.u32 	%rs2193, %r2001;
	bfe.u32 	%r2002, %r1999, 16, 8;
	cvt.u16.u32 	%rs2194, %r2002;
	bfe.u32 	%r2003, %r1999, 24, 8;
	cvt.u16.u32 	%rs2195, %r2003;
	ld.global.u32 	%r2004, [%rd96+64];
	bfe.u32 	%r2005, %r2004, 0, 8;
	cvt.u16.u32 	%rs2196, %r2005;
	bfe.u32 	%r2006, %r2004, 8, 8;
	cvt.u16.u32 	%rs2197, %r2006;
	bfe.u32 	%r2007, %r2004, 16, 8;
	cvt.u16.u32 	%rs2198, %r2007;
	bfe.u32 	%r2008, %r2004, 24, 8;
	cvt.u16.u32 	%rs2199, %r2008;
	ld.global.u32 	%r2009, [%rd96+68];
	bfe.u32 	%r2010, %r2009, 0, 8;
	cvt.u16.u32 	%rs2200, %r2010;
	bfe.u32 	%r2011, %r2009, 8, 8;
	cvt.u16.u32 	%rs2201, %r2011;
	bfe.u32 	%r2012, %r2009, 16, 8;
	cvt.u16.u32 	%rs2202, %r2012;
	bfe.u32 	%r2013, %r2009, 24, 8;
	cvt.u16.u32 	%rs2203, %r2013;
	ld.global.u32 	%r2014, [%rd96+72];
	bfe.u32 	%r2015, %r2014, 0, 8;
	cvt.u16.u32 	%rs2204, %r2015;
	bfe.u32 	%r2016, %r2014, 8, 8;
	cvt.u16.u32 	%rs2205, %r2016;
	bfe.u32 	%r2017, %r2014, 16, 8;
	cvt.u16.u32 	%rs2206, %r2017;
	bfe.u32 	%r2018, %r2014, 24, 8;
	cvt.u16.u32 	%rs2207, %r2018;
	ld.global.u32 	%r2019, [%rd96+76];
	bfe.u32 	%r2020, %r2019, 0, 8;
	cvt.u16.u32 	%rs2208, %r2020;
	bfe.u32 	%r2021, %r2019, 8, 8;
	cvt.u16.u32 	%rs2209, %r2021;
	bfe.u32 	%r2022, %r2019, 16, 8;
	cvt.u16.u32 	%rs2210, %r2022;
	bfe.u32 	%r2023, %r2019, 24, 8;
	cvt.u16.u32 	%rs2211, %r2023;
	ld.global.u32 	%r2024, [%rd96+80];
	bfe.u32 	%r2025, %r2024, 0, 8;
	cvt.u16.u32 	%rs2212, %r2025;
	bfe.u32 	%r2026, %r2024, 8, 8;
	cvt.u16.u32 	%rs2213, %r2026;
	bfe.u32 	%r2027, %r2024, 16, 8;
	cvt.u16.u32 	%rs2214, %r2027;
	bfe.u32 	%r2028, %r2024, 24, 8;
	cvt.u16.u32 	%rs2215, %r2028;
	ld.global.u32 	%r2029, [%rd96+84];
	bfe.u32 	%r2030, %r2029, 0, 8;
	cvt.u16.u32 	%rs2216, %r2030;
	bfe.u32 	%r2031, %r2029, 8, 8;
	cvt.u16.u32 	%rs2217, %r2031;
	bfe.u32 	%r2032, %r2029, 16, 8;
	cvt.u16.u32 	%rs2218, %r2032;
	bfe.u32 	%r2033, %r2029, 24, 8;
	cvt.u16.u32 	%rs2219, %r2033;
	ld.global.u32 	%r2034, [%rd96+88];
	bfe.u32 	%r2035, %r2034, 0, 8;
	cvt.u16.u32 	%rs2220, %r2035;
	bfe.u32 	%r2036, %r2034, 8, 8;
	cvt.u16.u32 	%rs2221, %r2036;
	bfe.u32 	%r2037, %r2034, 16, 8;
	cvt.u16.u32 	%rs2222, %r2037;
	bfe.u32 	%r2038, %r2034, 24, 8;
	cvt.u16.u32 	%rs2223, %r2038;
	ld.global.u32 	%r2039, [%rd96+92];
	bfe.u32 	%r2040, %r2039, 0, 8;
	cvt.u16.u32 	%rs2224, %r2040;
	bfe.u32 	%r2041, %r2039, 8, 8;
	cvt.u16.u32 	%rs2225, %r2041;
	bfe.u32 	%r2042, %r2039, 16, 8;
	cvt.u16.u32 	%rs2226, %r2042;
	bfe.u32 	%r2043, %r2039, 24, 8;
	cvt.u16.u32 	%rs2227, %r2043;
	ld.global.u32 	%r2044, [%rd96+96];
	bfe.u32 	%r2045, %r2044, 0, 8;
	cvt.u16.u32 	%rs2228, %r2045;
	bfe.u32 	%r2046, %r2044, 8, 8;
	cvt.u16.u32 	%rs2229, %r2046;
	bfe.u32 	%r2047, %r2044, 16, 8;
	cvt.u16.u32 	%rs2230, %r2047;
	bfe.u32 	%r2048, %r2044, 24, 8;
	cvt.u16.u32 	%rs2231, %r2048;
	ld.global.u32 	%r2049, [%rd96+100];
	bfe.u32 	%r2050, %r2049, 0, 8;
	cvt.u16.u32 	%rs2232, %r2050;
	bfe.u32 	%r2051, %r2049, 8, 8;
	cvt.u16.u32 	%rs2233, %r2051;
	bfe.u32 	%r2052, %r2049, 16, 8;
	cvt.u16.u32 	%rs2234, %r2052;
	bfe.u32 	%r2053, %r2049, 24, 8;
	cvt.u16.u32 	%rs2235, %r2053;
	ld.global.u32 	%r2054, [%rd96+104];
	bfe.u32 	%r2055, %r2054, 0, 8;
	cvt.u16.u32 	%rs2236, %r2055;
	bfe.u32 	%r2056, %r2054, 8, 8;
	cvt.u16.u32 	%rs2237, %r2056;
	bfe.u32 	%r2057, %r2054, 16, 8;
	cvt.u16.u32 	%rs2238, %r2057;
	bfe.u32 	%r2058, %r2054, 24, 8;
	cvt.u16.u32 	%rs2239, %r2058;
	ld.global.u32 	%r2059, [%rd96+108];
	bfe.u32 	%r2060, %r2059, 0, 8;
	cvt.u16.u32 	%rs2240, %r2060;
	bfe.u32 	%r2061, %r2059, 8, 8;
	cvt.u16.u32 	%rs2241, %r2061;
	bfe.u32 	%r2062, %r2059, 16, 8;
	cvt.u16.u32 	%rs2242, %r2062;
	bfe.u32 	%r2063, %r2059, 24, 8;
	cvt.u16.u32 	%rs2243, %r2063;
	ld.global.u32 	%r2064, [%rd96+112];
	bfe.u32 	%r2065, %r2064, 0, 8;
	cvt.u16.u32 	%rs2244, %r2065;
	bfe.u32 	%r2066, %r2064, 8, 8;
	cvt.u16.u32 	%rs2245, %r2066;
	bfe.u32 	%r2067, %r2064, 16, 8;
	cvt.u16.u32 	%rs2246, %r2067;
	bfe.u32 	%r2068, %r2064, 24, 8;
	cvt.u16.u32 	%rs2247, %r2068;
	ld.global.u32 	%r2069, [%rd96+116];
	bfe.u32 	%r2070, %r2069, 0, 8;
	cvt.u16.u32 	%rs2248, %r2070;
	bfe.u32 	%r2071, %r2069, 8, 8;
	cvt.u16.u32 	%rs2249, %r2071;
	bfe.u32 	%r2072, %r2069, 16, 8;
	cvt.u16.u32 	%rs2250, %r2072;
	bfe.u32 	%r2073, %r2069, 24, 8;
	cvt.u16.u32 	%rs2251, %r2073;
	ld.global.u32 	%r2074, [%rd96+120];
	bfe.u32 	%r2075, %r2074, 0, 8;
	cvt.u16.u32 	%rs2252, %r2075;
	bfe.u32 	%r2076, %r2074, 8, 8;
	cvt.u16.u32 	%rs2253, %r2076;
	bfe.u32 	%r2077, %r2074, 16, 8;
	cvt.u16.u32 	%rs2254, %r2077;
	bfe.u32 	%r2078, %r2074, 24, 8;
	cvt.u16.u32 	%rs2255, %r2078;
	ld.global.u32 	%r2079, [%rd96+124];
	bfe.u32 	%r2080, %r2079, 0, 8;
	cvt.u16.u32 	%rs2256, %r2080;
	bfe.u32 	%r2081, %r2079, 8, 8;
	cvt.u16.u32 	%rs2257, %r2081;
	bfe.u32 	%r2082, %r2079, 16, 8;
	cvt.u16.u32 	%rs2258, %r2082;
	bfe.u32 	%r2083, %r2079, 24, 8;
	cvt.u16.u32 	%rs2259, %r2083;
	ld.global.u32 	%r2084, [%rd96+128];
	bfe.u32 	%r2085, %r2084, 0, 8;
	cvt.u16.u32 	%rs2260, %r2085;
	bfe.u32 	%r2086, %r2084, 8, 8;
	cvt.u16.u32 	%rs2261, %r2086;
	bfe.u32 	%r2087, %r2084, 16, 8;
	cvt.u16.u32 	%rs2262, %r2087;
	bfe.u32 	%r2088, %r2084, 24, 8;
	cvt.u16.u32 	%rs2263, %r2088;
	ld.global.u32 	%r2089, [%rd96+132];
	bfe.u32 	%r2090, %r2089, 0, 8;
	cvt.u16.u32 	%rs2264, %r2090;
	bfe.u32 	%r2091, %r2089, 8, 8;
	cvt.u16.u32 	%rs2265, %r2091;
	bfe.u32 	%r2092, %r2089, 16, 8;
	cvt.u16.u32 	%rs2266, %r2092;
	bfe.u32 	%r2093, %r2089, 24, 8;
	cvt.u16.u32 	%rs2267, %r2093;
	ld.global.u32 	%r2094, [%rd96+136];
	bfe.u32 	%r2095, %r2094, 0, 8;
	cvt.u16.u32 	%rs2268, %r2095;
	bfe.u32 	%r2096, %r2094, 8, 8;
	cvt.u16.u32 	%rs2269, %r2096;
	bfe.u32 	%r2097, %r2094, 16, 8;
	cvt.u16.u32 	%rs2270, %r2097;
	bfe.u32 	%r2098, %r2094, 24, 8;
	cvt.u16.u32 	%rs2271, %r2098;
	ld.global.u32 	%r2099, [%rd96+140];
	bfe.u32 	%r2100, %r2099, 0, 8;
	cvt.u16.u32 	%rs2272, %r2100;
	bfe.u32 	%r2101, %r2099, 8, 8;
	cvt.u16.u32 	%rs2273, %r2101;
	bfe.u32 	%r2102, %r2099, 16, 8;
	cvt.u16.u32 	%rs2274, %r2102;
	bfe.u32 	%r2103, %r2099, 24, 8;
	cvt.u16.u32 	%rs2275, %r2103;
	ld.global.u32 	%r2104, [%rd96+144];
	bfe.u32 	%r2105, %r2104, 0, 8;
	cvt.u16.u32 	%rs2276, %r2105;
	bfe.u32 	%r2106, %r2104, 8, 8;
	cvt.u16.u32 	%rs2277, %r2106;
	bfe.u32 	%r2107, %r2104, 16, 8;
	cvt.u16.u32 	%rs2278, %r2107;
	bfe.u32 	%r2108, %r2104, 24, 8;
	cvt.u16.u32 	%rs2279, %r2108;
	ld.global.u32 	%r2109, [%rd96+148];
	bfe.u32 	%r2110, %r2109, 0, 8;
	cvt.u16.u32 	%rs2280, %r2110;
	bfe.u32 	%r2111, %r2109, 8, 8;
	cvt.u16.u32 	%rs2281, %r2111;
	bfe.u32 	%r2112, %r2109, 16, 8;
	cvt.u16.u32 	%rs2282, %r2112;
	bfe.u32 	%r2113, %r2109, 24, 8;
	cvt.u16.u32 	%rs2283, %r2113;
	ld.global.u32 	%r2114, [%rd96+152];
	bfe.u32 	%r2115, %r2114, 0, 8;
	cvt.u16.u32 	%rs2284, %r2115;
	bfe.u32 	%r2116, %r2114, 8, 8;
	cvt.u16.u32 	%rs2285, %r2116;
	bfe.u32 	%r2117, %r2114, 16, 8;
	cvt.u16.u32 	%rs2286, %r2117;
	bfe.u32 	%r2118, %r2114, 24, 8;
	cvt.u16.u32 	%rs2287, %r2118;
	bra.uni 	$L__BB7_6;
$L__BB7_5:
	add.s64 	%rd100, %rd6, %rd7;
	add.s64 	%rd101, %rd100, %rd8;
	setp.lt.s32 	%p30, %r1, %r2;
	sub.s32 	%r2309, %r1, %r2;
	cvt.s64.s32 	%rd102, %r2309;
	cvt.u64.u32 	%rd103, %r1;
	selp.b64 	%rd104, %rd5, %rd101, %p30;
	selp.b64 	%rd105, %rd103, %rd102, %p30;
	add.s64 	%rd106, %rd105, %rd104;
	mad.lo.s64 	%rd107, %rd106, 156, %rd1;
	ld.global.u32 	%r3751, [%rd107];
	ld.global.u32 	%r2310, [%rd107+4];
	bfe.u32 	%r2311, %r2310, 0, 8;
	cvt.u16.u32 	%rs2136, %r2311;
	bfe.u32 	%r2312, %r2310, 8, 8;
	cvt.u16.u32 	%rs2137, %r2312;
	bfe.u32 	%r2313, %r2310, 16, 8;
	cvt.u16.u32 	%rs2138, %r2313;
	bfe.u32 	%r2314, %r2310, 24, 8;
	cvt.u16.u32 	%rs2139, %r2314;
	ld.global.u32 	%r2315, [%rd107+8];
	bfe.u32 	%r2316, %r2315, 0, 8;
	cvt.u16.u32 	%rs2140, %r2316;
	bfe.u32 	%r2317, %r2315, 8, 8;
	cvt.u16.u32 	%rs2141, %r2317;
	bfe.u32 	%r2318, %r2315, 16, 8;
	cvt.u16.u32 	%rs2142, %r2318;
	bfe.u32 	%r2319, %r2315, 24, 8;
	cvt.u16.u32 	%rs2143, %r2319;
	ld.global.u32 	%r2320, [%rd107+12];
	bfe.u32 	%r2321, %r2320, 0, 8;
	cvt.u16.u32 	%rs2144, %r2321;
	bfe.u32 	%r2322, %r2320, 8, 8;
	cvt.u16.u32 	%rs2145, %r2322;
	bfe.u32 	%r2323, %r2320, 16, 8;
	cvt.u16.u32 	%rs2146, %r2323;
	bfe.u32 	%r2324, %r2320, 24, 8;
	cvt.u16.u32 	%rs2147, %r2324;
	ld.global.u32 	%r2325, [%rd107+16];
	bfe.u32 	%r2326, %r2325, 0, 8;
	cvt.u16.u32 	%rs2148, %r2326;
	bfe.u32 	%r2327, %r2325, 8, 8;
	cvt.u16.u32 	%rs2149, %r2327;
	bfe.u32 	%r2328, %r2325, 16, 8;
	cvt.u16.u32 	%rs2150, %r2328;
	bfe.u32 	%r2329, %r2325, 24, 8;
	cvt.u16.u32 	%rs2151, %r2329;
	ld.global.u32 	%r2330, [%rd107+20];
	bfe.u32 	%r2331, %r2330, 0, 8;
	cvt.u16.u32 	%rs2152, %r2331;
	bfe.u32 	%r2332, %r2330, 8, 8;
	cvt.u16.u32 	%rs2153, %r2332;
	bfe.u32 	%r2333, %r2330, 16, 8;
	cvt.u16.u32 	%rs2154, %r2333;
	bfe.u32 	%r2334, %r2330, 24, 8;
	cvt.u16.u32 	%rs2155, %r2334;
	ld.global.u32 	%r2335, [%rd107+24];
	bfe.u32 	%r2336, %r2335, 0, 8;
	cvt.u16.u32 	%rs2156, %r2336;
	bfe.u32 	%r2337, %r2335, 8, 8;
	cvt.u16.u32 	%rs2157, %r2337;
	bfe.u32 	%r2338, %r2335, 16, 8;
	cvt.u16.u32 	%rs2158, %r2338;
	bfe.u32 	%r2339, %r2335, 24, 8;
	cvt.u16.u32 	%rs2159, %r2339;
	ld.global.u32 	%r2340, [%rd107+28];
	bfe.u32 	%r2341, %r2340, 0, 8;
	cvt.u16.u32 	%rs2160, %r2341;
	bfe.u32 	%r2342, %r2340, 8, 8;
	cvt.u16.u32 	%rs2161, %r2342;
	bfe.u32 	%r2343, %r2340, 16, 8;
	cvt.u16.u32 	%rs2162, %r2343;
	bfe.u32 	%r2344, %r2340, 24, 8;
	cvt.u16.u32 	%rs2163, %r2344;
	ld.global.u32 	%r2345, [%rd107+32];
	bfe.u32 	%r2346, %r2345, 0, 8;
	cvt.u16.u32 	%rs2164, %r2346;
	bfe.u32 	%r2347, %r2345, 8, 8;
	cvt.u16.u32 	%rs2165, %r2347;
	bfe.u32 	%r2348, %r2345, 16, 8;
	cvt.u16.u32 	%rs2166, %r2348;
	bfe.u32 	%r2349, %r2345, 24, 8;
	cvt.u16.u32 	%rs2167, %r2349;
	ld.global.u32 	%r2350, [%rd107+36];
	bfe.u32 	%r2351, %r2350, 0, 8;
	cvt.u16.u32 	%rs2168, %r2351;
	bfe.u32 	%r2352, %r2350, 8, 8;
	cvt.u16.u32 	%rs2169, %r2352;
	bfe.u32 	%r2353, %r2350, 16, 8;
	cvt.u16.u32 	%rs2170, %r2353;
	bfe.u32 	%r2354, %r2350, 24, 8;
	cvt.u16.u32 	%rs2171, %r2354;
	ld.global.u32 	%r2355, [%rd107+40];
	bfe.u32 	%r2356, %r2355, 0, 8;
	cvt.u16.u32 	%rs2172, %r2356;
	bfe.u32 	%r2357, %r2355, 8, 8;
	cvt.u16.u32 	%rs2173, %r2357;
	bfe.u32 	%r2358, %r2355, 16, 8;
	cvt.u16.u32 	%rs2174, %r2358;
	bfe.u32 	%r2359, %r2355, 24, 8;
	cvt.u16.u32 	%rs2175, %r2359;
	ld.global.u32 	%r2360, [%rd107+44];
	bfe.u32 	%r2361, %r2360, 0, 8;
	cvt.u16.u32 	%rs2176, %r2361;
	bfe.u32 	%r2362, %r2360, 8, 8;
	cvt.u16.u32 	%rs2177, %r2362;
	bfe.u32 	%r2363, %r2360, 16, 8;
	cvt.u16.u32 	%rs2178, %r2363;
	bfe.u32 	%r2364, %r2360, 24, 8;
	cvt.u16.u32 	%rs2179, %r2364;
	ld.global.u32 	%r2365, [%rd107+48];
	bfe.u32 	%r2366, %r2365, 0, 8;
	cvt.u16.u32 	%rs2180, %r2366;
	bfe.u32 	%r2367, %r2365, 8, 8;
	cvt.u16.u32 	%rs2181, %r2367;
	bfe.u32 	%r2368, %r2365, 16, 8;
	cvt.u16.u32 	%rs2182, %r2368;
	bfe.u32 	%r2369, %r2365, 24, 8;
	cvt.u16.u32 	%rs2183, %r2369;
	ld.global.u32 	%r2370, [%rd107+52];
	bfe.u32 	%r2371, %r2370, 0, 8;
	cvt.u16.u32 	%rs2184, %r2371;
	bfe.u32 	%r2372, %r2370, 8, 8;
	cvt.u16.u32 	%rs2185, %r2372;
	bfe.u32 	%r2373, %r2370, 16, 8;
	cvt.u16.u32 	%rs2186, %r2373;
	bfe.u32 	%r2374, %r2370, 24, 8;
	cvt.u16.u32 	%rs2187, %r2374;
	ld.global.u32 	%r2375, [%rd107+56];
	bfe.u32 	%r2376, %r2375, 0, 8;
	cvt.u16.u32 	%rs2188, %r2376;
	bfe.u32 	%r2377, %r2375, 8, 8;
	cvt.u16.u32 	%rs2189, %r2377;
	bfe.u32 	%r2378, %r2375, 16, 8;
	cvt.u16.u32 	%rs2190, %r2378;
	bfe.u32 	%r2379, %r2375, 24, 8;
	cvt.u16.u32 	%rs2191, %r2379;
	ld.global.u32 	%r2380, [%rd107+60];
	bfe.u32 	%r2381, %r2380, 0, 8;
	cvt.u16.u32 	%rs2192, %r2381;
	bfe.u32 	%r2382, %r2380, 8, 8;
	cvt.u16.u32 	%rs2193, %r2382;
	bfe.u32 	%r2383, %r2380, 16, 8;
	cvt.u16.u32 	%rs2194, %r2383;
	bfe.u32 	%r2384, %r2380, 24, 8;
	cvt.u16.u32 	%rs2195, %r2384;
	ld.global.u32 	%r2385, [%rd107+64];
	bfe.u32 	%r2386, %r2385, 0, 8;
	cvt.u16.u32 	%rs2196, %r2386;
	bfe.u32 	%r2387, %r2385, 8, 8;
	cvt.u16.u32 	%rs2197, %r2387;
	bfe.u32 	%r2388, %r2385, 16, 8;
	cvt.u16.u32 	%rs2198, %r2388;
	bfe.u32 	%r2389, %r2385, 24, 8;
	cvt.u16.u32 	%rs2199, %r2389;
	ld.global.u32 	%r2390, [%rd107+68];
	bfe.u32 	%r2391, %r2390, 0, 8;
	cvt.u16.u32 	%rs2200, %r2391;
	bfe.u32 	%r2392, %r2390, 8, 8;
	cvt.u16.u32 	%rs2201, %r2392;
	bfe.u32 	%r2393, %r2390, 16, 8;
	cvt.u16.u32 	%rs2202, %r2393;
	bfe.u32 	%r2394, %r2390, 24, 8;
	cvt.u16.u32 	%rs2203, %r2394;
	ld.global.u32 	%r2395, [%rd107+72];
	bfe.u32 	%r2396, %r2395, 0, 8;
	cvt.u16.u32 	%rs2204, %r2396;
	bfe.u32 	%r2397, %r2395, 8, 8;
	cvt.u16.u32 	%rs2205, %r2397;
	bfe.u32 	%r2398, %r2395, 16, 8;
	cvt.u16.u32 	%rs2206, %r2398;
	bfe.u32 	%r2399, %r2395, 24, 8;
	cvt.u16.u32 	%rs2207, %r2399;
	ld.global.u32 	%r2400, [%rd107+76];
	bfe.u32 	%r2401, %r2400, 0, 8;
	cvt.u16.u32 	%rs2208, %r2401;
	bfe.u32 	%r2402, %r2400, 8, 8;
	cvt.u16.u32 	%rs2209, %r2402;
	bfe.u32 	%r2403, %r2400, 16, 8;
	cvt.u16.u32 	%rs2210, %r2403;
	bfe.u32 	%r2404, %r2400, 24, 8;
	cvt.u16.u32 	%rs2211, %r2404;
	ld.global.u32 	%r2405, [%rd107+80];
	bfe.u32 	%r2406, %r2405, 0, 8;
	cvt.u16.u32 	%rs2212, %r2406;
	bfe.u32 	%r2407, %r2405, 8, 8;
	cvt.u16.u32 	%rs2213, %r2407;
	bfe.u32 	%r2408, %r2405, 16, 8;
	cvt.u16.u32 	%rs2214, %r2408;
	bfe.u32 	%r2409, %r2405, 24, 8;
	cvt.u16.u32 	%rs2215, %r2409;
	ld.global.u32 	%r2410, [%rd107+84];
	bfe.u32 	%r2411, %r2410, 0, 8;
	cvt.u16.u32 	%rs2216, %r2411;
	bfe.u32 	%r2412, %r2410, 8, 8;
	cvt.u16.u32 	%rs2217, %r2412;
	bfe.u32 	%r2413, %r2410, 16, 8;
	cvt.u16.u32 	%rs2218, %r2413;
	bfe.u32 	%r2414, %r2410, 24, 8;
	cvt.u16.u32 	%rs2219, %r2414;
	ld.global.u32 	%r2415, [%rd107+88];
	bfe.u32 	%r2416, %r2415, 0, 8;
	cvt.u16.u32 	%rs2220, %r2416;
	bfe.u32 	%r2417, %r2415, 8, 8;
	cvt.u16.u32 	%rs2221, %r2417;
	bfe.u32 	%r2418, %r2415, 16, 8;
	cvt.u16.u32 	%rs2222, %r2418;
	bfe.u32 	%r2419, %r2415, 24, 8;
	cvt.u16.u32 	%rs2223, %r2419;
	ld.global.u32 	%r2420, [%rd107+92];
	bfe.u32 	%r2421, %r2420, 0, 8;
	cvt.u16.u32 	%rs2224, %r2421;
	bfe.u32 	%r2422, %r2420, 8, 8;
	cvt.u16.u32 	%rs2225, %r2422;
	bfe.u32 	%r2423, %r2420, 16, 8;
	cvt.u16.u32 	%rs2226, %r2423;
	bfe.u32 	%r2424, %r2420, 24, 8;
	cvt.u16.u32 	%rs2227, %r2424;
	ld.global.u32 	%r2425, [%rd107+96];
	bfe.u32 	%r2426, %r2425, 0, 8;
	cvt.u16.u32 	%rs2228, %r2426;
	bfe.u32 	%r2427, %r2425, 8, 8;
	cvt.u16.u32 	%rs2229, %r2427;
	bfe.u32 	%r2428, %r2425, 16, 8;
	cvt.u16.u32 	%rs2230, %r2428;
	bfe.u32 	%r2429, %r2425, 24, 8;
	cvt.u16.u32 	%rs2231, %r2429;
	ld.global.u32 	%r2430, [%rd107+100];
	bfe.u32 	%r2431, %r2430, 0, 8;
	cvt.u16.u32 	%rs2232, %r2431;
	bfe.u32 	%r2432, %r2430, 8, 8;
	cvt.u16.u32 	%rs2233, %r2432;
	bfe.u32 	%r2433, %r2430, 16, 8;
	cvt.u16.u32 	%rs2234, %r2433;
	bfe.u32 	%r2434, %r2430, 24, 8;
	cvt.u16.u32 	%rs2235, %r2434;
	ld.global.u32 	%r2435, [%rd107+104];
	bfe.u32 	%r2436, %r2435, 0, 8;
	cvt.u16.u32 	%rs2236, %r2436;
	bfe.u32 	%r2437, %r2435, 8, 8;
	cvt.u16.u32 	%rs2237, %r2437;
	bfe.u32 	%r2438, %r2435, 16, 8;
	cvt.u16.u32 	%rs2238, %r2438;
	bfe.u32 	%r2439, %r2435, 24, 8;
	cvt.u16.u32 	%rs2239, %r2439;
	ld.global.u32 	%r2440, [%rd107+108];
	bfe.u32 	%r2441, %r2440, 0, 8;
	cvt.u16.u32 	%rs2240, %r2441;
	bfe.u32 	%r2442, %r2440, 8, 8;
	cvt.u16.u32 	%rs2241, %r2442;
	bfe.u32 	%r2443, %r2440, 16, 8;
	cvt.u16.u32 	%rs2242, %r2443;
	bfe.u32 	%r2444, %r2440, 24, 8;
	cvt.u16.u32 	%rs2243, %r2444;
	ld.global.u32 	%r2445, [%rd107+112];
	bfe.u32 	%r2446, %r2445, 0, 8;
	cvt.u16.u32 	%rs2244, %r2446;
	bfe.u32 	%r2447, %r2445, 8, 8;
	cvt.u16.u32 	%rs2245, %r2447;
	bfe.u32 	%r2448, %r2445, 16, 8;
	cvt.u16.u32 	%rs2246, %r2448;
	bfe.u32 	%r2449, %r2445, 24, 8;
	cvt.u16.u32 	%rs2247, %r2449;
	ld.global.u32 	%r2450, [%rd107+116];
	bfe.u32 	%r2451, %r2450, 0, 8;
	cvt.u16.u32 	%rs2248, %r2451;
	bfe.u32 	%r2452, %r2450, 8, 8;
	cvt.u16.u32 	%rs2249, %r2452;
	bfe.u32 	%r2453, %r2450, 16, 8;
	cvt.u16.u32 	%rs2250, %r2453;
	bfe.u32 	%r2454, %r2450, 24, 8;
	cvt.u16.u32 	%rs2251, %r2454;
	ld.global.u32 	%r2455, [%rd107+120];
	bfe.u32 	%r2456, %r2455, 0, 8;
	cvt.u16.u32 	%rs2252, %r2456;
	bfe.u32 	%r2457, %r2455, 8, 8;
	cvt.u16.u32 	%rs2253, %r2457;
	bfe.u32 	%r2458, %r2455, 16, 8;
	cvt.u16.u32 	%rs2254, %r2458;
	bfe.u32 	%r2459, %r2455, 24, 8;
	cvt.u16.u32 	%rs2255, %r2459;
	ld.global.u32 	%r2460, [%rd107+124];
	bfe.u32 	%r2461, %r2460, 0, 8;
	cvt.u16.u32 	%rs2256, %r2461;
	bfe.u32 	%r2462, %r2460, 8, 8;
	cvt.u16.u32 	%rs2257, %r2462;
	bfe.u32 	%r2463, %r2460, 16, 8;
	cvt.u16.u32 	%rs2258, %r2463;
	bfe.u32 	%r2464, %r2460, 24, 8;
	cvt.u16.u32 	%rs2259, %r2464;
	ld.global.u32 	%r2465, [%rd107+128];
	bfe.u32 	%r2466, %r2465, 0, 8;
	cvt.u16.u32 	%rs2260, %r2466;
	bfe.u32 	%r2467, %r2465, 8, 8;
	cvt.u16.u32 	%rs2261, %r2467;
	bfe.u32 	%r2468, %r2465, 16, 8;
	cvt.u16.u32 	%rs2262, %r2468;
	bfe.u32 	%r2469, %r2465, 24, 8;
	cvt.u16.u32 	%rs2263, %r2469;
	ld.global.u32 	%r2470, [%rd107+132];
	bfe.u32 	%r2471, %r2470, 0, 8;
	cvt.u16.u32 	%rs2264, %r2471;
	bfe.u32 	%r2472, %r2470, 8, 8;
	cvt.u16.u32 	%rs2265, %r2472;
	bfe.u32 	%r2473, %r2470, 16, 8;
	cvt.u16.u32 	%rs2266, %r2473;
	bfe.u32 	%r2474, %r2470, 24, 8;
	cvt.u16.u32 	%rs2267, %r2474;
	ld.global.u32 	%r2475, [%rd107+136];
	bfe.u32 	%r2476, %r2475, 0, 8;
	cvt.u16.u32 	%rs2268, %r2476;
	bfe.u32 	%r2477, %r2475, 8, 8;
	cvt.u16.u32 	%rs2269, %r2477;
	bfe.u32 	%r2478, %r2475, 16, 8;
	cvt.u16.u32 	%rs2270, %r2478;
	bfe.u32 	%r2479, %r2475, 24, 8;
	cvt.u16.u32 	%rs2271, %r2479;
	ld.global.u32 	%r2480, [%rd107+140];
	bfe.u32 	%r2481, %r2480, 0, 8;
	cvt.u16.u32 	%rs2272, %r2481;
	bfe.u32 	%r2482, %r2480, 8, 8;
	cvt.u16.u32 	%rs2273, %r2482;
	bfe.u32 	%r2483, %r2480, 16, 8;
	cvt.u16.u32 	%rs2274, %r2483;
	bfe.u32 	%r2484, %r2480, 24, 8;
	cvt.u16.u32 	%rs2275, %r2484;
	ld.global.u32 	%r2485, [%rd107+144];
	bfe.u32 	%r2486, %r2485, 0, 8;
	cvt.u16.u32 	%rs2276, %r2486;
	bfe.u32 	%r2487, %r2485, 8, 8;
	cvt.u16.u32 	%rs2277, %r2487;
	bfe.u32 	%r2488, %r2485, 16, 8;
	cvt.u16.u32 	%rs2278, %r2488;
	bfe.u32 	%r2489, %r2485, 24, 8;
	cvt.u16.u32 	%rs2279, %r2489;
	ld.global.u32 	%r2490, [%rd107+148];
	bfe.u32 	%r2491, %r2490, 0, 8;
	cvt.u16.u32 	%rs2280, %r2491;
	bfe.u32 	%r2492, %r2490, 8, 8;
	cvt.u16.u32 	%rs2281, %r2492;
	bfe.u32 	%r2493, %r2490, 16, 8;
	cvt.u16.u32 	%rs2282, %r2493;
	bfe.u32 	%r2494, %r2490, 24, 8;
	cvt.u16.u32 	%rs2283, %r2494;
	ld.global.u32 	%r2495, [%rd107+152];
	bfe.u32 	%r2496, %r2495, 0, 8;
	cvt.u16.u32 	%rs2284, %r2496;
	bfe.u32 	%r2497, %r2495, 8, 8;
	cvt.u16.u32 	%rs2285, %r2497;
	bfe.u32 	%r2498, %r2495, 16, 8;
	cvt.u16.u32 	%rs2286, %r2498;
	bfe.u32 	%r2499, %r2495, 24, 8;
	cvt.u16.u32 	%rs2287, %r2499;
$L__BB7_6:
	mov.u32 	%r2500, _ZZN3cub18CUB_300001_SM_10006detail10merge_sort26DeviceMergeSortMergeKernelINS2_10policy_hubIN6thrust24THRUST_300001_SM_1000_NS10device_ptrI14key_value_pairEEE9Policy600ES9_PNS0_8NullTypeES9_SD_m13KeyComparatorS8_SC_EEvbT2_T3_T4_PT6_PT7_T5_PSH_SH_NS1_7vsmem_tEE19static_temp_storage;
	mad.lo.s32 	%r2501, %r1, 156, %r2500;
	st.shared.u32 	[%r2501], %r3751;
	cvt.u32.u16 	%r2502, %rs2139;
	cvt.u32.u16 	%r2503, %rs2138;
	prmt.b32 	%r2504, %r2503, %r2502, 0x3340U;
	cvt.u32.u16 	%r2505, %rs2137;
	cvt.u32.u16 	%r2506, %rs2136;
	prmt.b32 	%r2507, %r2506, %r2505, 0x3340U;
	prmt.b32 	%r2508, %r2507, %r2504, 0x5410U;
	st.shared.u32 	[%r2501+4], %r2508;
	cvt.u32.u16 	%r2509, %rs2143;
	cvt.u32.u16 	%r2510, %rs2142;
	prmt.b32 	%r2511, %r2510, %r2509, 0x3340U;
	cvt.u32.u16 	%r2512, %rs2141;
	cvt.u32.u16 	%r2513, %rs2140;
	prmt.b32 	%r2514, %r2513, %r2512, 0x3340U;
	prmt.b32 	%r2515, %r2514, %r2511, 0x5410U;
	st.shared.u32 	[%r2501+8], %r2515;
	cvt.u32.u16 	%r2516, %rs2147;
	cvt.u32.u16 	%r2517, %rs2146;
	prmt.b32 	%r2518, %r2517, %r2516, 0x3340U;
	cvt.u32.u16 	%r2519, %rs2145;
	cvt.u32.u16 	%r2520, %rs2144;
	prmt.b32 	%r2521, %r2520, %r2519, 0x3340U;
	prmt.b32 	%r2522, %r2521, %r2518, 0x5410U;
	st.shared.u32 	[%r2501+12], %r2522;
	cvt.u32.u16 	%r2523, %rs2151;
	cvt.u32.u16 	%r2524, %rs2150;
	prmt.b32 	%r2525, %r2524, %r2523, 0x3340U;
	cvt.u32.u16 	%r2526, %rs2149;
	cvt.u32.u16 	%r2527, %rs2148;
	prmt.b32 	%r2528, %r2527, %r2526, 0x3340U;
	prmt.b32 	%r2529, %r2528, %r2525, 0x5410U;
	st.shared.u32 	[%r2501+16], %r2529;
	cvt.u32.u16 	%r2530, %rs2155;
	cvt.u32.u16 	%r2531, %rs2154;
	prmt.b32 	%r2532, %r2531, %r2530, 0x3340U;
	cvt.u32.u16 	%r2533, %rs2153;
	cvt.u32.u16 	%r2534, %rs2152;
	prmt.b32 	%r2535, %r2534, %r2533, 0x3340U;
	prmt.b32 	%r2536, %r2535, %r2532, 0x5410U;
	st.shared.u32 	[%r2501+20], %r2536;
	cvt.u32.u16 	%r2537, %rs2159;
	cvt.u32.u16 	%r2538, %rs2158;
	prmt.b32 	%r2539, %r2538, %r2537, 0x3340U;
	cvt.u32.u16 	%r2540, %rs2157;
	cvt.u32.u16 	%r2541, %rs2156;
	prmt.b32 	%r2542, %r2541, %r2540, 0x3340U;
	prmt.b32 	%r2543, %r2542, %r2539, 0x5410U;
	st.shared.u32 	[%r2501+24], %r2543;
	cvt.u32.u16 	%r2544, %rs2163;
	cvt.u32.u16 	%r2545, %rs2162;
	prmt.b32 	%r2546, %r2545, %r2544, 0x3340U;
	cvt.u32.u16 	%r2547, %rs2161;
	cvt.u32.u16 	%r2548, %rs2160;
	prmt.b32 	%r2549, %r2548, %r2547, 0x3340U;
	prmt.b32 	%r2550, %r2549, %r2546, 0x5410U;
	st.shared.u32 	[%r2501+28], %r2550;
	cvt.u32.u16 	%r2551, %rs2167;
	cvt.u32.u16 	%r2552, %rs2166;
	prmt.b32 	%r2553, %r2552, %r2551, 0x3340U;
	cvt.u32.u16 	%r2554, %rs2165;
	cvt.u32.u16 	%r2555, %rs2164;
	prmt.b32 	%r2556, %r2555, %r2554, 0x3340U;
	prmt.b32 	%r2557, %r2556, %r2553, 0x5410U;
	st.shared.u32 	[%r2501+32], %r2557;
	cvt.u32.u16 	%r2558, %rs2171;
	cvt.u32.u16 	%r2559, %rs2170;
	prmt.b32 	%r2560, %r2559, %r2558, 0x3340U;
	cvt.u32.u16 	%r2561, %rs2169;
	cvt.u32.u16 	%r2562, %rs2168;
	prmt.b32 	%r2563, %r2562, %r2561, 0x3340U;
	prmt.b32 	%r2564, %r2563, %r2560, 0x5410U;
	st.shared.u32 	[%r2501+36], %r2564;
	cvt.u32.u16 	%r2565, %rs2175;
	cvt.u32.u16 	%r2566, %rs2174;
	prmt.b32 	%r2567, %r2566, %r2565, 0x3340U;
	cvt.u32.u16 	%r2568, %rs2173;
	cvt.u32.u16 	%r2569, %rs2172;
	prmt.b32 	%r2570, %r2569, %r2568, 0x3340U;
	prmt.b32 	%r2571, %r2570, %r2567, 0x5410U;
	st.shared.u32 	[%r2501+40], %r2571;
	cvt.u32.u16 	%r2572, %rs2179;
	cvt.u32.u16 	%r2573, %rs2178;
	prmt.b32 	%r2574, %r2573, %r2572, 0x3340U;
	cvt.u32.u16 	%r2575, %rs2177;
	cvt.u32.u16 	%r2576, %rs2176;
	prmt.b32 	%r2577, %r2576, %r2575, 0x3340U;
	prmt.b32 	%r2578, %r2577, %r2574, 0x5410U;
	st.shared.u32 	[%r2501+44], %r2578;
	cvt.u32.u16 	%r2579, %rs2183;
	cvt.u32.u16 	%r2580, %rs2182;
	prmt.b32 	%r2581, %r2580, %r2579, 0x3340U;
	cvt.u32.u16 	%r2582, %rs2181;
	cvt.u32.u16 	%r2583, %rs2180;
	prmt.b32 	%r2584, %r2583, %r2582, 0x3340U;
	prmt.b32 	%r2585, %r2584, %r2581, 0x5410U;
	st.shared.u32 	[%r2501+48], %r2585;
	cvt.u32.u16 	%r2586, %rs2187;
	cvt.u32.u16 	%r2587, %rs2186;
	prmt.b32 	%r2588, %r2587, %r2586, 0x3340U;
	cvt.u32.u16 	%r2589, %rs2185;
	cvt.u32.u16 	%r2590, %rs2184;
	prmt.b32 	%r2591, %r2590, %r2589, 0x3340U;
	prmt.b32 	%r2592, %r2591, %r2588, 0x5410U;
	st.shared.u32 	[%r2501+52], %r2592;
	cvt.u32.u16 	%r2593, %rs2191;
	cvt.u32.u16 	%r2594, %rs2190;
	prmt.b32 	%r2595, %r2594, %r2593, 0x3340U;
	cvt.u32.u16 	%r2596, %rs2189;
	cvt.u32.u16 	%r2597, %rs2188;
	prmt.b32 	%r2598, %r2597, %r2596, 0x3340U;
	prmt.b32 	%r2599, %r2598, %r2595, 0x5410U;
	st.shared.u32 	[%r2501+56], %r2599;
	cvt.u32.u16 	%r2600, %rs2195;
	cvt.u32.u16 	%r2601, %rs2194;
	prmt.b32 	%r2602, %r2601, %r2600, 0x3340U;
	cvt.u32.u16 	%r2603, %rs2193;
	cvt.u32.u16 	%r2604, %rs2192;
	prmt.b32 	%r2605, %r2604, %r2603, 0x3340U;
	prmt.b32 	%r2606, %r2605, %r2602, 0x5410U;
	st.shared.u32 	[%r2501+60], %r2606;
	cvt.u32.u16 	%r2607, %rs2199;
	cvt.u32.u16 	%r2608, %rs2198;
	prmt.b32 	%r2609, %r2608, %r2607, 0x3340U;
	cvt.u32.u16 	%r2610, %rs2197;
	cvt.u32.u16 	%r2611, %rs2196;
	prmt.b32 	%r2612, %r2611, %r2610, 0x3340U;
	prmt.b32 	%r2613, %r2612, %r2609, 0x5410U;
	st.shared.u32 	[%r2501+64], %r2613;
	cvt.u32.u16 	%r2614, %rs2203;
	cvt.u32.u16 	%r2615, %rs2202;
	prmt.b32 	%r2616, %r2615, %r2614, 0x3340U;
	cvt.u32.u16 	%r2617, %rs2201;
	cvt.u32.u16 	%r2618, %rs2200;
	prmt.b32 	%r2619, %r2618, %r2617, 0x3340U;
	prmt.b32 	%r2620, %r2619, %r2616, 0x5410U;
	st.shared.u32 	[%r2501+68], %r2620;
	cvt.u32.u16 	%r2621, %rs2207;
	cvt.u32.u16 	%r2622, %rs2206;
	prmt.b32 	%r2623, %r2622, %r2621, 0x3340U;
	cvt.u32.u16 	%r2624, %rs2205;
	cvt.u32.u16 	%r2625, %rs2204;
	prmt.b32 	%r2626, %r2625, %r2624, 0x3340U;
	prmt.b32 	%r2627, %r2626, %r2623, 0x5410U;
	st.shared.u32 	[%r2501+72], %r2627;
	cvt.u32.u16 	%r2628, %rs2211;
	cvt.u32.u16 	%r2629, %rs2210;
	prmt.b32 	%r2630, %r2629, %r2628, 0x3340U;
	cvt.u32.u16 	%r2631, %rs2209;
	cvt.u32.u16 	%r2632, %rs2208;
	prmt.b32 	%r2633, %r2632, %r2631, 0x3340U;
	prmt.b32 	%r2634, %r2633, %r2630, 0x5410U;
	st.shared.u32 	[%r2501+76], %r2634;
	cvt.u32.u16 	%r2635, %rs2215;
	cvt.u32.u16 	%r2636, %rs2214;
	prmt.b32 	%r2637, %r2636, %r2635, 0x3340U;
	cvt.u32.u16 	%r2638, %rs2213;
	cvt.u32.u16 	%r2639, %rs2212;
	prmt.b32 	%r2640, %r2639, %r2638, 0x3340U;
	prmt.b32 	%r2641, %r2640, %r2637, 0x5410U;
	st.shared.u32 	[%r2501+80], %r2641;
	cvt.u32.u16 	%r2642, %rs2219;
	cvt.u32.u16 	%r2643, %rs2218;
	prmt.b32 	%r2644, %r2643, %r2642, 0x3340U;
	cvt.u32.u16 	%r2645, %rs2217;
	cvt.u32.u16 	%r2646, %rs2216;
	prmt.b32 	%r2647, %r2646, %r2645, 0x3340U;
	prmt.b32 	%r2648, %r2647, %r2644, 0x5410U;
	st.shared.u32 	[%r2501+84], %r2648;
	cvt.u32.u16 	%r2649, %rs2223;
	cvt.u32.u16 	%r2650, %rs2222;
	prmt.b32 	%r2651, %r2650, %r2649, 0x3340U;
	cvt.u32.u16 	%r2652, %rs2221;
	cvt.u32.u16 	%r2653, %rs2220;
	prmt.b32 	%r2654, %r2653, %r2652, 0x3340U;
	prmt.b32 	%r2655, %r2654, %r2651, 0x5410U;
	st.shared.u32 	[%r2501+88], %r2655;
	cvt.u32.u16 	%r2656, %rs2227;
	cvt.u32.u16 	%r2657, %rs2226;
	prmt.b32 	%r2658, %r2657, %r2656, 0x3340U;
	cvt.u32.u16 	%r2659, %rs2225;
	cvt.u32.u16 	%r2660, %rs2224;
	prmt.b32 	%r2661, %r2660, %r2659, 0x3340U;
	prmt.b32 	%r2662, %r2661, %r2658, 0x5410U;
	st.shared.u32 	[%r2501+92], %r2662;
	cvt.u32.u16 	%r2663, %rs2231;
	cvt.u32.u16 	%r2664, %rs2230;
	prmt.b32 	%r2665, %r2664, %r2663, 0x3340U;
	cvt.u32.u16 	%r2666, %rs2229;
	cvt.u32.u16 	%r2667, %rs2228;
	prmt.b32 	%r2668, %r2667, %r2666, 0x3340U;
	prmt.b32 	%r2669, %r2668, %r2665, 0x5410U;
	st.shared.u32 	[%r2501+96], %r2669;
	cvt.u32.u16 	%r2670, %rs2235;
	cvt.u32.u16 	%r2671, %rs2234;
	prmt.b32 	%r2672, %r2671, %r2670, 0x3340U;
	cvt.u32.u16 	%r2673, %rs2233;
	cvt.u32.u16 	%r2674, %rs2232;
	prmt.b32 	%r2675, %r2674, %r2673, 0x3340U;
	prmt.b32 	%r2676, %r2675, %r2672, 0x5410U;
	st.shared.u32 	[%r2501+100], %r2676;
	cvt.u32.u16 	%r2677, %rs2239;
	cvt.u32.u16 	%r2678, %rs2238;
	prmt.b32 	%r2679, %r2678, %r2677, 0x3340U;
	cvt.u32.u16 	%r2680, %rs2237;
	cvt.u32.u16 	%r2681, %rs2236;
	prmt.b32 	%r2682, %r2681, %r2680, 0x3340U;
	prmt.b32 	%r2683, %r2682, %r2679, 0x5410U;
	st.shared.u32 	[%r2501+104], %r2683;
	cvt.u32.u16 	%r2684, %rs2243;
	cvt.u32.u16 	%r2685, %rs2242;
	prmt.b32 	%r2686, %r2685, %r2684, 0x3340U;
	cvt.u32.u16 	%r2687, %rs2241;
	cvt.u32.u16 	%r2688, %rs2240;
	prmt.b32 	%r2689, %r2688, %r2687, 0x3340U;
	prmt.b32 	%r2690, %r2689, %r2686, 0x5410U;
	st.shared.u32 	[%r2501+108], %r2690;
	cvt.u32.u16 	%r2691, %rs2247;
	cvt.u32.u16 	%r2692, %rs2246;
	prmt.b32 	%r2693, %r2692, %r2691, 0x3340U;
	cvt.u32.u16 	%r2694, %rs2245;
	cvt.u32.u16 	%r2695, %rs2244;
	prmt.b32 	%r2696, %r2695, %r2694, 0x3340U;
	prmt.b32 	%r2697, %r2696, %r2693, 0x5410U;
	st.shared.u32 	[%r2501+112], %r2697;
	cvt.u32.u16 	%r2698, %rs2251;
	cvt.u32.u16 	%r2699, %rs2250;
	prmt.b32 	%r2700, %r2699, %r2698, 0x3340U;
	cvt.u32.u16 	%r2701, %rs2249;
	cvt.u32.u16 	%r2702, %rs2248;
	prmt.b32 	%r2703, %r2702, %r2701, 0x3340U;
	prmt.b32 	%r2704, %r2703, %r2700, 0x5410U;
	st.shared.u32 	[%r2501+116], %r2704;
	cvt.u32.u16 	%r2705, %rs2255;
	cvt.u32.u16 	%r2706, %rs2254;
	prmt.b32 	%r2707, %r2706, %r2705, 0x3340U;
	cvt.u32.u16 	%r2708, %rs2253;
	cvt.u32.u16 	%r2709, %rs2252;
	prmt.b32 	%r2710, %r2709, %r2708, 0x3340U;
	prmt.b32 	%r2711, %r2710, %r2707, 0x5410U;
	st.shared.u32 	[%r2501+120], %r2711;
	cvt.u32.u16 	%r2712, %rs2259;
	cvt.u32.u16 	%r2713, %rs2258;
	prmt.b32 	%r2714, %r2713, %r2712, 0x3340U;
	cvt.u32.u16 	%r2715, %rs2257;
	cvt.u32.u16 	%r2716, %rs2256;
	prmt.b32 	%r2717, %r2716, %r2715, 0x3340U;
	prmt.b32 	%r2718, %r2717, %r2714, 0x5410U;
	st.shared.u32 	[%r2501+124], %r2718;
	cvt.u32.u16 	%r2719, %rs2263;
	cvt.u32.u16 	%r2720, %rs2262;
	prmt.b32 	%r2721, %r2720, %r2719, 0x3340U;
	cvt.u32.u16 	%r2722, %rs2261;
	cvt.u32.u16 	%r2723, %rs2260;
	prmt.b32 	%r2724, %r2723, %r2722, 0x3340U;
	prmt.b32 	%r2725, %r2724, %r2721, 0x5410U;
	st.shared.u32 	[%r2501+128], %r2725;
	cvt.u32.u16 	%r2726, %rs2267;
	cvt.u32.u16 	%r2727, %rs2266;
	prmt.b32 	%r2728, %r2727, %r2726, 0x3340U;
	cvt.u32.u16 	%r2729, %rs2265;
	cvt.u32.u16 	%r2730, %rs2264;
	prmt.b32 	%r2731, %r2730, %r2729, 0x3340U;
	prmt.b32 	%r2732, %r2731, %r2728, 0x5410U;
	st.shared.u32 	[%r2501+132], %r2732;
	cvt.u32.u16 	%r2733, %rs2271;
	cvt.u32.u16 	%r2734, %rs2270;
	prmt.b32 	%r2735, %r2734, %r2733, 0x3340U;
	cvt.u32.u16 	%r2736, %rs2269;
	cvt.u32.u16 	%r2737, %rs2268;
	prmt.b32 	%r2738, %r2737, %r2736, 0x3340U;
	prmt.b32 	%r2739, %r2738, %r2735, 0x5410U;
	st.shared.u32 	[%r2501+136], %r2739;
	cvt.u32.u16 	%r2740, %rs2275;
	cvt.u32.u16 	%r2741, %rs2274;
	prmt.b32 	%r2742, %r2741, %r2740, 0x3340U;
	cvt.u32.u16 	%r2743, %rs2273;
	cvt.u32.u16 	%r2744, %rs2272;
	prmt.b32 	%r2745, %r2744, %r2743, 0x3340U;
	prmt.b32 	%r2746, %r2745, %r2742, 0x5410U;
	st.shared.u32 	[%r2501+140], %r2746;
	cvt.u32.u16 	%r2747, %rs2279;
	cvt.u32.u16 	%r2748, %rs2278;
	prmt.b32 	%r2749, %r2748, %r2747, 0x3340U;
	cvt.u32.u16 	%r2750, %rs2277;
	cvt.u32.u16 	%r2751, %rs2276;
	prmt.b32 	%r2752, %r2751, %r2750, 0x3340U;
	prmt.b32 	%r2753, %r2752, %r2749, 0x5410U;
	st.shared.u32 	[%r2501+144], %r2753;
	cvt.u32.u16 	%r2754, %rs2283;
	cvt.u32.u16 	%r2755, %rs2282;
	prmt.b32 	%r2756, %r2755, %r2754, 0x3340U;
	cvt.u32.u16 	%r2757, %rs2281;
	cvt.u32.u16 	%r2758, %rs2280;
	prmt.b32 	%r2759, %r2758, %r2757, 0x3340U;
	prmt.b32 	%r2760, %r2759, %r2756, 0x5410U;
	st.shared.u32 	[%r2501+148], %r2760;
	cvt.u32.u16 	%r2761, %rs2287;
	cvt.u32.u16 	%r2762, %rs2286;
	prmt.b32 	%r2763, %r2762, %r2761, 0x3340U;
	cvt.u32.u16 	%r2764, %rs2285;
	cvt.u32.u16 	%r2765, %rs2284;
	prmt.b32 	%r2766, %r2765, %r2764, 0x3340U;
	prmt.b32 	%r2767, %r2766, %r2763, 0x5410U;
	st.shared.u32 	[%r2501+152], %r2767;
	bar.sync 	0;
	// begin inline asm
	griddepcontrol.launch_dependents;
	// end inline asm
	add.s32 	%r8, %r3, %r2;
	min.s32 	%r9, %r1, %r8;
	setp.lt.s32 	%p31, %r9, %r3;
	sub.s32 	%r2768, %r9, %r3;
	selp.b32 	%r3754, 0, %r2768, %p31;
	min.s32 	%r3752, %r9, %r2;
	setp.ge.s32 	%p32, %r3754, %r3752;
	@%p32 bra 	$L__BB7_9;
	add.s32 	%r12, %r9, %r2;
$L__BB7_8:
	sub.s32 	%r2769, %r3752, %r3754;
	shr.u32 	%r2770, %r2769, 31;
	add.s32 	%r2771, %r2769, %r2770;
	shr.s32 	%r2772, %r2771, 1;
	add.s32 	%r2773, %r2772, %r3754;
	mad.lo.s32 	%r2775, %r2773, 156, %r2500;
	ld.shared.u32 	%r2776, [%r2775];
	not.b32 	%r2777, %r2773;
	add.s32 	%r2778, %r12, %r2777;
	mad.lo.s32 	%r2779, %r2778, 156, %r2500;
	ld.shared.u32 	%r2780, [%r2779];
	setp.lt.s32 	%p33, %r2780, %r2776;
	add.s32 	%r2781, %r2773, 1;
	selp.b32 	%r3754, %r3754, %r2781, %p33;
	selp.b32 	%r3752, %r2773, %r3752, %p33;
	setp.lt.s32 	%p34, %r3754, %r3752;
	@%p34 bra 	$L__BB7_8;
$L__BB7_9:
	sub.s32 	%r2782, %r9, %r3754;
	add.s32 	%r2783, %r2782, %r2;
	mov.u32 	%r2784, _ZZN3cub18CUB_300001_SM_10006detail10merge_sort26DeviceMergeSortMergeKernelINS2_10policy_hubIN6thrust24THRUST_300001_SM_1000_NS10device_ptrI14key_value_pairEEE9Policy600ES9_PNS0_8NullTypeES9_SD_m13KeyComparatorS8_SC_EEvbT2_T3_T4_PT6_PT7_T5_PSH_SH_NS1_7vsmem_tEE19static_temp_storage;
	mad.lo.s32 	%r2785, %r3754, 156, %r2784;
	ld.shared.u32 	%r2786, [%r2785+152];
	bfe.u32 	%r2787, %r2786, 24, 8;
	cvt.u16.u32 	%rs609, %r2787;
	bfe.u32 	%r2788, %r2786, 16, 8;
	cvt.u16.u32 	%rs610, %r2788;
	bfe.u32 	%r2789, %r2786, 8, 8;
	cvt.u16.u32 	%rs611, %r2789;
	bfe.u32 	%r2790, %r2786, 0, 8;
	cvt.u16.u32 	%rs612, %r2790;
	ld.shared.u32 	%r2791, [%r2785+148];
	bfe.u32 	%r2792, %r2791, 24, 8;
	cvt.u16.u32 	%rs613, %r2792;
	bfe.u32 	%r2793, %r2791, 16, 8;
	cvt.u16.u32 	%rs614, %r2793;
	bfe.u32 	%r2794, %r2791, 8, 8;
	cvt.u16.u32 	%rs615, %r2794;
	bfe.u32 	%r2795, %r2791, 0, 8;
	cvt.u16.u32 	%rs616, %r2795;
	ld.shared.u32 	%r2796, [%r2785+144];
	bfe.u32 	%r2797, %r2796, 24, 8;
	cvt.u16.u32 	%rs617, %r2797;
	bfe.u32 	%r2798, %r2796, 16, 8;
	cvt.u16.u32 	%rs618, %r2798;
	bfe.u32 	%r2799, %r2796, 8, 8;
	cvt.u16.u32 	%rs619, %r2799;
	bfe.u32 	%r2800, %r2796, 0, 8;
	cvt.u16.u32 	%rs620, %r2800;
	ld.shared.u32 	%r2801, [%r2785+140];
	bfe.u32 	%r2802, %r2801, 24, 8;
	cvt.u16.u32 	%rs621, %r2802;
	bfe.u32 	%r2803, %r2801, 16, 8;
	cvt.u16.u32 	%rs622, %r2803;
	bfe.u32 	%r2804, %r2801, 8, 8;
	cvt.u16.u32 	%rs623, %r2804;
	bfe.u32 	%r2805, %r2801, 0, 8;
	cvt.u16.u32 	%rs624, %r2805;
	ld.shared.u32 	%r2806, [%r2785+136];
	bfe.u32 	%r2807, %r2806, 24, 8;
	cvt.u16.u32 	%rs625, %r2807;
	bfe.u32 	%r2808, %r2806, 16, 8;
	cvt.u16.u32 	%rs626, %r2808;
	bfe.u32 	%r2809, %r2806, 8, 8;
	cvt.u16.u32 	%rs627, %r2809;
	bfe.u32 	%r2810, %r2806, 0, 8;
	cvt.u16.u32 	%rs628, %r2810;
	ld.shared.u32 	%r2811, [%r2785+132];
	bfe.u32 	%r2812, %r2811, 24, 8;
	cvt.u16.u32 	%rs629, %r2812;
	bfe.u32 	%r2813, %r2811, 16, 8;
	cvt.u16.u32 	%rs630, %r2813;
	bfe.u32 	%r2814, %r2811, 8, 8;
	cvt.u16.u32 	%rs631, %r2814;
	bfe.u32 	%r2815, %r2811, 0, 8;
	cvt.u16.u32 	%rs632, %r2815;
	ld.shared.u32 	%r2816, [%r2785+128];
	bfe.u32 	%r2817, %r2816, 24, 8;
	cvt.u16.u32 	%rs633, %r2817;
	bfe.u32 	%r2818, %r2816, 16, 8;
	cvt.u16.u32 	%rs634, %r2818;
	bfe.u32 	%r2819, %r2816, 8, 8;
	cvt.u16.u32 	%rs635, %r2819;
	bfe.u32 	%r2820, %r2816, 0, 8;
	cvt.u16.u32 	%rs636, %r2820;
	ld.shared.u32 	%r2821, [%r2785+124];
	bfe.u32 	%r2822, %r2821, 24, 8;
	cvt.u16.u32 	%rs637, %r2822;
	bfe.u32 	%r2823, %r2821, 16, 8;
	cvt.u16.u32 	%rs638, %r2823;
	bfe.u32 	%r2824, %r2821, 8, 8;
	cvt.u16.u32 	%rs639, %r2824;
	bfe.u32 	%r2825, %r2821, 0, 8;
	cvt.u16.u32 	%rs640, %r2825;
	ld.shared.u32 	%r2826, [%r2785+120];
	bfe.u32 	%r2827, %r2826, 24, 8;
	cvt.u16.u32 	%rs641, %r2827;
	bfe.u32 	%r2828, %r2826, 16, 8;
	cvt.u16.u32 	%rs642, %r2828;
	bfe.u32 	%r2829, %r2826, 8, 8;
	cvt.u16.u32 	%rs643, %r2829;
	bfe.u32 	%r2830, %r2826, 0, 8;
	cvt.u16.u32 	%rs644, %r2830;
	ld.shared.u32 	%r2831, [%r2785+116];
	bfe.u32 	%r2832, %r2831, 24, 8;
	cvt.u16.u32 	%rs645, %r2832;
	bfe.u32 	%r2833, %r2831, 16, 8;
	cvt.u16.u32 	%rs646, %r2833;
	bfe.u32 	%r2834, %r2831, 8, 8;
	cvt.u16.u32 	%rs647, %r2834;
	bfe.u32 	%r2835, %r2831, 0, 8;
	cvt.u16.u32 	%rs648, %r2835;
	ld.shared.u32 	%r2836, [%r2785+112];
	bfe.u32 	%r2837, %r2836, 24, 8;
	cvt.u16.u32 	%rs649, %r2837;
	bfe.u32 	%r2838, %r2836, 16, 8;
	cvt.u16.u32 	%rs650, %r2838;
	bfe.u32 	%r2839, %r2836, 8, 8;
	cvt.u16.u32 	%rs651, %r2839;
	bfe.u32 	%r2840, %r2836, 0, 8;
	cvt.u16.u32 	%rs652, %r2840;
	ld.shared.u32 	%r2841, [%r2785+108];
	bfe.u32 	%r2842, %r2841, 24, 8;
	cvt.u16.u32 	%rs653, %r2842;
	bfe.u32 	%r2843, %r2841, 16, 8;
	cvt.u16.u32 	%rs654, %r2843;
	bfe.u32 	%r2844, %r2841, 8, 8;
	cvt.u16.u32 	%rs655, %r2844;
	bfe.u32 	%r2845, %r2841, 0, 8;
	cvt.u16.u32 	%rs656, %r2845;
	ld.shared.u32 	%r2846, [%r2785+104];
	bfe.u32 	%r2847, %r2846, 24, 8;
	cvt.u16.u32 	%rs657, %r2847;
	bfe.u32 	%r2848, %r2846, 16, 8;
	cvt.u16.u32 	%rs658, %r2848;
	bfe.u32 	%r2849, %r2846, 8, 8;
	cvt.u16.u32 	%rs659, %r2849;
	bfe.u32 	%r2850, %r2846, 0, 8;
	cvt.u16.u32 	%rs660, %r2850;
	ld.shared.u32 	%r2851, [%r2785+100];
	bfe.u32 	%r2852, %r2851, 24, 8;
	cvt.u16.u32 	%rs661, %r2852;
	bfe.u32 	%r2853, %r2851, 16, 8;
	cvt.u16.u32 	%rs662, %r2853;
	bfe.u32 	%r2854, %r2851, 8, 8;
	cvt.u16.u32 	%rs663, %r2854;
	bfe.u32 	%r2855, %r2851, 0, 8;
	cvt.u16.u32 	%rs664, %r2855;
	ld.shared.u32 	%r2856, [%r2785+96];
	bfe.u32 	%r2857, %r2856, 24, 8;
	cvt.u16.u32 	%rs665, %r2857;
	bfe.u32 	%r2858, %r2856, 16, 8;
	cvt.u16.u32 	%rs666, %r2858;
	bfe.u32 	%r2859, %r2856, 8, 8;
	cvt.u16.u32 	%rs667, %r2859;
	bfe.u32 	%r2860, %r2856, 0, 8;
	cvt.u16.u32 	%rs668, %r2860;
	ld.shared.u32 	%r2861, [%r2785+92];
	bfe.u32 	%r2862, %r2861, 24, 8;
	cvt.u16.u32 	%rs669, %r2862;
	bfe.u32 	%r2863, %r2861, 16, 8;
	cvt.u16.u32 	%rs670, %r2863;
	bfe.u32 	%r2864, %r2861, 8, 8;
	cvt.u16.u32 	%rs671, %r2864;
	bfe.u32 	%r2865, %r2861, 0, 8;
	cvt.u16.u32 	%rs672, %r2865;
	ld.shared.u32 	%r2866, [%r2785+88];
	bfe.u32 	%r2867, %r2866, 24, 8;
	cvt.u16.u32 	%rs673, %r2867;
	bfe.u32 	%r2868, %r2866, 16, 8;
	cvt.u16.u32 	%rs674, %r2868;
	bfe.u32 	%r2869, %r2866, 8, 8;
	cvt.u16.u32 	%rs675, %r2869;
	bfe.u32 	%r2870, %r2866, 0, 8;
	cvt.u16.u32 	%rs676, %r2870;
	ld.shared.u32 	%r2871, [%r2785+84];
	bfe.u32 	%r2872, %r2871, 24, 8;
	cvt.u16.u32 	%rs677, %r2872;
	bfe.u32 	%r2873, %r2871, 16, 8;
	cvt.u16.u32 	%rs678, %r2873;
	bfe.u32 	%r2874, %r2871, 8, 8;
	cvt.u16.u32 	%rs679, %r2874;
	bfe.u32 	%r2875, %r2871, 0, 8;
	cvt.u16.u32 	%rs680, %r2875;
	ld.shared.u32 	%r2876, [%r2785+80];
	bfe.u32 	%r2877, %r2876, 24, 8;
	cvt.u16.u32 	%rs681, %r2877;
	bfe.u32 	%r2878, %r2876, 16, 8;
	cvt.u16.u32 	%rs682, %r2878;
	bfe.u32 	%r2879, %r2876, 8, 8;
	cvt.u16.u32 	%rs683, %r2879;
	bfe.u32 	%r2880, %r2876, 0, 8;
	cvt.u16.u32 	%rs684, %r2880;
	ld.shared.u32 	%r2881, [%r2785+76];
	bfe.u32 	%r2882, %r2881, 24, 8;
	cvt.u16.u32 	%rs685, %r2882;
	bfe.u32 	%r2883, %r2881, 16, 8;
	cvt.u16.u32 	%rs686, %r2883;
	bfe.u32 	%r2884, %r2881, 8, 8;
	cvt.u16.u32 	%rs687, %r2884;
	bfe.u32 	%r2885, %r2881, 0, 8;
	cvt.u16.u32 	%rs688, %r2885;
	ld.shared.u32 	%r2886, [%r2785+72];
	bfe.u32 	%r2887, %r2886, 24, 8;
	cvt.u16.u32 	%rs689, %r2887;
	bfe.u32 	%r2888, %r2886, 16, 8;
	cvt.u16.u32 	%rs690, %r2888;
	bfe.u32 	%r2889, %r2886, 8, 8;
	cvt.u16.u32 	%rs691, %r2889;
	bfe.u32 	%r2890, %r2886, 0, 8;
	cvt.u16.u32 	%rs692, %r2890;
	ld.shared.u32 	%r2891, [%r2785+68];
	bfe.u32 	%r2892, %r2891, 24, 8;
	cvt.u16.u32 	%rs693, %r2892;
	bfe.u32 	%r2893, %r2891, 16, 8;
	cvt.u16.u32 	%rs694, %r2893;
	bfe.u32 	%r2894, %r2891, 8, 8;
	cvt.u16.u32 	%rs695, %r2894;
	bfe.u32 	%r2895, %r2891, 0, 8;
	cvt.u16.u32 	%rs696, %r2895;
	ld.shared.u32 	%r2896, [%r2785+64];
	bfe.u32 	%r2897, %r2896, 24, 8;
	cvt.u16.u32 	%rs697, %r2897;
	bfe.u32 	%r2898, %r2896, 16, 8;
	cvt.u16.u32 	%rs698, %r2898;
	bfe.u32 	%r2899, %r2896, 8, 8;
	cvt.u16.u32 	%rs699, %r2899;
	bfe.u32 	%r2900, %r2896, 0, 8;
	cvt.u16.u32 	%rs700, %r2900;
	ld.shared.u32 	%r2901, [%r2785+60];
	bfe.u32 	%r2902, %r2901, 24, 8;
	cvt.u16.u32 	%rs701, %r2902;
	bfe.u32 	%r2903, %r2901, 16, 8;
	cvt.u16.u32 	%rs702, %r2903;
	bfe.u32 	%r2904, %r2901, 8, 8;
	cvt.u16.u32 	%rs703, %r2904;
	bfe.u32 	%r2905, %r2901, 0, 8;
	cvt.u16.u32 	%rs704, %r2905;
	ld.shared.u32 	%r2906, [%r2785+56];
	bfe.u32 	%r2907, %r2906, 24, 8;
	cvt.u16.u32 	%rs705, %r2907;
	bfe.u32 	%r2908, %r2906, 16, 8;
	cvt.u16.u32 	%rs706, %r2908;
	bfe.u32 	%r2909, %r2906, 8, 8;
	cvt.u16.u32 	%rs707, %r2909;
	bfe.u32 	%r2910, %r2906, 0, 8;
	cvt.u16.u32 	%rs708, %r2910;
	ld.shared.u32 	%r2911, [%r2785+52];
	bfe.u32 	%r2912, %r2911, 24, 8;
	cvt.u16.u32 	%rs709, %r2912;
	bfe.u32 	%r2913, %r2911, 16, 8;
	cvt.u16.u32 	%rs710, %r2913;
	bfe.u32 	%r2914, %r2911, 8, 8;
	cvt.u16.u32 	%rs711, %r2914;
	bfe.u32 	%r2915, %r2911, 0, 8;
	cvt.u16.u32 	%rs712, %r2915;
	ld.shared.u32 	%r2916, [%r2785+48];
	bfe.u32 	%r2917, %r2916, 24, 8;
	cvt.u16.u32 	%rs713, %r2917;
	bfe.u32 	%r2918, %r2916, 16, 8;
	cvt.u16.u32 	%rs714, %r2918;
	bfe.u32 	%r2919, %r2916, 8, 8;
	cvt.u16.u32 	%rs715, %r2919;
	bfe.u32 	%r2920, %r2916, 0, 8;
	cvt.u16.u32 	%rs716, %r2920;
	ld.shared.u32 	%r2921, [%r2785+44];
	bfe.u32 	%r2922, %r2921, 24, 8;
	cvt.u16.u32 	%rs717, %r2922;
	bfe.u32 	%r2923, %r2921, 16, 8;
	cvt.u16.u32 	%rs718, %r2923;
	bfe.u32 	%r2924, %r2921, 8, 8;
	cvt.u16.u32 	%rs719, %r2924;
	bfe.u32 	%r2925, %r2921, 0, 8;
	cvt.u16.u32 	%rs720, %r2925;
	ld.shared.u32 	%r2926, [%r2785+40];
	bfe.u32 	%r2927, %r2926, 24, 8;
	cvt.u16.u32 	%rs721, %r2927;
	bfe.u32 	%r2928, %r2926, 16, 8;
	cvt.u16.u32 	%rs722, %r2928;
	bfe.u32 	%r2929, %r2926, 8, 8;
	cvt.u16.u32 	%rs723, %r2929;
	bfe.u32 	%r2930, %r2926, 0, 8;
	cvt.u16.u32 	%rs724, %r2930;
	ld.shared.u32 	%r2931, [%r2785+36];
	bfe.u32 	%r2932, %r2931, 24, 8;
	cvt.u16.u32 	%rs725, %r2932;
	bfe.u32 	%r2933, %r2931, 16, 8;
	cvt.u16.u32 	%rs726, %r2933;
	bfe.u32 	%r2934, %r2931, 8, 8;
	cvt.u16.u32 	%rs727, %r2934;
	bfe.u32 	%r2935, %r2931, 0, 8;
	cvt.u16.u32 	%rs728, %r2935;
	ld.shared.u32 	%r2936, [%r2785+32];
	bfe.u32 	%r2937, %r2936, 24, 8;
	cvt.u16.u32 	%rs729, %r2937;
	bfe.u32 	%r2938, %r2936, 16, 8;
	cvt.u16.u32 	%rs730, %r2938;
	bfe.u32 	%r2939, %r2936, 8, 8;
	cvt.u16.u32 	%rs731, %r2939;
	bfe.u32 	%r2940, %r2936, 0, 8;
	cvt.u16.u32 	%rs732, %r2940;
	ld.shared.u32 	%r2941, [%r2785+28];
	bfe.u32 	%r2942, %r2941, 24, 8;
	cvt.u16.u32 	%rs733, %r2942;
	bfe.u32 	%r2943, %r2941, 16, 8;
	cvt.u16.u32 	%rs734, %r2943;
	bfe.u32 	%r2944, %r2941, 8, 8;
	cvt.u16.u32 	%rs735, %r2944;
	bfe.u32 	%r2945, %r2941, 0, 8;
	cvt.u16.u32 	%rs736, %r2945;
	ld.shared.u32 	%r2946, [%r2785+24];
	bfe.u32 	%r2947, %r2946, 24, 8;
	cvt.u16.u32 	%rs737, %r2947;
	bfe.u32 	%r2948, %r2946, 16, 8;
	cvt.u16.u32 	%rs738, %r2948;
	bfe.u32 	%r2949, %r2946, 8, 8;
	cvt.u16.u32 	%rs739, %r2949;
	bfe.u32 	%r2950, %r2946, 0, 8;
	cvt.u16.u32 	%rs740, %r2950;
	ld.shared.u32 	%r2951, [%r2785+20];
	bfe.u32 	%r2952, %r2951, 24, 8;
	cvt.u16.u32 	%rs741, %r2952;
	bfe.u32 	%r2953, %r2951, 16, 8;
	cvt.u16.u32 	%rs742, %r2953;
	bfe.u32 	%r2954, %r2951, 8, 8;
	cvt.u16.u32 	%rs743, %r2954;
	bfe.u32 	%r2955, %r2951, 0, 8;
	cvt.u16.u32 	%rs744, %r2955;
	ld.shared.u32 	%r2956, [%r2785+16];
	bfe.u32 	%r2957, %r2956, 24, 8;
	cvt.u16.u32 	%rs745, %r2957;
	bfe.u32 	%r2958, %r2956, 16, 8;
	cvt.u16.u32 	%rs746, %r2958;
	bfe.u32 	%r2959, %r2956, 8, 8;
	cvt.u16.u32 	%rs747, %r2959;
	bfe.u32 	%r2960, %r2956, 0, 8;
	cvt.u16.u32 	%rs748, %r2960;
	ld.shared.u32 	%r2961, [%r2785+12];
	bfe.u32 	%r2962, %r2961, 24, 8;
	cvt.u16.u32 	%rs749, %r2962;
	bfe.u32 	%r2963, %r2961, 16, 8;
	cvt.u16.u32 	%rs750, %r2963;
	bfe.u32 	%r2964, %r2961, 8, 8;
	cvt.u16.u32 	%rs751, %r2964;
	bfe.u32 	%r2965, %r2961, 0, 8;
	cvt.u16.u32 	%rs752, %r2965;
	ld.shared.u32 	%r2966, [%r2785+8];
	bfe.u32 	%r2967, %r2966, 24, 8;
	cvt.u16.u32 	%rs753, %r2967;
	bfe.u32 	%r2968, %r2966, 16, 8;
	cvt.u16.u32 	%rs754, %r2968;
	bfe.u32 	%r2969, %r2966, 8, 8;
	cvt.u16.u32 	%rs755, %r2969;
	bfe.u32 	%r2970, %r2966, 0, 8;
	cvt.u16.u32 	%rs756, %r2970;
	ld.shared.u32 	%r2971, [%r2785+4];
	bfe.u32 	%r2972, %r2971, 24, 8;
	cvt.u16.u32 	%rs757, %r2972;
	bfe.u32 	%r2973, %r2971, 16, 8;
	cvt.u16.u32 	%rs758, %r2973;
	bfe.u32 	%r2974, %r2971, 8, 8;
	cvt.u16.u32 	%rs759, %r2974;
	bfe.u32 	%r2975, %r2971, 0, 8;
	cvt.u16.u32 	%rs760, %r2975;
	ld.shared.u32 	%r18, [%r2785];
	mad.lo.s32 	%r2976, %r2783, 156, %r2784;
	ld.shared.u32 	%r2977, [%r2976+152];
	bfe.u32 	%r2978, %r2977, 24, 8;
	cvt.u16.u32 	%rs761, %r2978;
	bfe.u32 	%r2979, %r2977, 16, 8;
	cvt.u16.u32 	%rs762, %r2979;
	bfe.u32 	%r2980, %r2977, 8, 8;
	cvt.u16.u32 	%rs763, %r2980;
	bfe.u32 	%r2981, %r2977, 0, 8;
	cvt.u16.u32 	%rs764, %r2981;
	ld.shared.u32 	%r2982, [%r2976+148];
	bfe.u32 	%r2983, %r2982, 24, 8;
	cvt.u16.u32 	%rs765, %r2983;
	bfe.u32 	%r2984, %r2982, 16, 8;
	cvt.u16.u32 	%rs766, %r2984;
	bfe.u32 	%r2985, %r2982, 8, 8;
	cvt.u16.u32 	%rs767, %r2985;
	bfe.u32 	%r2986, %r2982, 0, 8;
	cvt.u16.u32 	%rs768, %r2986;
	ld.shared.u32 	%r2987, [%r2976+144];
	bfe.u32 	%r2988, %r2987, 24, 8;
	cvt.u16.u32 	%rs769, %r2988;
	bfe.u32 	%r2989, %r2987, 16, 8;
	cvt.u16.u32 	%rs770, %r2989;
	bfe.u32 	%r2990, %r2987, 8, 8;
	cvt.u16.u32 	%rs771, %r2990;
	bfe.u32 	%r2991, %r2987, 0, 8;
	cvt.u16.u32 	%rs772, %r2991;
	ld.shared.u32 	%r2992, [%r2976+140];
	bfe.u32 	%r2993, %r2992, 24, 8;
	cvt.u16.u32 	%rs773, %r2993;
	bfe.u32 	%r2994, %r2992, 16, 8;
	cvt.u16.u32 	%rs774, %r2994;
	bfe.u32 	%r2995, %r2992, 8, 8;
	cvt.u16.u32 	%rs775, %r2995;
	bfe.u32 	%r2996, %r2992, 0, 8;
	cvt.u16.u32 	%rs776, %r2996;
	ld.shared.u32 	%r2997, [%r2976+136];
	bfe.u32 	%r2998, %r2997, 24, 8;
	cvt.u16.u32 	%rs777, %r2998;
	bfe.u32 	%r2999, %r2997, 16, 8;
	cvt.u16.u32 	%rs778, %r2999;
	bfe.u32 	%r3000, %r2997, 8, 8;
	cvt.u16.u32 	%rs779, %r3000;
	bfe.u32 	%r3001, %r2997, 0, 8;
	cvt.u16.u32 	%rs780, %r3001;
	ld.shared.u32 	%r3002, [%r2976+132];
	bfe.u32 	%r3003, %r3002, 24, 8;
	cvt.u16.u32 	%rs781, %r3003;
	bfe.u32 	%r3004, %r3002, 16, 8;
	cvt.u16.u32 	%rs782, %r3004;
	bfe.u32 	%r3005, %r3002, 8, 8;
	cvt.u16.u32 	%rs783, %r3005;
	bfe.u32 	%r3006, %r3002, 0, 8;
	cvt.u16.u32 	%rs784, %r3006;
	ld.shared.u32 	%r3007, [%r2976+128];
	bfe.u32 	%r3008, %r3007, 24, 8;
	cvt.u16.u32 	%rs785, %r3008;
	bfe.u32 	%r3009, %r3007, 16, 8;
	cvt.u16.u32 	%rs786, %r3009;
	bfe.u32 	%r3010, %r3007, 8, 8;
	cvt.u16.u32 	%rs787, %r3010;
	bfe.u32 	%r3011, %r3007, 0, 8;
	cvt.u16.u32 	%rs788, %r3011;
	ld.shared.u32 	%r3012, [%r2976+124];
	bfe.u32 	%r3013, %r3012, 24, 8;
	cvt.u16.u32 	%rs789, %r3013;
	bfe.u32 	%r3014, %r3012, 16, 8;
	cvt.u16.u32 	%rs790, %r3014;
	bfe.u32 	%r3015, %r3012, 8, 8;
	cvt.u16.u32 	%rs791, %r3015;
	bfe.u32 	%r3016, %r3012, 0, 8;
	cvt.u16.u32 	%rs792, %r3016;
	ld.shared.u32 	%r3017, [%r2976+120];
	bfe.u32 	%r3018, %r3017, 24, 8;
	cvt.u16.u32 	%rs793, %r3018;
	bfe.u32 	%r3019, %r3017, 16, 8;
	cvt.u16.u32 	%rs794, %r3019;
	bfe.u32 	%r3020, %r3017, 8, 8;
	cvt.u16.u32 	%rs795, %r3020;
	bfe.u32 	%r3021, %r3017, 0, 8;
	cvt.u16.u32 	%rs796, %r3021;
	ld.shared.u32 	%r3022, [%r2976+116];
	bfe.u32 	%r3023, %r3022, 24, 8;
	cvt.u16.u32 	%rs797, %r3023;
	bfe.u32 	%r3024, %r3022, 16, 8;
	cvt.u16.u32 	%rs798, %r3024;
	bfe.u32 	%r3025, %r3022, 8, 8;
	cvt.u16.u32 	%rs799, %r3025;
	bfe.u32 	%r3026, %r3022, 0, 8;
	cvt.u16.u32 	%rs800, %r3026;
	ld.shared.u32 	%r3027, [%r2976+112];
	bfe.u32 	%r3028, %r3027, 24, 8;
	cvt.u16.u32 	%rs801, %r3028;
	bfe.u32 	%r3029, %r3027, 16, 8;
	cvt.u16.u32 	%rs802, %r3029;
	bfe.u32 	%r3030, %r3027, 8, 8;
	cvt.u16.u32 	%rs803, %r3030;
	bfe.u32 	%r3031, %r3027, 0, 8;
	cvt.u16.u32 	%rs804, %r3031;
	ld.shared.u32 	%r3032, [%r2976+108];
	bfe.u32 	%r3033, %r3032, 24, 8;
	cvt.u16.u32 	%rs805, %r3033;
	bfe.u32 	%r3034, %r3032, 16, 8;
	cvt.u16.u32 	%rs806, %r3034;
	bfe.u32 	%r3035, %r3032, 8, 8;
	cvt.u16.u32 	%rs807, %r3035;
	bfe.u32 	%r3036, %r3032, 0, 8;
	cvt.u16.u32 	%rs808, %r3036;
	ld.shared.u32 	%r3037, [%r2976+104];
	bfe.u32 	%r3038, %r3037, 24, 8;
	cvt.u16.u32 	%rs809, %r3038;
	bfe.u32 	%r3039, %r3037, 16, 8;
	cvt.u16.u32 	%rs810, %r3039;
	bfe.u32 	%r3040, %r3037, 8, 8;
	cvt.u16.u32 	%rs811, %r3040;
	bfe.u32 	%r3041, %r3037, 0, 8;
	cvt.u16.u32 	%rs812, %r3041;
	ld.shared.u32 	%r3042, [%r2976+100];
	bfe.u32 	%r3043, %r3042, 24, 8;
	cvt.u16.u32 	%rs813, %r3043;
	bfe.u32 	%r3044, %r3042, 16, 8;
	cvt.u16.u32 	%rs814, %r3044;
	bfe.u32 	%r3045, %r3042, 8, 8;
	cvt.u16.u32 	%rs815, %r3045;
	bfe.u32 	%r3046, %r3042, 0, 8;
	cvt.u16.u32 	%rs816, %r3046;
	ld.shared.u32 	%r3047, [%r2976+96];
	bfe.u32 	%r3048, %r3047, 24, 8;
	cvt.u16.u32 	%rs817, %r3048;
	bfe.u32 	%r3049, %r3047, 16, 8;
	cvt.u16.u32 	%rs818, %r3049;
	bfe.u32 	%r3050, %r3047, 8, 8;
	cvt.u16.u32 	%rs819, %r3050;
	bfe.u32 	%r3051, %r3047, 0, 8;
	cvt.u16.u32 	%rs820, %r3051;
	ld.shared.u32 	%r3052, [%r2976+92];
	bfe.u32 	%r3053, %r3052, 24, 8;
	cvt.u16.u32 	%rs821, %r3053;
	bfe.u32 	%r3054, %r3052, 16, 8;
	cvt.u16.u32 	%rs822, %r3054;
	bfe.u32 	%r3055, %r3052, 8, 8;
	cvt.u16.u32 	%rs823, %r3055;
	bfe.u32 	%r3056, %r3052, 0, 8;
	cvt.u16.u32 	%rs824, %r3056;
	ld.shared.u32 	%r3057, [%r2976+88];
	bfe.u32 	%r3058, %r3057, 24, 8;
	cvt.u16.u32 	%rs825, %r3058;
	bfe.u32 	%r3059, %r3057, 16, 8;
	cvt.u16.u32 	%rs826, %r3059;
	bfe.u32 	%r3060, %r3057, 8, 8;
	cvt.u16.u32 	%rs827, %r3060;
	bfe.u32 	%r3061, %r3057, 0, 8;
	cvt.u16.u32 	%rs828, %r3061;
	ld.shared.u32 	%r3062, [%r2976+84];
	bfe.u32 	%r3063, %r3062, 24, 8;
	cvt.u16.u32 	%rs829, %r3063;
	bfe.u32 	%r3064, %r3062, 16, 8;
	cvt.u16.u32 	%rs830, %r3064;
	bfe.u32 	%r3065, %r3062, 8, 8;
	cvt.u16.u32 	%rs831, %r3065;
	bfe.u32 	%r3066, %r3062, 0, 8;
	cvt.u16.u32 	%rs832, %r3066;
	ld.shared.u32 	%r3067, [%r2976+80];
	bfe.u32 	%r3068, %r3067, 24, 8;
	cvt.u16.u32 	%rs833, %r3068;
	bfe.u32 	%r3069, %r3067, 16, 8;
	cvt.u16.u32 	%rs834, %r3069;
	bfe.u32 	%r3070, %r3067, 8, 8;
	cvt.u16.u32 	%rs835, %r3070;
	bfe.u32 	%r3071, %r3067, 0, 8;
	cvt.u16.u32 	%rs836, %r3071;
	ld.shared.u32 	%r3072, [%r2976+76];
	bfe.u32 	%r3073, %r3072, 24, 8;
	cvt.u16.u32 	%rs837, %r3073;
	bfe.u32 	%r3074, %r3072, 16, 8;
	cvt.u16.u32 	%rs838, %r3074;
	bfe.u32 	%r3075, %r3072, 8, 8;
	cvt.u16.u32 	%rs839, %r3075;
	bfe.u32 	%r3076, %r3072, 0, 8;
	cvt.u16.u32 	%rs840, %r3076;
	ld.shared.u32 	%r3077, [%r2976+72];
	bfe.u32 	%r3078, %r3077, 24, 8;
	cvt.u16.u32 	%rs841, %r3078;
	bfe.u32 	%r3079, %r3077, 16, 8;
	cvt.u16.u32 	%rs842, %r3079;
	bfe.u32 	%r3080, %r3077, 8, 8;
	cvt.u16.u32 	%rs843, %r3080;
	bfe.u32 	%r3081, %r3077, 0, 8;
	cvt.u16.u32 	%rs844, %r3081;
	ld.shared.u32 	%r3082, [%r2976+68];
	bfe.u32 	%r3083, %r3082, 24, 8;
	cvt.u16.u32 	%rs845, %r3083;
	bfe.u32 	%r3084, %r3082, 16, 8;
	cvt.u16.u32 	%rs846, %r3084;
	bfe.u32 	%r3085, %r3082, 8, 8;
	cvt.u16.u32 	%rs847, %r3085;
	bfe.u32 	%r3086, %r3082, 0, 8;
	cvt.u16.u32 	%rs848, %r3086;
	ld.shared.u32 	%r3087, [%r2976+64];
	bfe.u32 	%r3088, %r3087, 24, 8;
	cvt.u16.u32 	%rs849, %r3088;
	bfe.u32 	%r3089, %r3087, 16, 8;
	cvt.u16.u32 	%rs850, %r3089;
	bfe.u32 	%r3090, %r3087, 8, 8;
	cvt.u16.u32 	%rs851, %r3090;
	bfe.u32 	%r3091, %r3087, 0, 8;
	cvt.u16.u32 	%rs852, %r3091;
	ld.shared.u32 	%r3092, [%r2976+60];
	bfe.u32 	%r3093, %r3092, 24, 8;
	cvt.u16.u32 	%rs853, %r3093;
	bfe.u32 	%r3094, %r3092, 16, 8;
	cvt.u16.u32 	%rs854, %r3094;
	bfe.u32 	%r3095, %r3092, 8, 8;
	cvt.u16.u32 	%rs855, %r3095;
	bfe.u32 	%r3096, %r3092, 0, 8;
	cvt.u16.u32 	%rs856, %r3096;
	ld.shared.u32 	%r3097, [%r2976+56];
	bfe.u32 	%r3098, %r3097, 24, 8;
	cvt.u16.u32 	%rs857, %r3098;
	bfe.u32 	%r3099, %r3097, 16, 8;
	cvt.u16.u32 	%rs858, %r3099;
	bfe.u32 	%r3100, %r3097, 8, 8;
	cvt.u16.u32 	%rs859, %r3100;
	bfe.u32 	%r3101, %r3097, 0, 8;
	cvt.u16.u32 	%rs860, %r3101;
	ld.shared.u32 	%r3102, [%r2976+52];
	bfe.u32 	%r3103, %r3102, 24, 8;
	cvt.u16.u32 	%rs861, %r3103;
	bfe.u32 	%r3104, %r3102, 16, 8;
	cvt.u16.u32 	%rs862, %r3104;
	bfe.u32 	%r3105, %r3102, 8, 8;
	cvt.u16.u32 	%rs863, %r3105;
	bfe.u32 	%r3106, %r3102, 0, 8;
	cvt.u16.u32 	%rs864, %r3106;
	ld.shared.u32 	%r3107, [%r2976+48];
	bfe.u32 	%r3108, %r3107, 24, 8;
	cvt.u16.u32 	%rs865, %r3108;
	bfe.u32 	%r3109, %r3107, 16, 8;
	cvt.u16.u32 	%rs866, %r3109;
	bfe.u32 	%r3110, %r3107, 8, 8;
	cvt.u16.u32 	%rs867, %r3110;
	bfe.u32 	%r3111, %r3107, 0, 8;
	cvt.u16.u32 	%rs868, %r3111;
	ld.shared.u32 	%r3112, [%r2976+44];
	bfe.u32 	%r3113, %r3112, 24, 8;
	cvt.u16.u32 	%rs869, %r3113;
	bfe.u32 	%r3114, %r3112, 16, 8;
	cvt.u16.u32 	%rs870, %r3114;
	bfe.u32 	%r3115, %r3112, 8, 8;
	cvt.u16.u32 	%rs871, %r3115;
	bfe.u32 	%r3116, %r3112, 0, 8;
	cvt.u16.u32 	%rs872, %r3116;
	ld.shared.u32 	%r3117, [%r2976+40];
	bfe.u32 	%r3118, %r3117, 24, 8;
	cvt.u16.u32 	%rs873, %r3118;
	bfe.u32 	%r3119, %r3117, 16, 8;
	cvt.u16.u32 	%rs874, %r3119;
	bfe.u32 	%r3120, %r3117, 8, 8;
	cvt.u16.u32 	%rs875, %r3120;
	bfe.u32 	%r3121, %r3117, 0, 8;
	cvt.u16.u32 	%rs876, %r3121;
	ld.shared.u32 	%r3122, [%r2976+36];
	bfe.u32 	%r3123, %r3122, 24, 8;
	cvt.u16.u32 	%rs877, %r3123;
	bfe.u32 	%r3124, %r3122, 16, 8;
	cvt.u16.u32 	%rs878, %r3124;
	bfe.u32 	%r3125, %r3122, 8, 8;
	cvt.u16.u32 	%rs879, %r3125;
	bfe.u32 	%r3126, %r3122, 0, 8;
	cvt.u16.u32 	%rs880, %r3126;
	ld.shared.u32 	%r3127, [%r2976+32];
	bfe.u32 	%r3128, %r3127, 24, 8;
	cvt.u16.u32 	%rs881, %r3128;
	bfe.u32 	%r3129, %r3127, 16, 8;
	cvt.u16.u32 	%rs882, %r3129;
	bfe.u32 	%r3130, %r3127, 8, 8;
	cvt.u16.u32 	%rs883, %r3130;
	bfe.u32 	%r3131, %r3127, 0, 8;
	cvt.u16.u32 	%rs884, %r3131;
	ld.shared.u32 	%r3132, [%r2976+28];
	bfe.u32 	%r3133, %r3132, 24, 8;
	cvt.u16.u32 	%rs885, %r3133;
	bfe.u32 	%r3134, %r3132, 16, 8;
	cvt.u16.u32 	%rs886, %r3134;
	bfe.u32 	%r3135, %r3132, 8, 8;
	cvt.u16.u32 	%rs887, %r3135;
	bfe.u32 	%r3136, %r3132, 0, 8;
	cvt.u16.u32 	%rs888, %r3136;
	ld.shared.u32 	%r3137, [%r2976+24];
	bfe.u32 	%r3138, %r3137, 24, 8;
	cvt.u16.u32 	%rs889, %r3138;
	bfe.u32 	%r3139, %r3137, 16, 8;
	cvt.u16.u32 	%rs890, %r3139;
	bfe.u32 	%r3140, %r3137, 8, 8;
	cvt.u16.u32 	%rs891, %r3140;
	bfe.u32 	%r3141, %r3137, 0, 8;
	cvt.u16.u32 	%rs892, %r3141;
	ld.shared.u32 	%r3142, [%r2976+20];
	bfe.u32 	%r3143, %r3142, 24, 8;
	cvt.u16.u32 	%rs893, %r3143;
	bfe.u32 	%r3144, %r3142, 16, 8;
	cvt.u16.u32 	%rs894, %r3144;
	bfe.u32 	%r3145, %r3142, 8, 8;
	cvt.u16.u32 	%rs895, %r3145;
	bfe.u32 	%r3146, %r3142, 0, 8;
	cvt.u16.u32 	%rs896, %r3146;
	ld.shared.u32 	%r3147, [%r2976+16];
	bfe.u32 	%r3148, %r3147, 24, 8;
	cvt.u16.u32 	%rs897, %r3148;
	bfe.u32 	%r3149, %r3147, 16, 8;
	cvt.u16.u32 	%rs898, %r3149;
	bfe.u32 	%r3150, %r3147, 8, 8;
	cvt.u16.u32 	%rs899, %r3150;
	bfe.u32 	%r3151, %r3147, 0, 8;
	cvt.u16.u32 	%rs900, %r3151;
	ld.shared.u32 	%r3152, [%r2976+12];
	bfe.u32 	%r3153, %r3152, 24, 8;
	cvt.u16.u32 	%rs901, %r3153;
	bfe.u32 	%r3154, %r3152, 16, 8;
	cvt.u16.u32 	%rs902, %r3154;
	bfe.u32 	%r3155, %r3152, 8, 8;
	cvt.u16.u32 	%rs903, %r3155;
	bfe.u32 	%r3156, %r3152, 0, 8;
	cvt.u16.u32 	%rs904, %r3156;
	ld.shared.u32 	%r3157, [%r2976+8];
	bfe.u32 	%r3158, %r3157, 24, 8;
	cvt.u16.u32 	%rs905, %r3158;
	bfe.u32 	%r3159, %r3157, 16, 8;
	cvt.u16.u32 	%rs906, %r3159;
	bfe.u32 	%r3160, %r3157, 8, 8;
	cvt.u16.u32 	%rs907, %r3160;
	bfe.u32 	%r3161, %r3157, 0, 8;
	cvt.u16.u32 	%rs908, %r3161;
	ld.shared.u32 	%r3162, [%r2976+4];
	bfe.u32 	%r3163, %r3162, 24, 8;
	cvt.u16.u32 	%rs909, %r3163;
	bfe.u32 	%r3164, %r3162, 16, 8;
	cvt.u16.u32 	%rs910, %r3164;
	bfe.u32 	%r3165, %r3162, 8, 8;
	cvt.u16.u32 	%rs911, %r3165;
	bfe.u32 	%r3166, %r3162, 0, 8;
	cvt.u16.u32 	%rs912, %r3166;
	ld.shared.u32 	%r19, [%r2976];
	setp.ge.s32 	%p36, %r2783, %r8;
	mov.pred 	%p41, 0;
	@%p36 bra 	$L__BB7_11;
	setp.ge.s32 	%p37, %r3754, %r2;
	setp.lt.s32 	%p38, %r19, %r18;
	or.pred  	%p41, %p37, %p38;
$L__BB7_11:
	ld.param.s8 	%rs2135, [_ZN3cub18CUB_300001_SM_10006detail10merge_sort26DeviceMergeSortMergeKernelINS2_10policy_hubIN6thrust24THRUST_300001_SM_1000_NS10device_ptrI14key_value_pairEEE9Policy600ES9_PNS0_8NullTypeES9_SD_m13KeyComparatorS8_SC_EEvbT2_T3_T4_PT6_PT7_T5_PSH_SH_NS1_7vsmem_tE_param_0];
	mov.u32 	%r20, %tid.x;
	mov.u32 	%r3167, %ctaid.x;
	mul.wide.u32 	%rd10, %r3167, 256;
	setp.eq.s16 	%p39, %rs2135, 0;
	selp.b32 	%r21, %r19, %r18, %p41;
	selp.b16 	%rs913, %rs912, %rs760, %p41;
	selp.b16 	%rs914, %rs911, %rs759, %p41;
	selp.b16 	%rs915, %rs910, %rs758, %p41;
	selp.b16 	%rs916, %rs909, %rs757, %p41;
	selp.b16 	%rs917, %rs908, %rs756, %p41;
	selp.b16 	%rs918, %rs907, %rs755, %p41;
	selp.b16 	%rs919, %rs906, %rs754, %p41;
	selp.b16 	%rs920, %rs905, %rs753, %p41;
	selp.b16 	%rs921, %rs904, %rs752, %p41;
	selp.b16 	%rs922, %rs903, %rs751, %p41;
	selp.b16 	%rs923, %rs902, %rs750, %p41;
	selp.b16 	%rs924, %rs901, %rs749, %p41;
	selp.b16 	%rs925, %rs900, %rs748, %p41;
	selp.b16 	%rs926, %rs899, %rs747, %p41;
	selp.b16 	%rs927, %rs898, %rs746, %p41;
	selp.b16 	%rs928, %rs897, %rs745, %p41;
	selp.b16 	%rs929, %rs896, %rs744, %p41;
	selp.b16 	%rs930, %rs895, %rs743, %p41;
	selp.b16 	%rs931, %rs894, %rs742, %p41;
	selp.b16 	%rs932, %rs893, %rs741, %p41;
	selp.b16 	%rs933, %rs892, %rs740, %p41;
	selp.b16 	%rs934, %rs891, %rs739, %p41;
	selp.b16 	%rs935, %rs890, %rs738, %p41;
	selp.b16 	%rs936, %rs889, %rs737, %p41;
	selp.b16 	%rs937, %rs888, %rs736, %p41;
	selp.b16 	%rs938, %rs887, %rs735, %p41;
	selp.b16 	%rs939, %rs886, %rs734, %p41;
	selp.b16 	%rs940, %rs885, %rs733, %p41;
	selp.b16 	%rs941, %rs884, %rs732, %p41;
	selp.b16 	%rs942, %rs883, %rs731, %p41;
	selp.b16 	%rs943, %rs882, %rs730, %p41;
	selp.b16 	%rs944, %rs881, %rs729, %p41;
	selp.b16 	%rs945, %rs880, %rs728, %p41;
	selp.b16 	%rs946, %rs879, %rs727, %p41;
	selp.b16 	%rs947, %rs878, %rs726, %p41;
	selp.b16 	%rs948, %rs877, %rs725, %p41;
	selp.b16 	%rs949, %rs876, %rs724, %p41;
	selp.b16 	%rs950, %rs875, %rs723, %p41;
	selp.b16 	%rs951, %rs874, %rs722, %p41;
	selp.b16 	%rs952, %rs873, %rs721, %p41;
	selp.b16 	%rs953, %rs872, %rs720, %p41;
	selp.b16 	%rs954, %rs871, %rs719, %p41;
	selp.b16 	%rs955, %rs870, %rs718, %p41;
	selp.b16 	%rs956, %rs869, %rs717, %p41;
	selp.b16 	%rs957, %rs868, %rs716, %p41;
	selp.b16 	%rs958, %rs867, %rs715, %p41;
	selp.b16 	%rs959, %rs866, %rs714, %p41;
	selp.b16 	%rs960, %rs865, %rs713, %p41;
	selp.b16 	%rs961, %rs864, %rs712, %p41;
	selp.b16 	%rs962, %rs863, %rs711, %p41;
	selp.b16 	%rs963, %rs862, %rs710, %p41;
	selp.b16 	%rs964, %rs861, %rs709, %p41;
	selp.b16 	%rs965, %rs860, %rs708, %p41;
	selp.b16 	%rs966, %rs859, %rs707, %p41;
	selp.b16 	%rs967, %rs858, %rs706, %p41;
	selp.b16 	%rs968, %rs857, %rs705, %p41;
	selp.b16 	%rs969, %rs856, %rs704, %p41;
	selp.b16 	%rs970, %rs855, %rs703, %p41;
	selp.b16 	%rs971, %rs854, %rs702, %p41;
	selp.b16 	%rs972, %rs853, %rs701, %p41;
	selp.b16 	%rs973, %rs852, %rs700, %p41;
	selp.b16 	%rs974, %rs851, %rs699, %p41;
	selp.b16 	%rs975, %rs850, %rs698, %p41;
	selp.b16 	%rs976, %rs849, %rs697, %p41;
	selp.b16 	%rs977, %rs848, %rs696, %p41;
	selp.b16 	%rs978, %rs847, %rs695, %p41;
	selp.b16 	%rs979, %rs846, %rs694, %p41;
	selp.b16 	%rs980, %rs845, %rs693, %p41;
	selp.b16 	%rs981, %rs844, %rs692, %p41;
	selp.b16 	%rs982, %rs843, %rs691, %p41;
	selp.b16 	%rs983, %rs842, %rs690, %p41;
	selp.b16 	%rs984, %rs841, %rs689, %p41;
	selp.b16 	%rs985, %rs840, %rs688, %p41;
	selp.b16 	%rs986, %rs839, %rs687, %p41;
	selp.b16 	%rs987, %rs838, %rs686, %p41;
	selp.b16 	%rs988, %rs837, %rs685, %p41;
	selp.b16 	%rs989, %rs836, %rs684, %p41;
	selp.b16 	%rs990, %rs835, %rs683, %p41;
	selp.b16 	%rs991, %rs834, %rs682, %p41;
	selp.b16 	%rs992, %rs833, %rs681, %p41;
	selp.b16 	%rs993, %rs832, %rs680, %p41;
	selp.b16 	%rs994, %rs831, %rs679, %p41;
	selp.b16 	%rs995, %rs830, %rs678, %p41;
	selp.b16 	%rs996, %rs829, %rs677, %p41;
	selp.b16 	%rs997, %rs828, %rs676, %p41;
	selp.b16 	%rs998, %rs827, %rs675, %p41;
	selp.b16 	%rs999, %rs826, %rs674, %p41;
	selp.b16 	%rs1000, %rs825, %rs673, %p41;
	selp.b16 	%rs1001, %rs824, %rs672, %p41;
	selp.b16 	%rs1002, %rs823, %rs671, %p41;
	selp.b16 	%rs1003, %rs822, %rs670, %p41;
	selp.b16 	%rs1004, %rs821, %rs669, %p41;
	selp.b16 	%rs1005, %rs820, %rs668, %p41;
	selp.b16 	%rs1006, %rs819, %rs667, %p41;
	selp.b16 	%rs1007, %rs818, %rs666, %p41;
	selp.b16 	%rs1008, %rs817, %rs665, %p41;
	selp.b16 	%rs1009, %rs816, %rs664, %p41;
	selp.b16 	%rs1010, %rs815, %rs663, %p41;
	selp.b16 	%rs1011, %rs814, %rs662, %p41;
	selp.b16 	%rs1012, %rs813, %rs661, %p41;
	selp.b16 	%rs1013, %rs812, %rs660, %p41;
	selp.b16 	%rs1014, %rs811, %rs659, %p41;
	selp.b16 	%rs1015, %rs810, %rs658, %p41;
	selp.b16 	%rs1016, %rs809, %rs657, %p41;
	selp.b16 	%rs1017, %rs808, %rs656, %p41;
	selp.b16 	%rs1018, %rs807, %rs655, %p41;
	selp.b16 	%rs1019, %rs806, %rs654, %p41;
	selp.b16 	%rs1020, %rs805, %rs653, %p41;
	selp.b16 	%rs1021, %rs804, %rs652, %p41;
	selp.b16 	%rs1022, %rs803, %rs651, %p41;
	selp.b16 	%rs1023, %rs802, %rs650, %p41;
	selp.b16 	%rs1024, %rs801, %rs649, %p41;
	selp.b16 	%rs1025, %rs800, %rs648, %p41;
	selp.b16 	%rs1026, %rs799, %rs647, %p41;
	selp.b16 	%rs1027, %rs798, %rs646, %p41;
	selp.b16 	%rs1028, %rs797, %rs645, %p41;
	selp.b16 	%rs1029, %rs796, %rs644, %p41;
	selp.b16 	%rs1030, %rs795, %rs643, %p41;
	selp.b16 	%rs1031, %rs794, %rs642, %p41;
	selp.b16 	%rs1032, %rs793, %rs641, %p41;
	selp.b16 	%rs1033, %rs792, %rs640, %p41;
	selp.b16 	%rs1034, %rs791, %rs639, %p41;
	selp.b16 	%rs1035, %rs790, %rs638, %p41;
	selp.b16 	%rs1036, %rs789, %rs637, %p41;
	selp.b16 	%rs1037, %rs788, %rs636, %p41;
	selp.b16 	%rs1038, %rs787, %rs635, %p41;
	selp.b16 	%rs1039, %rs786, %rs634, %p41;
	selp.b16 	%rs1040, %rs785, %rs633, %p41;
	selp.b16 	%rs1041, %rs784, %rs632, %p41;
	selp.b16 	%rs1042, %rs783, %rs631, %p41;
	selp.b16 	%rs1043, %rs782, %rs630, %p41;
	selp.b16 	%rs1044, %rs781, %rs629, %p41;
	selp.b16 	%rs1045, %rs780, %rs628, %p41;
	selp.b16 	%rs1046, %rs779, %rs627, %p41;
	selp.b16 	%rs1047, %rs778, %rs626, %p41;
	selp.b16 	%rs1048, %rs777, %rs625, %p41;
	selp.b16 	%rs1049, %rs776, %rs624, %p41;
	selp.b16 	%rs1050, %rs775, %rs623, %p41;
	selp.b16 	%rs1051, %rs774, %rs622, %p41;
	selp.b16 	%rs1052, %rs773, %rs621, %p41;
	selp.b16 	%rs1053, %rs772, %rs620, %p41;
	selp.b16 	%rs1054, %rs771, %rs619, %p41;
	selp.b16 	%rs1055, %rs770, %rs618, %p41;
	selp.b16 	%rs1056, %rs769, %rs617, %p41;
	selp.b16 	%rs1057, %rs768, %rs616, %p41;
	selp.b16 	%rs1058, %rs767, %rs615, %p41;
	selp.b16 	%rs1059, %rs766, %rs614, %p41;
	selp.b16 	%rs1060, %rs765, %rs613, %p41;
	selp.b16 	%rs1061, %rs764, %rs612, %p41;
	selp.b16 	%rs1062, %rs763, %rs611, %p41;
	selp.b16 	%rs1063, %rs762, %rs610, %p41;
	selp.b16 	%rs1064, %rs761, %rs609, %p41;
	bar.sync 	0;
	@%p39 bra 	$L__BB7_13;
	ld.param.u64 	%rd117, [_ZN3cub18CUB_300001_SM_10006detail10merge_sort26DeviceMergeSortMergeKernelINS2_10policy_hubIN6thrust24THRUST_300001_SM_1000_NS10device_ptrI14key_value_pairEEE9Policy600ES9_PNS0_8NullTypeES9_SD_m13KeyComparatorS8_SC_EEvbT2_T3_T4_PT6_PT7_T5_PSH_SH_NS1_7vsmem_tE_param_4];
	// begin inline asm
	mov.u32 %r3168, %laneid;
	// end inline asm
	and.b32  	%r3169, %r20, 992;
	add.s32 	%r3170, %r3168, %r3169;
	mov.u32 	%r3171, _ZZN3cub18CUB_300001_SM_10006detail10merge_sort26DeviceMergeSortMergeKernelINS2_10policy_hubIN6thrust24THRUST_300001_SM_1000_NS10device_ptrI14key_value_pairEEE9Policy600ES9_PNS0_8NullTypeES9_SD_m13KeyComparatorS8_SC_EEvbT2_T3_T4_PT6_PT7_T5_PSH_SH_NS1_7vsmem_tEE19static_temp_storage;
	mad.lo.s32 	%r3172, %r3170, 156, %r3171;
	st.shared.u32 	[%r3172], %r21;
	cvt.u32.u16 	%r3173, %rs916;
	cvt.u32.u16 	%r3174, %rs915;
	prmt.b32 	%r3175, %r3174, %r3173, 0x3340U;
	cvt.u32.u16 	%r3176, %rs914;
	cvt.u32.u16 	%r3177, %rs913;
	prmt.b32 	%r3178, %r3177, %r3176, 0x3340U;
	prmt.b32 	%r3179, %r3178, %r3175, 0x5410U;
	st.shared.u32 	[%r3172+4], %r3179;
	cvt.u32.u16 	%r3180, %rs920;
	cvt.u32.u16 	%r3181, %rs919;
	prmt.b32 	%r3182, %r3181, %r3180, 0x3340U;
	cvt.u32.u16 	%r3183, %rs918;
	cvt.u32.u16 	%r3184, %rs917;
	prmt.b32 	%r3185, %r3184, %r3183, 0x3340U;
	prmt.b32 	%r3186, %r3185, %r3182, 0x5410U;
	st.shared.u32 	[%r3172+8], %r3186;
	cvt.u32.u16 	%r3187, %rs924;
	cvt.u32.u16 	%r3188, %rs923;
	prmt.b32 	%r3189, %r3188, %r3187, 0x3340U;
	cvt.u32.u16 	%r3190, %rs922;
	cvt.u32.u16 	%r3191, %rs921;
	prmt.b32 	%r3192, %r3191, %r3190, 0x3340U;
	prmt.b32 	%r3193, %r3192, %r3189, 0x5410U;
	st.shared.u32 	[%r3172+12], %r3193;
	cvt.u32.u16 	%r3194, %rs928;
	cvt.u32.u16 	%r3195, %rs927;
	prmt.b32 	%r3196, %r3195, %r3194, 0x3340U;
	cvt.u32.u16 	%r3197, %rs926;
	cvt.u32.u16 	%r3198, %rs925;
	prmt.b32 	%r3199, %r3198, %r3197, 0x3340U;
	prmt.b32 	%r3200, %r3199, %r3196, 0x5410U;
	st.shared.u32 	[%r3172+16], %r3200;
	cvt.u32.u16 	%r3201, %rs932;
	cvt.u32.u16 	%r3202, %rs931;
	prmt.b32 	%r3203, %r3202, %r3201, 0x3340U;
	cvt.u32.u16 	%r3204, %rs930;
	cvt.u32.u16 	%r3205, %rs929;
	prmt.b32 	%r3206, %r3205, %r3204, 0x3340U;
	prmt.b32 	%r3207, %r3206, %r3203, 0x5410U;
	st.shared.u32 	[%r3172+20], %r3207;
	cvt.u32.u16 	%r3208, %rs936;
	cvt.u32.u16 	%r3209, %rs935;
	prmt.b32 	%r3210, %r3209, %r3208, 0x3340U;
	cvt.u32.u16 	%r3211, %rs934;
	cvt.u32.u16 	%r3212, %rs933;
	prmt.b32 	%r3213, %r3212, %r3211, 0x3340U;
	prmt.b32 	%r3214, %r3213, %r3210, 0x5410U;
	st.shared.u32 	[%r3172+24], %r3214;
	cvt.u32.u16 	%r3215, %rs940;
	cvt.u32.u16 	%r3216, %rs939;
	prmt.b32 	%r3217, %r3216, %r3215, 0x3340U;
	cvt.u32.u16 	%r3218, %rs938;
	cvt.u32.u16 	%r3219, %rs937;
	prmt.b32 	%r3220, %r3219, %r3218, 0x3340U;
	prmt.b32 	%r3221, %r3220, %r3217, 0x5410U;
	st.shared.u32 	[%r3172+28], %r3221;
	cvt.u32.u16 	%r3222, %rs944;
	cvt.u32.u16 	%r3223, %rs943;
	prmt.b32 	%r3224, %r3223, %r3222, 0x3340U;
	cvt.u32.u16 	%r3225, %rs942;
	cvt.u32.u16 	%r3226, %rs941;
	prmt.b32 	%r3227, %r3226, %r3225, 0x3340U;
	prmt.b32 	%r3228, %r3227, %r3224, 0x5410U;
	st.shared.u32 	[%r3172+32], %r3228;
	cvt.u32.u16 	%r3229, %rs948;
	cvt.u32.u16 	%r3230, %rs947;
	prmt.b32 	%r3231, %r3230, %r3229, 0x3340U;
	cvt.u32.u16 	%r3232, %rs946;
	cvt.u32.u16 	%r3233, %rs945;
	prmt.b32 	%r3234, %r3233, %r3232, 0x3340U;
	prmt.b32 	%r3235, %r3234, %r3231, 0x5410U;
	st.shared.u32 	[%r3172+36], %r3235;
	cvt.u32.u16 	%r3236, %rs952;
	cvt.u32.u16 	%r3237, %rs951;
	prmt.b32 	%r3238, %r3237, %r3236, 0x3340U;
	cvt.u32.u16 	%r3239, %rs950;
	cvt.u32.u16 	%r3240, %rs949;
	prmt.b32 	%r3241, %r3240, %r3239, 0x3340U;
	prmt.b32 	%r3242, %r3241, %r3238, 0x5410U;
	st.shared.u32 	[%r3172+40], %r3242;
	cvt.u32.u16 	%r3243, %rs956;
	cvt.u32.u16 	%r3244, %rs955;
	prmt.b32 	%r3245, %r3244, %r3243, 0x3340U;
	cvt.u32.u16 	%r3246, %rs954;
	cvt.u32.u16 	%r3247, %rs953;
	prmt.b32 	%r3248, %r3247, %r3246, 0x3340U;
	prmt.b32 	%r3249, %r3248, %r3245, 0x5410U;
	st.shared.u32 	[%r3172+44], %r3249;
	cvt.u32.u16 	%r3250, %rs960;
	cvt.u32.u16 	%r3251, %rs959;
	prmt.b32 	%r3252, %r3251, %r3250, 0x3340U;
	cvt.u32.u16 	%r3253, %rs958;
	cvt.u32.u16 	%r3254, %rs957;
	prmt.b32 	%r3255, %r3254, %r3253, 0x3340U;
	prmt.b32 	%r3256, %r3255, %r3252, 0x5410U;
	st.shared.u32 	[%r3172+48], %r3256;
	cvt.u32.u16 	%r3257, %rs964;
	cvt.u32.u16 	%r3258, %rs963;
	prmt.b32 	%r3259, %r3258, %r3257, 0x3340U;
	cvt.u32.u16 	%r3260, %rs962;
	cvt.u32.u16 	%r3261, %rs961;
	prmt.b32 	%r3262, %r3261, %r3260, 0x3340U;
	prmt.b32 	%r3263, %r3262, %r3259, 0x5410U;
	st.shared.u32 	[%r3172+52], %r3263;
	cvt.u32.u16 	%r3264, %rs968;
	cvt.u32.u16 	%r3265, %rs967;
	prmt.b32 	%r3266, %r3265, %r3264, 0x3340U;
	cvt.u32.u16 	%r3267, %rs966;
	cvt.u32.u16 	%r3268, %rs965;
	prmt.b32 	%r3269, %r3268, %r3267, 0x3340U;
	prmt.b32 	%r3270, %r3269, %r3266, 0x5410U;
	st.shared.u32 	[%r3172+56], %r3270;
	cvt.u32.u16 	%r3271, %rs972;
	cvt.u32.u16 	%r3272, %rs971;
	prmt.b32 	%r3273, %r3272, %r3271, 0x3340U;
	cvt.u32.u16 	%r3274, %rs970;
	cvt.u32.u16 	%r3275, %rs969;
	prmt.b32 	%r3276, %r3275, %r3274, 0x3340U;
	prmt.b32 	%r3277, %r3276, %r3273, 0x5410U;
	st.shared.u32 	[%r3172+60], %r3277;
	cvt.u32.u16 	%r3278, %rs976;
	cvt.u32.u16 	%r3279, %rs975;
	prmt.b32 	%r3280, %r3279, %r3278, 0x3340U;
	cvt.u32.u16 	%r3281, %rs974;
	cvt.u32.u16 	%r3282, %rs973;
	prmt.b32 	%r3283, %r3282, %r3281, 0x3340U;
	prmt.b32 	%r3284, %r3283, %r3280, 0x5410U;
	st.shared.u32 	[%r3172+64], %r3284;
	cvt.u32.u16 	%r3285, %rs980;
	cvt.u32.u16 	%r3286, %rs979;
	prmt.b32 	%r3287, %r3286, %r3285, 0x3340U;
	cvt.u32.u16 	%r3288, %rs978;
	cvt.u32.u16 	%r3289, %rs977;
	prmt.b32 	%r3290, %r3289, %r3288, 0x3340U;
	prmt.b32 	%r3291, %r3290, %r3287, 0x5410U;
	st.shared.u32 	[%r3172+68], %r3291;
	cvt.u32.u16 	%r3292, %rs984;
	cvt.u32.u16 	%r3293, %rs983;
	prmt.b32 	%r3294, %r3293, %r3292, 0x3340U;
	cvt.u32.u16 	%r3295, %rs982;
	cvt.u32.u16 	%r3296, %rs981;
	prmt.b32 	%r3297, %r3296, %r3295, 0x3340U;
	prmt.b32 	%r3298, %r3297, %r3294, 0x5410U;
	st.shared.u32 	[%r3172+72], %r3298;
	cvt.u32.u16 	%r3299, %rs988;
	cvt.u32.u16 	%r3300, %rs987;
	prmt.b32 	%r3301, %r3300, %r3299, 0x3340U;
	cvt.u32.u16 	%r3302, %rs986;
	cvt.u32.u16 	%r3303, %rs985;
	prmt.b32 	%r3304, %r3303, %r3302, 0x3340U;
	prmt.b32 	%r3305, %r3304, %r3301, 0x5410U;
	st.shared.u32 	[%r3172+76], %r3305;
	cvt.u32.u16 	%r3306, %rs992;
	cvt.u32.u16 	%r3307, %rs991;
	prmt.b32 	%r3308, %r3307, %r3306, 0x3340U;
	cvt.u32.u16 	%r3309, %rs990;
	cvt.u32.u16 	%r3310, %rs989;
	prmt.b32 	%r3311, %r3310, %r3309, 0x3340U;
	prmt.b32 	%r3312, %r3311, %r3308, 0x5410U;
	st.shared.u32 	[%r3172+80], %r3312;
	cvt.u32.u16 	%r3313, %rs996;
	cvt.u32.u16 	%r3314, %rs995;
	prmt.b32 	%r3315, %r3314, %r3313, 0x3340U;
	cvt.u32.u16 	%r3316, %rs994;
	cvt.u32.u16 	%r3317, %rs993;
	prmt.b32 	%r3318, %r3317, %r3316, 0x3340U;
	prmt.b32 	%r3319, %r3318, %r3315, 0x5410U;
	st.shared.u32 	[%r3172+84], %r3319;
	cvt.u32.u16 	%r3320, %rs1000;
	cvt.u32.u16 	%r3321, %rs999;
	prmt.b32 	%r3322, %r3321, %r3320, 0x3340U;
	cvt.u32.u16 	%r3323, %rs998;
	cvt.u32.u16 	%r3324, %rs997;
	prmt.b32 	%r3325, %r3324, %r3323, 0x3340U;
	prmt.b32 	%r3326, %r3325, %r3322, 0x5410U;
	st.shared.u32 	[%r3172+88], %r3326;
	cvt.u32.u16 	%r3327, %rs1004;
	cvt.u32.u16 	%r3328, %rs1003;
	prmt.b32 	%r3329, %r3328, %r3327, 0x3340U;
	cvt.u32.u16 	%r3330, %rs1002;
	cvt.u32.u16 	%r3331, %rs1001;
	prmt.b32 	%r3332, %r3331, %r3330, 0x3340U;
	prmt.b32 	%r3333, %r3332, %r3329, 0x5410U;
	st.shared.u32 	[%r3172+92], %r3333;
	cvt.u32.u16 	%r3334, %rs1008;
	cvt.u32.u16 	%r3335, %rs1007;
	prmt.b32 	%r3336, %r3335, %r3334, 0x3340U;
	cvt.u32.u16 	%r3337, %rs1006;
	cvt.u32.u16 	%r3338, %rs1005;
	prmt.b32 	%r3339, %r3338, %r3337, 0x3340U;
	prmt.b32 	%r3340, %r3339, %r3336, 0x5410U;
	st.shared.u32 	[%r3172+96], %r3340;
	cvt.u32.u16 	%r3341, %rs1012;
	cvt.u32.u16 	%r3342, %rs1011;
	prmt.b32 	%r3343, %r3342, %r3341, 0x3340U;
	cvt.u32.u16 	%r3344, %rs1010;
	cvt.u32.u16 	%r3345, %rs1009;
	prmt.b32 	%r3346, %r3345, %r3344, 0x3340U;
	prmt.b32 	%r3347, %r3346, %r3343, 0x5410U;
	st.shared.u32 	[%r3172+100], %r3347;
	cvt.u32.u16 	%r3348, %rs1016;
	cvt.u32.u16 	%r3349, %rs1015;
	prmt.b32 	%r3350, %r3349, %r3348, 0x3340U;
	cvt.u32.u16 	%r3351, %rs1014;
	cvt.u32.u16 	%r3352, %rs1013;
	prmt.b32 	%r3353, %r3352, %r3351, 0x3340U;
	prmt.b32 	%r3354, %r3353, %r3350, 0x5410U;
	st.shared.u32 	[%r3172+104], %r3354;
	cvt.u32.u16 	%r3355, %rs1020;
	cvt.u32.u16 	%r3356, %rs1019;
	prmt.b32 	%r3357, %r3356, %r3355, 0x3340U;
	cvt.u32.u16 	%r3358, %rs1018;
	cvt.u32.u16 	%r3359, %rs1017;
	prmt.b32 	%r3360, %r3359, %r3358, 0x3340U;
	prmt.b32 	%r3361, %r3360, %r3357, 0x5410U;
	st.shared.u32 	[%r3172+108], %r3361;
	cvt.u32.u16 	%r3362, %rs1024;
	cvt.u32.u16 	%r3363, %rs1023;
	prmt.b32 	%r3364, %r3363, %r3362, 0x3340U;
	cvt.u32.u16 	%r3365, %rs1022;
	cvt.u32.u16 	%r3366, %rs1021;
	prmt.b32 	%r3367, %r3366, %r3365, 0x3340U;
	prmt.b32 	%r3368, %r3367, %r3364, 0x5410U;
	st.shared.u32 	[%r3172+112], %r3368;
	cvt.u32.u16 	%r3369, %rs1028;
	cvt.u32.u16 	%r3370, %rs1027;
	prmt.b32 	%r3371, %r3370, %r3369, 0x3340U;
	cvt.u32.u16 	%r3372, %rs1026;
	cvt.u32.u16 	%r3373, %rs1025;
	prmt.b32 	%r3374, %r3373, %r3372, 0x3340U;
	prmt.b32 	%r3375, %r3374, %r3371, 0x5410U;
	st.shared.u32 	[%r3172+116], %r3375;
	cvt.u32.u16 	%r3376, %rs1032;
	cvt.u32.u16 	%r3377, %rs1031;
	prmt.b32 	%r3378, %r3377, %r3376, 0x3340U;
	cvt.u32.u16 	%r3379, %rs1030;
	cvt.u32.u16 	%r3380, %rs1029;
	prmt.b32 	%r3381, %r3380, %r3379, 0x3340U;
	prmt.b32 	%r3382, %r3381, %r3378, 0x5410U;
	st.shared.u32 	[%r3172+120], %r3382;
	cvt.u32.u16 	%r3383, %rs1036;
	cvt.u32.u16 	%r3384, %rs1035;
	prmt.b32 	%r3385, %r3384, %r3383, 0x3340U;
	cvt.u32.u16 	%r3386, %rs1034;
	cvt.u32.u16 	%r3387, %rs1033;
	prmt.b32 	%r3388, %r3387, %r3386, 0x3340U;
	prmt.b32 	%r3389, %r3388, %r3385, 0x5410U;
	st.shared.u32 	[%r3172+124], %r3389;
	cvt.u32.u16 	%r3390, %rs1040;
	cvt.u32.u16 	%r3391, %rs1039;
	prmt.b32 	%r3392, %r3391, %r3390, 0x3340U;
	cvt.u32.u16 	%r3393, %rs1038;
	cvt.u32.u16 	%r3394, %rs1037;
	prmt.b32 	%r3395, %r3394, %r3393, 0x3340U;
	prmt.b32 	%r3396, %r3395, %r3392, 0x5410U;
	st.shared.u32 	[%r3172+128], %r3396;
	cvt.u32.u16 	%r3397, %rs1044;
	cvt.u32.u16 	%r3398, %rs1043;
	prmt.b32 	%r3399, %r3398, %r3397, 0x3340U;
	cvt.u32.u16 	%r3400, %rs1042;
	cvt.u32.u16 	%r3401, %rs1041;
	prmt.b32 	%r3402, %r3401, %r3400, 0x3340U;
	prmt.b32 	%r3403, %r3402, %r3399, 0x5410U;
	st.shared.u32 	[%r3172+132], %r3403;
	cvt.u32.u16 	%r3404, %rs1048;
	cvt.u32.u16 	%r3405, %rs1047;
	prmt.b32 	%r3406, %r3405, %r3404, 0x3340U;
	cvt.u32.u16 	%r3407, %rs1046;
	cvt.u32.u16 	%r3408, %rs1045;
	prmt.b32 	%r3409, %r3408, %r3407, 0x3340U;
	prmt.b32 	%r3410, %r3409, %r3406, 0x5410U;
	st.shared.u32 	[%r3172+136], %r3410;
	cvt.u32.u16 	%r3411, %rs1052;
	cvt.u32.u16 	%r3412, %rs1051;
	prmt.b32 	%r3413, %r3412, %r3411, 0x3340U;
	cvt.u32.u16 	%r3414, %rs1050;
	cvt.u32.u16 	%r3415, %rs1049;
	prmt.b32 	%r3416, %r3415, %r3414, 0x3340U;
	prmt.b32 	%r3417, %r3416, %r3413, 0x5410U;
	st.shared.u32 	[%r3172+140], %r3417;
	cvt.u32.u16 	%r3418, %rs1056;
	cvt.u32.u16 	%r3419, %rs1055;
	prmt.b32 	%r3420, %r3419, %r3418, 0x3340U;
	cvt.u32.u16 	%r3421, %rs1054;
	cvt.u32.u16 	%r3422, %rs1053;
	prmt.b32 	%r3423, %r3422, %r3421, 0x3340U;
	prmt.b32 	%r3424, %r3423, %r3420, 0x5410U;
	st.shared.u32 	[%r3172+144], %r3424;
	cvt.u32.u16 	%r3425, %rs1060;
	cvt.u32.u16 	%r3426, %rs1059;
	prmt.b32 	%r3427, %r3426, %r3425, 0x3340U;
	cvt.u32.u16 	%r3428, %rs1058;
	cvt.u32.u16 	%r3429, %rs1057;
	prmt.b32 	%r3430, %r3429, %r3428, 0x3340U;
	prmt.b32 	%r3431, %r3430, %r3427, 0x5410U;
	st.shared.u32 	[%r3172+148], %r3431;
	cvt.u32.u16 	%r3432, %rs1064;
	cvt.u32.u16 	%r3433, %rs1063;
	prmt.b32 	%r3434, %r3433, %r3432, 0x3340U;
	cvt.u32.u16 	%r3435, %rs1062;
	cvt.u32.u16 	%r3436, %rs1061;
	prmt.b32 	%r3437, %r3436, %r3435, 0x3340U;
	prmt.b32 	%r3438, %r3437, %r3434, 0x5410U;
	st.shared.u32 	[%r3172+152], %r3438;
	bar.warp.sync 	-1;
	ld.shared.u32 	%r3439, [%r3172+152];
	ld.shared.u32 	%r3440, [%r3172+148];
	ld.shared.u32 	%r3441, [%r3172+144];
	ld.shared.u32 	%r3442, [%r3172+140];
	ld.shared.u32 	%r3443, [%r3172+136];
	ld.shared.u32 	%r3444, [%r3172+132];
	ld.shared.u32 	%r3445, [%r3172+128];
	ld.shared.u32 	%r3446, [%r3172+124];
	ld.shared.u32 	%r3447, [%r3172+120];
	ld.shared.u32 	%r3448, [%r3172+116];
	ld.shared.u32 	%r3449, [%r3172+112];
	ld.shared.u32 	%r3450, [%r3172+108];
	ld.shared.u32 	%r3451, [%r3172+104];
	ld.shared.u32 	%r3452, [%r3172+100];
	ld.shared.u32 	%r3453, [%r3172+96];
	ld.shared.u32 	%r3454, [%r3172+92];
	ld.shared.u32 	%r3455, [%r3172+88];
	ld.shared.u32 	%r3456, [%r3172+84];
	ld.shared.u32 	%r3457, [%r3172+80];
	ld.shared.u32 	%r3458, [%r3172+76];
	ld.shared.u32 	%r3459, [%r3172+72];
	ld.shared.u32 	%r3460, [%r3172+68];
	ld.shared.u32 	%r3461, [%r3172+64];
	ld.shared.u32 	%r3462, [%r3172+60];
	ld.shared.u32 	%r3463, [%r3172+56];
	ld.shared.u32 	%r3464, [%r3172+52];
	ld.shared.u32 	%r3465, [%r3172+48];
	ld.shared.u32 	%r3466, [%r3172+44];
	ld.shared.u32 	%r3467, [%r3172+40];
	ld.shared.u32 	%r3468, [%r3172+36];
	ld.shared.u32 	%r3469, [%r3172+32];
	ld.shared.u32 	%r3470, [%r3172+28];
	ld.shared.u32 	%r3471, [%r3172+24];
	ld.shared.u32 	%r3472, [%r3172+20];
	ld.shared.u32 	%r3473, [%r3172+16];
	ld.shared.u32 	%r3474, [%r3172+12];
	ld.shared.u32 	%r3475, [%r3172+8];
	ld.shared.u32 	%r3476, [%r3172+4];
	ld.shared.u32 	%r3477, [%r3172];
	cvt.u64.u32 	%rd108, %r20;
	add.s64 	%rd109, %rd10, %rd108;
	cvta.to.global.u64 	%rd110, %rd117;
	mad.lo.s64 	%rd111, %rd109, 156, %rd110;
	st.global.u32 	[%rd111], %r3477;
	st.global.u32 	[%rd111+4], %r3476;
	st.global.u32 	[%rd111+8], %r3475;
	st.global.u32 	[%rd111+12], %r3474;
	st.global.u32 	[%rd111+16], %r3473;
	st.global.u32 	[%rd111+20], %r3472;
	st.global.u32 	[%rd111+24], %r3471;
	st.global.u32 	[%rd111+28], %r3470;
	st.global.u32 	[%rd111+32], %r3469;
	st.global.u32 	[%rd111+36], %r3468;
	st.global.u32 	[%rd111+40], %r3467;
	st.global.u32 	[%rd111+44], %r3466;
	st.global.u32 	[%rd111+48], %r3465;
	st.global.u32 	[%rd111+52], %r3464;
	st.global.u32 	[%rd111+56], %r3463;
	st.global.u32 	[%rd111+60], %r3462;
	st.global.u32 	[%rd111+64], %r3461;
	st.global.u32 	[%rd111+68], %r3460;
	st.global.u32 	[%rd111+72], %r3459;
	st.global.u32 	[%rd111+76], %r3458;
	st.global.u32 	[%rd111+80], %r3457;
	st.global.u32 	[%rd111+84], %r3456;
	st.global.u32 	[%rd111+88], %r3455;
	st.global.u32 	[%rd111+92], %r3454;
	st.global.u32 	[%rd111+96], %r3453;
	st.global.u32 	[%rd111+100], %r3452;
	st.global.u32 	[%rd111+104], %r3451;
	st.global.u32 	[%rd111+108], %r3450;
	st.global.u32 	[%rd111+112], %r3449;
	st.global.u32 	[%rd111+116], %r3448;
	st.global.u32 	[%rd111+120], %r3447;
	st.global.u32 	[%rd111+124], %r3446;
	st.global.u32 	[%rd111+128], %r3445;
	st.global.u32 	[%rd111+132], %r3444;
	st.global.u32 	[%rd111+136], %r3443;
	st.global.u32 	[%rd111+140], %r3442;
	st.global.u32 	[%rd111+144], %r3441;
	st.global.u32 	[%rd111+148], %r3440;
	st.global.u32 	[%rd111+152], %r3439;
	bra.uni 	$L__BB7_36;
$L__BB7_13:
	// begin inline asm
	mov.u32 %r3478, %laneid;
	// end inline asm
	and.b32  	%r3480, %r20, 992;
	add.s32 	%r3481, %r3478, %r3480;
	mov.u32 	%r3482, _ZZN3cub18CUB_300001_SM_10006detail10merge_sort26DeviceMergeSortMergeKernelINS2_10policy_hubIN6thrust24THRUST_300001_SM_1000_NS10device_ptrI14key_value_pairEEE9Policy600ES9_PNS0_8NullTypeES9_SD_m13KeyComparatorS8_SC_EEvbT2_T3_T4_PT6_PT7_T5_PSH_SH_NS1_7vsmem_tEE19static_temp_storage;
	mad.lo.s32 	%r3755, %r3481, 156, %r3482;
	st.shared.u32 	[%r3755], %r21;
	cvt.u32.u16 	%r3483, %rs916;
	cvt.u32.u16 	%r3484, %rs915;
	prmt.b32 	%r3485, %r3484, %r3483, 0x3340U;
	cvt.u32.u16 	%r3486, %rs914;
	cvt.u32.u16 	%r3487, %rs913;
	prmt.b32 	%r3488, %r3487, %r3486, 0x3340U;
	prmt.b32 	%r3489, %r3488, %r3485, 0x5410U;
	st.shared.u32 	[%r3755+4], %r3489;
	cvt.u32.u16 	%r3490, %rs920;
	cvt.u32.u16 	%r3491, %rs919;
	prmt.b32 	%r3492, %r3491, %r3490, 0x3340U;
	cvt.u32.u16 	%r3493, %rs918;
	cvt.u32.u16 	%r3494, %rs917;
	prmt.b32 	%r3495, %r3494, %r3493, 0x3340U;
	prmt.b32 	%r3496, %r3495, %r3492, 0x5410U;
	st.shared.u32 	[%r3755+8], %r3496;
	cvt.u32.u16 	%r3497, %rs924;
	cvt.u32.u16 	%r3498, %rs923;
	prmt.b32 	%r3499, %r3498, %r3497, 0x3340U;
	cvt.u32.u16 	%r3500, %rs922;
	cvt.u32.u16 	%r3501, %rs921;
	prmt.b32 	%r3502, %r3501, %r3500, 0x3340U;
	prmt.b32 	%r3503, %r3502, %r3499, 0x5410U;
	st.shared.u32 	[%r3755+12], %r3503;
	cvt.u32.u16 	%r3504, %rs928;
	cvt.u32.u16 	%r3505, %rs927;
	prmt.b32 	%r3506, %r3505, %r3504, 0x3340U;
	cvt.u32.u16 	%r3507, %rs926;
	cvt.u32.u16 	%r3508, %rs925;
	prmt.b32 	%r3509, %r3508, %r3507, 0x3340U;
	prmt.b32 	%r3510, %r3509, %r3506, 0x5410U;
	st.shared.u32 	[%r3755+16], %r3510;
	cvt.u32.u16 	%r3511, %rs932;
	cvt.u32.u16 	%r3512, %rs931;
	prmt.b32 	%r3513, %r3512, %r3511, 0x3340U;
	cvt.u32.u16 	%r3514, %rs930;
	cvt.u32.u16 	%r3515, %rs929;
	prmt.b32 	%r3516, %r3515, %r3514, 0x3340U;
	prmt.b32 	%r3517, %r3516, %r3513, 0x5410U;
	st.shared.u32 	[%r3755+20], %r3517;
	cvt.u32.u16 	%r3518, %rs936;
	cvt.u32.u16 	%r3519, %rs935;
	prmt.b32 	%r3520, %r3519, %r3518, 0x3340U;
	cvt.u32.u16 	%r3521, %rs934;
	cvt.u32.u16 	%r3522, %rs933;
	prmt.b32 	%r3523, %r3522, %r3521, 0x3340U;
	prmt.b32 	%r3524, %r3523, %r3520, 0x5410U;
	st.shared.u32 	[%r3755+24], %r3524;
	cvt.u32.u16 	%r3525, %rs940;
	cvt.u32.u16 	%r3526, %rs939;
	prmt.b32 	%r3527, %r3526, %r3525, 0x3340U;
	cvt.u32.u16 	%r3528, %rs938;
	cvt.u32.u16 	%r3529, %rs937;
	prmt.b32 	%r3530, %r3529, %r3528, 0x3340U;
	prmt.b32 	%r3531, %r3530, %r3527, 0x5410U;
	st.shared.u32 	[%r3755+28], %r3531;
	cvt.u32.u16 	%r3532, %rs944;
	cvt.u32.u16 	%r3533, %rs943;
	prmt.b32 	%r3534, %r3533, %r3532, 0x3340U;
	cvt.u32.u16 	%r3535, %rs942;
	cvt.u32.u16 	%r3536, %rs941;
	prmt.b32 	%r3537, %r3536, %r3535, 0x3340U;
	prmt.b32 	%r3538, %r3537, %r3534, 0x5410U;
	st.shared.u32 	[%r3755+32], %r3538;
	cvt.u32.u16 	%r3539, %rs948;
	cvt.u32.u16 	%r3540, %rs947;
	prmt.b32 	%r3541, %r3540, %r3539, 0x3340U;
	cvt.u32.u16 	%r3542, %rs946;
	cvt.u32.u16 	%r3543, %rs945;
	prmt.b32 	%r3544, %r3543, %r3542, 0x3340U;
	prmt.b32 	%r3545, %r3544, %r3541, 0x5410U;
	st.shared.u32 	[%r3755+36], %r3545;
	cvt.u32.u16 	%r3546, %rs952;
	cvt.u32.u16 	%r3547, %rs951;
	prmt.b32 	%r3548, %r3547, %r3546, 0x3340U;
	cvt.u32.u16 	%r3549, %rs950;
	cvt.u32.u16 	%r3550, %rs949;
	prmt.b32 	%r3551, %r3550, %r3549, 0x3340U;
	prmt.b32 	%r3552, %r3551, %r3548, 0x5410U;
	st.shared.u32 	[%r3755+40], %r3552;
	cvt.u32.u16 	%r3553, %rs956;
	cvt.u32.u16 	%r3554, %rs955;
	prmt.b32 	%r3555, %r3554, %r3553, 0x3340U;
	cvt.u32.u16 	%r3556, %rs954;
	cvt.u32.u16 	%r3557, %rs953;
	prmt.b32 	%r3558, %r3557, %r3556, 0x3340U;
	prmt.b32 	%r3559, %r3558, %r3555, 0x5410U;
	st.shared.u32 	[%r3755+44], %r3559;
	cvt.u32.u16 	%r3560, %rs960;
	cvt.u32.u16 	%r3561, %rs959;
	prmt.b32 	%r3562, %r3561, %r3560, 0x3340U;
	cvt.u32.u16 	%r3563, %rs958;
	cvt.u32.u16 	%r3564, %rs957;
	prmt.b32 	%r3565, %r3564, %r3563, 0x3340U;
	prmt.b32 	%r3566, %r3565, %r3562, 0x5410U;
	st.shared.u32 	[%r3755+48], %r3566;
	cvt.u32.u16 	%r3567, %rs964;
	cvt.u32.u16 	%r3568, %rs963;
	prmt.b32 	%r3569, %r3568, %r3567, 0x3340U;
	cvt.u32.u16 	%r3570, %rs962;
	cvt.u32.u16 	%r3571, %rs961;
	prmt.b32 	%r3572, %r3571, %r3570, 0x3340U;
	prmt.b32 	%r3573, %r3572, %r3569, 0x5410U;
	st.shared.u32 	[%r3755+52], %r3573;
	cvt.u32.u16 	%r3574, %rs968;
	cvt.u32.u16 	%r3575, %rs967;
	prmt.b32 	%r3576, %r3575, %r3574, 0x3340U;
	cvt.u32.u16 	%r3577, %rs966;
	cvt.u32.u16 	%r3578, %rs965;
	prmt.b32 	%r3579, %r3578, %r3577, 0x3340U;
	prmt.b32 	%r3580, %r3579, %r3576, 0x5410U;
	st.shared.u32 	[%r3755+56], %r3580;
	cvt.u32.u16 	%r3581, %rs972;
	cvt.u32.u16 	%r3582, %rs971;
	prmt.b32 	%r3583, %r3582, %r3581, 0x3340U;
	cvt.u32.u16 	%r3584, %rs970;
	cvt.u32.u16 	%r3585, %rs969;
	prmt.b32 	%r3586, %r3585, %r3584, 0x3340U;
	prmt.b32 	%r3587, %r3586, %r3583, 0x5410U;
	st.shared.u32 	[%r3755+60], %r3587;
	cvt.u32.u16 	%r3588, %rs976;
	cvt.u32.u16 	%r3589, %rs975;
	prmt.b32 	%r3590, %r3589, %r3588, 0x3340U;
	cvt.u32.u16 	%r3591, %rs974;
	cvt.u32.u16 	%r3592, %rs973;
	prmt.b32 	%r3593, %r3592, %r3591, 0x3340U;
	prmt.b32 	%r3594, %r3593, %r3590, 0x5410U;
	st.shared.u32 	[%r3755+64], %r3594;
	cvt.u32.u16 	%r3595, %rs980;
	cvt.u32.u16 	%r3596, %rs979;
	prmt.b32 	%r3597, %r3596, %r3595, 0x3340U;
	cvt.u32.u16 	%r3598, %rs978;
	cvt.u32.u16 	%r3599, %rs977;
	prmt.b32 	%r3600, %r3599, %r3598, 0x3340U;
	prmt.b32 	%r3601, %r3600, %r3597, 0x5410U;
	st.shared.u32 	[%r3755+68], %r3601;
	cvt.u32.u16 	%r3602, %rs984;
	cvt.u32.u16 	%r3603, %rs983;
	prmt.b32 	%r3604, %r3603, %r3602, 0x3340U;
	cvt.u32.u16 	%r3605, %rs982;
	cvt.u32.u16 	%r3606, %rs981;
	prmt.b32 	%r3607, %r3606, %r3605, 0x3340U;
	prmt.b32 	%r3608, %r3607, %r3604, 0x5410U;
	st.shared.u32 	[%r3755+72], %r3608;
	cvt.u32.u16 	%r3609, %rs988;
	cvt.u32.u16 	%r3610, %rs987;
	prmt.b32 	%r3611, %r3610, %r3609, 0x3340U;
	cvt.u32.u16 	%r3612, %rs986;
	cvt.u32.u16 	%r3613, %rs985;
	prmt.b32 	%r3614, %r3613, %r3612, 0x3340U;
	prmt.b32 	%r3615, %r3614, %r3611, 0x5410U;
	st.shared.u32 	[%r3755+76], %r3615;
	cvt.u32.u16 	%r3616, %rs992;
	cvt.u32.u16 	%r3617, %rs991;
	prmt.b32 	%r3618, %r3617, %r3616, 0x3340U;
	cvt.u32.u16 	%r3619, %rs990;
	cvt.u32.u16 	%r3620, %rs989;
	prmt.b32 	%r3621, %r3620, %r3619, 0x3340U;
	prmt.b32 	%r3622, %r3621, %r3618, 0x5410U;
	st.shared.u32 	[%r3755+80], %r3622;
	cvt.u32.u16 	%r3623, %rs996;
	cvt.u32.u16 	%r3624, %rs995;
	prmt.b32 	%r3625, %r3624, %r3623, 0x3340U;
	cvt.u32.u16 	%r3626, %rs994;
	cvt.u32.u16 	%r3627, %rs993;
	prmt.b32 	%r3628, %r3627, %r3626, 0x3340U;
	prmt.b32 	%r3629, %r3628, %r3625, 0x5410U;
	st.shared.u32 	[%r3755+84], %r3629;
	cvt.u32.u16 	%r3630, %rs1000;
	cvt.u32.u16 	%r3631, %rs999;
	prmt.b32 	%r3632, %r3631, %r3630, 0x3340U;
	cvt.u32.u16 	%r3633, %rs998;
	cvt.u32.u16 	%r3634, %rs997;
	prmt.b32 	%r3635, %r3634, %r3633, 0x3340U;
	prmt.b32 	%r3636, %r3635, %r3632, 0x5410U;
	st.shared.u32 	[%r3755+88], %r3636;
	cvt.u32.u16 	%r3637, %rs1004;
	cvt.u32.u16 	%r3638, %rs1003;
	prmt.b32 	%r3639, %r3638, %r3637, 0x3340U;
	cvt.u32.u16 	%r3640, %rs1002;
	cvt.u32.u16 	%r3641, %rs1001;
	prmt.b32 	%r3642, %r3641, %r3640, 0x3340U;
	prmt.b32 	%r3643, %r3642, %r3639, 0x5410U;
	st.shared.u32 	[%r3755+92], %r3643;
	cvt.u32.u16 	%r3644, %rs1008;
	cvt.u32.u16 	%r3645, %rs1007;
	prmt.b32 	%r3646, %r3645, %r3644, 0x3340U;
	cvt.u32.u16 	%r3647, %rs1006;
	cvt.u32.u16 	%r3648, %rs1005;
	prmt.b32 	%r3649, %r3648, %r3647, 0x3340U;
	prmt.b32 	%r3650, %r3649, %r3646, 0x5410U;
	st.shared.u32 	[%r3755+96], %r3650;
	cvt.u32.u16 	%r3651, %rs1012;
	cvt.u32.u16 	%r3652, %rs1011;
	prmt.b32 	%r3653, %r3652, %r3651, 0x3340U;
	cvt.u32.u16 	%r3654, %rs1010;
	cvt.u32.u16 	%r3655, %rs1009;
	prmt.b32 	%r3656, %r3655, %r3654, 0x3340U;
	prmt.b32 	%r3657, %r3656, %r3653, 0x5410U;
	st.shared.u32 	[%r3755+100], %r3657;
	cvt.u32.u16 	%r3658, %rs1016;
	cvt.u32.u16 	%r3659, %rs1015;
	prmt.b32 	%r3660, %r3659, %r3658, 0x3340U;
	cvt.u32.u16 	%r3661, %rs1014;
	cvt.u32.u16 	%r3662, %rs1013;
	prmt.b32 	%r3663, %r3662, %r3661, 0x3340U;
	prmt.b32 	%r3664, %r3663, %r3660, 0x5410U;
	st.shared.u32 	[%r3755+104], %r3664;
	cvt.u32.u16 	%r3665, %rs1020;
	cvt.u32.u16 	%r3666, %rs1019;
	prmt.b32 	%r3667, %r3666, %r3665, 0x3340U;
	cvt.u32.u16 	%r3668, %rs1018;
	cvt.u32.u16 	%r3669, %rs1017;
	prmt.b32 	%r3670, %r3669, %r3668, 0x3340U;
	prmt.b32 	%r3671, %r3670, %r3667, 0x5410U;
	st.shared.u32 	[%r3755+108], %r3671;
	cvt.u32.u16 	%r3672, %rs1024;
	cvt.u32.u16 	%r3673, %rs1023;
	prmt.b32 	%r3674, %r3673, %r3672, 0x3340U;
	cvt.u32.u16 	%r3675, %rs1022;
	cvt.u32.u16 	%r3676, %rs1021;
	prmt.b32 	%r3677, %r3676, %r3675, 0x3340U;
	prmt.b32 	%r3678, %r3677, %r3674, 0x5410U;
	st.shared.u32 	[%r3755+112], %r3678;
	cvt.u32.u16 	%r3679, %rs1028;
	cvt.u32.u16 	%r3680, %rs1027;
	prmt.b32 	%r3681, %r3680, %r3679, 0x3340U;
	cvt.u32.u16 	%r3682, %rs1026;
	cvt.u32.u16 	%r3683, %rs1025;
	prmt.b32 	%r3684, %r3683, %r3682, 0x3340U;
	prmt.b32 	%r3685, %r3684, %r3681, 0x5410U;
	st.shared.u32 	[%r3755+116], %r3685;
	cvt.u32.u16 	%r3686, %rs1032;
	cvt.u32.u16 	%r3687, %rs1031;
	prmt.b32 	%r3688, %r3687, %r3686, 0x3340U;
	cvt.u32.u16 	%r3689, %rs1030;
	cvt.u32.u16 	%r3690, %rs1029;
	prmt.b32 	%r3691, %r3690, %r3689, 0x3340U;
	prmt.b32 	%r3692, %r3691, %r3688, 0x5410U;
	st.shared.u32 	[%r3755+120], %r3692;
	cvt.u32.u16 	%r3693, %rs1036;
	cvt.u32.u16 	%r3694, %rs1035;
	prmt.b32 	%r3695, %r3694, %r3693, 0x3340U;
	cvt.u32.u16 	%r3696, %rs1034;
	cvt.u32.u16 	%r3697, %rs1033;
	prmt.b32 	%r3698, %r3697, %r3696, 0x3340U;
	prmt.b32 	%r3699, %r3698, %r3695, 0x5410U;
	st.shared.u32 	[%r3755+124], %r3699;
	cvt.u32.u16 	%r3700, %rs1040;
	cvt.u32.u16 	%r3701, %rs1039;
	prmt.b32 	%r3702, %r3701, %r3700, 0x3340U;
	cvt.u32.u16 	%r3703, %rs1038;
	cvt.u32.u16 	%r3704, %rs1037;
	prmt.b32 	%r3705, %r3704, %r3703, 0x3340U;
	prmt.b32 	%r3706, %r3705, %r3702, 0x5410U;
	st.shared.u32 	[%r3755+128], %r3706;
	cvt.u32.u16 	%r3707, %rs1044;
	cvt.u32.u16 	%r3708, %rs1043;
	prmt.b32 	%r3709, %r3708, %r3707, 0x3340U;
	cvt.u32.u16 	%r3710, %rs1042;
	cvt.u32.u16 	%r3711, %rs1041;
	prmt.b32 	%r3712, %r3711, %r3710, 0x3340U;
	prmt.b32 	%r3713, %r3712, %r3709, 0x5410U;
	st.shared.u32 	[%r3755+132], %r3713;
	cvt.u32.u16 	%r3714, %rs1048;
	cvt.u32.u16 	%r3715, %rs1047;
	prmt.b32 	%r3716, %r3715, %r3714, 0x3340U;
	cvt.u32.u16 	%r3717, %rs1046;
	cvt.u32.u16 	%r3718, %rs1045;
	prmt.b32 	%r3719, %r3718, %r3717, 0x3340U;
	prmt.b32 	%r3720, %r3719, %r3716, 0x5410U;
	st.shared.u32 	[%r3755+136], %r3720;
	cvt.u32.u16 	%r3721, %rs1052;
	cvt.u32.u16 	%r3722, %rs1051;
	prmt.b32 	%r3723, %r3722, %r3721, 0x3340U;
	cvt.u32.u16 	%r3724, %rs1050;
	cvt.u32.u16 	%r3725, %rs1049;
	prmt.b32 	%r3726, %r3725, %r3724, 0x3340U;
	prmt.b32 	%r3727, %r3726, %r3723, 0x5410U;
	st.shared.u32 	[%r3755+140], %r3727;
	cvt.u32.u16 	%r3728, %rs1056;
	cvt.u32.u16 	%r3729, %rs1055;
	prmt.b32 	%r3730, %r3729, %r3728, 0x3340U;
	cvt.u32.u16 	%r3731, %rs1054;
	cvt.u32.u16 	%r3732, %rs1053;
	prmt.b32 	%r3733, %r3732, %r3731, 0x3340U;
	prmt.b32 	%r3734, %r3733, %r3730, 0x5410U;
	st.shared.u32 	[%r3755+144], %r3734;
	cvt.u32.u16 	%r3735, %rs1060;
	cvt.u32.u16 	%r3736, %rs1059;
	prmt.b32 	%r3737, %r3736, %r3735, 0x3340U;
	cvt.u32.u16 	%r3738, %rs1058;
	cvt.u32.u16 	%r3739, %rs1057;
	prmt.b32 	%r3740, %r3739, %r3738, 0x3340U;
	prmt.b32 	%r3741, %r3740, %r3737, 0x5410U;
	st.shared.u32 	[%r3755+148], %r3741;
	cvt.u32.u16 	%r3742, %rs1064;
	cvt.u32.u16 	%r3743, %rs1063;
	prmt.b32 	%r3744, %r3743, %r3742, 0x3340U;
	cvt.u32.u16 	%r3745, %rs1062;
	cvt.u32.u16 	%r3746, %rs1061;
	prmt.b32 	%r3747, %r3746, %r3745, 0x3340U;
	prmt.b32 	%r3748, %r3747, %r3744, 0x5410U;
	st.shared.u32 	[%r3755+152], %r3748;
	bar.warp.sync 	-1;
	and.b32  	%r3749, %r20, 31;
	cvt.u64.u32 	%rd112, %r3480;
	add.s64 	%rd113, %rd10, %rd112;
	cvt.u64.u32 	%rd114, %r3749;
	add.s64 	%rd115, %rd113, %rd114;
	mad.lo.s64 	%rd118, %rd115, 156, %rd3;
	mov.b32 	%r3756, 0;
$L__BB7_14:
	ld.shared.u32 	%r3750, [%r3755];
	st.global.u32 	[%rd118], %r3750;
	add.s32 	%r25, %r3756, 1;
	add.s64 	%rd118, %rd118, 4;
	add.s32 	%r3755, %r3755, 4;
	setp.lt.u32 	%p40, %r3756, 38;
	mov.u32 	%r3756, %r25;
	@%p40 bra 	$L__BB7_14;
	bra.uni 	$L__BB7_36;
$L__BB7_15:
	ld.param.s8 	%rs2132, [_ZN3cub18CUB_300001_SM_10006detail10merge_sort26DeviceMergeSortMergeKernelINS2_10policy_hubIN6thrust24THRUST_300001_SM_1000_NS10device_ptrI14key_value_pairEEE9Policy600ES9_PNS0_8NullTypeES9_SD_m13KeyComparatorS8_SC_EEvbT2_T3_T4_PT6_PT7_T5_PSH_SH_NS1_7vsmem_tE_param_0];
	shl.b64 	%rd28, %rd4, 3;
	add.s64 	%rd29, %rd2, %rd28;
	ld.global.u64 	%rd14, [%rd29];
	ld.global.u64 	%rd30, [%rd29+8];
	neg.s64 	%rd31, %rd25;
	and.b64  	%rd32, %rd31, %rd4;
	shl.b64 	%rd15, %rd32, 8;
	shl.b64 	%rd33, %rd25, 7;
	and.b64  	%rd16, %rd33, -256;
	sub.s64 	%rd34, %rd4, %rd32;
	shl.b64 	%rd35, %rd34, 8;
	sub.s64 	%rd36, %rd14, %rd15;
	sub.s64 	%rd37, %rd30, %rd15;
	sub.s64 	%rd38, %rd23, %rd15;
	max.u64 	%rd39, %rd38, %rd16;
	sub.s64 	%rd40, %rd39, %rd16;
	sub.s64 	%rd41, %rd35, %rd36;
	min.u64 	%rd17, %rd41, %rd40;
	setp.eq.s64 	%p6, %rd34, -1;
	selp.b64 	%rd42, 255, 256, %p6;
	add.s64 	%rd43, %rd42, %rd35;
	sub.s64 	%rd44, %rd43, %rd37;
	or.b64  	%rd45, %rd31, %rd4;
	setp.eq.s64 	%p7, %rd45, -1;
	min.u64 	%rd46, %rd16, %rd38;
	selp.b64 	%rd47, %rd46, %rd37, %p7;
	selp.b64 	%rd48, %rd16, %rd44, %p7;
	min.u64 	%rd49, %rd48, %rd40;
	cvt.u32.u64 	%r130, %rd36;
	cvt.u32.u64 	%r131, %rd47;
	sub.s32 	%r27, %r131, %r130;
	cvt.u32.u64 	%r132, %rd49;
	cvt.u32.u64 	%r133, %rd17;
	sub.s32 	%r28, %r132, %r133;
	// begin inline asm
	griddepcontrol.wait;
	// end inline asm
	setp.eq.s16 	%p8, %rs2132, 0;
	@%p8 bra 	$L__BB7_20;
	add.s64 	%rd50, %rd15, %rd16;
	add.s64 	%rd18, %rd50, %rd17;
	add.s32 	%r135, %r28, %r27;
	setp.ge.s32 	%p9, %r1, %r135;
	@%p9 bra 	$L__BB7_22;
	setp.ge.s32 	%p10, %r1, %r27;
	@%p10 bra 	$L__BB7_19;
	cvt.u64.u32 	%rd54, %r1;
	add.s64 	%rd55, %rd14, %rd54;
	mad.lo.s64 	%rd56, %rd55, 156, %rd3;
	ld.global.u32 	%r3757, [%rd56];
	ld.global.u32 	%r327, [%rd56+4];
	bfe.u32 	%r328, %r327, 0, 8;
	cvt.u16.u32 	%rs2439, %r328;
	bfe.u32 	%r329, %r327, 8, 8;
	cvt.u16.u32 	%rs2438, %r329;
	bfe.u32 	%r330, %r327, 16, 8;
	cvt.u16.u32 	%rs2437, %r330;
	bfe.u32 	%r331, %r327, 24, 8;
	cvt.u16.u32 	%rs2436, %r331;
	ld.global.u32 	%r332, [%rd56+8];
	bfe.u32 	%r333, %r332, 0, 8;
	cvt.u16.u32 	%rs2435, %r333;
	bfe.u32 	%r334, %r332, 8, 8;
	cvt.u16.u32 	%rs2434, %r334;
	bfe.u32 	%r335, %r332, 16, 8;
	cvt.u16.u32 	%rs2433, %r335;
	bfe.u32 	%r336, %r332, 24, 8;
	cvt.u16.u32 	%rs2432, %r336;
	ld.global.u32 	%r337, [%rd56+12];
	bfe.u32 	%r338, %r337, 0, 8;
	cvt.u16.u32 	%rs2431, %r338;
	bfe.u32 	%r339, %r337, 8, 8;
	cvt.u16.u32 	%rs2430, %r339;
	bfe.u32 	%r340, %r337, 16, 8;
	cvt.u16.u32 	%rs2429, %r340;
	bfe.u32 	%r341, %r337, 24, 8;
	cvt.u16.u32 	%rs2428, %r341;
	ld.global.u32 	%r342, [%rd56+16];
	bfe.u32 	%r343, %r342, 0, 8;
	cvt.u16.u32 	%rs2427, %r343;
	bfe.u32 	%r344, %r342, 8, 8;
	cvt.u16.u32 	%rs2426, %r344;
	bfe.u32 	%r345, %r342, 16, 8;
	cvt.u16.u32 	%rs2425, %r345;
	bfe.u32 	%r346, %r342, 24, 8;
	cvt.u16.u32 	%rs2424, %r346;
	ld.global.u32 	%r347, [%rd56+20];
	bfe.u32 	%r348, %r347, 0, 8;
	cvt.u16.u32 	%rs2423, %r348;
	bfe.u32 	%r349, %r347, 8, 8;
	cvt.u16.u32 	%rs2422, %r349;
	bfe.u32 	%r350, %r347, 16, 8;
	cvt.u16.u32 	%rs2421, %r350;
	bfe.u32 	%r351, %r347, 24, 8;
	cvt.u16.u32 	%rs2420, %r351;
	ld.global.u32 	%r352, [%rd56+24];
	bfe.u32 	%r353, %r352, 0, 8;
	cvt.u16.u32 	%rs2419, %r353;
	bfe.u32 	%r354, %r352, 8, 8;
	cvt.u16.u32 	%rs2418, %r354;
	bfe.u32 	%r355, %r352, 16, 8;
	cvt.u16.u32 	%rs2417, %r355;
	bfe.u32 	%r356, %r352, 24, 8;
	cvt.u16.u32 	%rs2416, %r356;
	ld.global.u32 	%r357, [%rd56+28];
	bfe.u32 	%r358, %r357, 0, 8;
	cvt.u16.u32 	%rs2415, %r358;
	bfe.u32 	%r359, %r357, 8, 8;
	cvt.u16.u32 	%rs2414, %r359;
	bfe.u32 	%r360, %r357, 16, 8;
	cvt.u16.u32 	%rs2413, %r360;
	bfe.u32 	%r361, %r357, 24, 8;
	cvt.u16.u32 	%rs2412, %r361;
	ld.global.u32 	%r362, [%rd56+32];
	bfe.u32 	%r363, %r362, 0, 8;
	cvt.u16.u32 	%rs2411, %r363;
	bfe.u32 	%r364, %r362, 8, 8;
	cvt.u16.u32 	%rs2410, %r364;
	bfe.u32 	%r365, %r362, 16, 8;
	cvt.u16.u32 	%rs2409, %r365;
	bfe.u32 	%r366, %r362, 24, 8;
	cvt.u16.u32 	%rs2408, %r366;
	ld.global.u32 	%r367, [%rd56+36];
	bfe.u32 	%r368, %r367, 0, 8;
	cvt.u16.u32 	%rs2407, %r368;
	bfe.u32 	%r369, %r367, 8, 8;
	cvt.u16.u32 	%rs2406, %r369;
	bfe.u32 	%r370, %r367, 16, 8;
	cvt.u16.u32 	%rs2405, %r370;
	bfe.u32 	%r371, %r367, 24, 8;
	cvt.u16.u32 	%rs2404, %r371;
	ld.global.u32 	%r372, [%rd56+40];
	bfe.u32 	%r373, %r372, 0, 8;
	cvt.u16.u32 	%rs2403, %r373;
	bfe.u32 	%r374, %r372, 8, 8;
	cvt.u16.u32 	%rs2402, %r374;
	bfe.u32 	%r375, %r372, 16, 8;
	cvt.u16.u32 	%rs2401, %r375;
	bfe.u32 	%r376, %r372, 24, 8;
	cvt.u16.u32 	%rs2400, %r376;
	ld.global.u32 	%r377, [%rd56+44];
	bfe.u32 	%r378, %r377, 0, 8;
	cvt.u16.u32 	%rs2399, %r378;
	bfe.u32 	%r379, %r377, 8, 8;
	cvt.u16.u32 	%rs2398, %r379;
	bfe.u32 	%r380, %r377, 16, 8;
	cvt.u16.u32 	%rs2397, %r380;
	bfe.u32 	%r381, %r377, 24, 8;
	cvt.u16.u32 	%rs2396, %r381;
	ld.global.u32 	%r382, [%rd56+48];
	bfe.u32 	%r383, %r382, 0, 8;
	cvt.u16.u32 	%rs2395, %r383;
	bfe.u32 	%r384, %r382, 8, 8;
	cvt.u16.u32 	%rs2394, %r384;
	bfe.u32 	%r385, %r382, 16, 8;
	cvt.u16.u32 	%rs2393, %r385;
	bfe.u32 	%r386, %r382, 24, 8;
	cvt.u16.u32 	%rs2392, %r386;
	ld.global.u32 	%r387, [%rd56+52];
	bfe.u32 	%r388, %r387, 0, 8;
	cvt.u16.u32 	%rs2391, %r388;
	bfe.u32 	%r389, %r387, 8, 8;
	cvt.u16.u32 	%rs2390, %r389;
	bfe.u32 	%r390, %r387, 16, 8;
	cvt.u16.u32 	%rs2389, %r390;
	bfe.u32 	%r391, %r387, 24, 8;
	cvt.u16.u32 	%rs2388, %r391;
	ld.global.u32 	%r392, [%rd56+56];
	bfe.u32 	%r393, %r392, 0, 8;
	cvt.u16.u32 	%rs2387, %r393;
	bfe.u32 	%r394, %r392, 8, 8;
	cvt.u16.u32 	%rs2386, %r394;
	bfe.u32 	%r395, %r392, 16, 8;
	cvt.u16.u32 	%rs2385, %r395;
	bfe.u32 	%r396, %r392, 24, 8;
	cvt.u16.u32 	%rs2384, %r396;
	ld.global.u32 	%r397, [%rd56+60];
	bfe.u32 	%r398, %r397, 0, 8;
	cvt.u16.u32 	%rs2383, %r398;
	bfe.u32 	%r399, %r397, 8, 8;
	cvt.u16.u32 	%rs2382, %r399;
	bfe.u32 	%r400, %r397, 16, 8;
	cvt.u16.u32 	%rs2381, %r400;
	bfe.u32 	%r401, %r397, 24, 8;
	cvt.u16.u32 	%rs2380, %r401;
	ld.global.u32 	%r402, [%rd56+64];
	bfe.u32 	%r403, %r402, 0, 8;
	cvt.u16.u32 	%rs2379, %r403;
	bfe.u32 	%r404, %r402, 8, 8;
	cvt.u16.u32 	%rs2378, %r404;
	bfe.u32 	%r405, %r402, 16, 8;
	cvt.u16.u32 	%rs2377, %r405;
	bfe.u32 	%r406, %r402, 24, 8;
	cvt.u16.u32 	%rs2376, %r406;
	ld.global.u32 	%r407, [%rd56+68];
	bfe.u32 	%r408, %r407, 0, 8;
	cvt.u16.u32 	%rs2375, %r408;
	bfe.u32 	%r409, %r407, 8, 8;
	cvt.u16.u32 	%rs2374, %r409;
	bfe.u32 	%r410, %r407, 16, 8;
	cvt.u16.u32 	%rs2373, %r410;
	bfe.u32 	%r411, %r407, 24, 8;
	cvt.u16.u32 	%rs2372, %r411;
	ld.global.u32 	%r412, [%rd56+72];
	bfe.u32 	%r413, %r412, 0, 8;
	cvt.u16.u32 	%rs2371, %r413;
	bfe.u32 	%r414, %r412, 8, 8;
	cvt.u16.u32 	%rs2370, %r414;
	bfe.u32 	%r415, %r412, 16, 8;
	cvt.u16.u32 	%rs2369, %r415;
	bfe.u32 	%r416, %r412, 24, 8;
	cvt.u16.u32 	%rs2368, %r416;
	ld.global.u32 	%r417, [%rd56+76];
	bfe.u32 	%r418, %r417, 0, 8;
	cvt.u16.u32 	%rs2367, %r418;
	bfe.u32 	%r419, %r417, 8, 8;
	cvt.u16.u32 	%rs2366, %r419;
	bfe.u32 	%r420, %r417, 16, 8;
	cvt.u16.u32 	%rs2365, %r420;
	bfe.u32 	%r421, %r417, 24, 8;
	cvt.u16.u32 	%rs2364, %r421;
	ld.global.u32 	%r422, [%rd56+80];
	bfe.u32 	%r423, %r422, 0, 8;
	cvt.u16.u32 	%rs2363, %r423;
	bfe.u32 	%r424, %r422, 8, 8;
	cvt.u16.u32 	%rs2362, %r424;
	bfe.u32 	%r425, %r422, 16, 8;
	cvt.u16.u32 	%rs2361, %r425;
	bfe.u32 	%r426, %r422, 24, 8;
	cvt.u16.u32 	%rs2360, %r426;
	ld.global.u32 	%r427, [%rd56+84];
	bfe.u32 	%r428, %r427, 0, 8;
	cvt.u16.u32 	%rs2359, %r428;
	bfe.u32 	%r429, %r427, 8, 8;
	cvt.u16.u32 	%rs2358, %r429;
	bfe.u32 	%r430, %r427, 16, 8;
	cvt.u16.u32 	%rs2357, %r430;
	bfe.u32 	%r431, %r427, 24, 8;
	cvt.u16.u32 	%rs2356, %r431;
	ld.global.u32 	%r432, [%rd56+88];
	bfe.u32 	%r433, %r432, 0, 8;
	cvt.u16.u32 	%rs2355, %r433;
	bfe.u32 	%r434, %r432, 8, 8;
	cvt.u16.u32 	%rs2354, %r434;
	bfe.u32 	%r435, %r432, 16, 8;
	cvt.u16.u32 	%rs2353, %r435;
	bfe.u32 	%r436, %r432, 24, 8;
	cvt.u16.u32 	%rs2352, %r436;
	ld.global.u32 	%r437, [%rd56+92];
	bfe.u32 	%r438, %r437, 0, 8;
	cvt.u16.u32 	%rs2351, %r438;
	bfe.u32 	%r439, %r437, 8, 8;
	cvt.u16.u32 	%rs2350, %r439;
	bfe.u32 	%r440, %r437, 16, 8;
	cvt.u16.u32 	%rs2349, %r440;
	bfe.u32 	%r441, %r437, 24, 8;
	cvt.u16.u32 	%rs2348, %r441;
	ld.global.u32 	%r442, [%rd56+96];
	bfe.u32 	%r443, %r442, 0, 8;
	cvt.u16.u32 	%rs2347, %r443;
	bfe.u32 	%r444, %r442, 8, 8;
	cvt.u16.u32 	%rs2346, %r444;
	bfe.u32 	%r445, %r442, 16, 8;
	cvt.u16.u32 	%rs2345, %r445;
	bfe.u32 	%r446, %r442, 24, 8;
	cvt.u16.u32 	%rs2344, %r446;
	ld.global.u32 	%r447, [%rd56+100];
	bfe.u32 	%r448, %r447, 0, 8;
	cvt.u16.u32 	%rs2343, %r448;
	bfe.u32 	%r449, %r447, 8, 8;
	cvt.u16.u32 	%rs2342, %r449;
	bfe.u32 	%r450, %r447, 16, 8;
	cvt.u16.u32 	%rs2341, %r450;
	bfe.u32 	%r451, %r447, 24, 8;
	cvt.u16.u32 	%rs2340, %r451;
	ld.global.u32 	%r452, [%rd56+104];
	bfe.u32 	%r453, %r452, 0, 8;
	cvt.u16.u32 	%rs2339, %r453;
	bfe.u32 	%r454, %r452, 8, 8;
	cvt.u16.u32 	%rs2338, %r454;
	bfe.u32 	%r455, %r452, 16, 8;
	cvt.u16.u32 	%rs2337, %r455;
	bfe.u32 	%r456, %r452, 24, 8;
	cvt.u16.u32 	%rs2336, %r456;
	ld.global.u32 	%r457, [%rd56+108];
	bfe.u32 	%r458, %r457, 0, 8;
	cvt.u16.u32 	%rs2335, %r458;
	bfe.u32 	%r459, %r457, 8, 8;
	cvt.u16.u32 	%rs2334, %r459;
	bfe.u32 	%r460, %r457, 16, 8;
	cvt.u16.u32 	%rs2333, %r460;
	bfe.u32 	%r461, %r457, 24, 8;
	cvt.u16.u32 	%rs2332, %r461;
	ld.global.u32 	%r462, [%rd56+112];
	bfe.u32 	%r463, %r462, 0, 8;
	cvt.u16.u32 	%rs2331, %r463;
	bfe.u32 	%r464, %r462, 8, 8;
	cvt.u16.u32 	%rs2330, %r464;
	bfe.u32 	%r465, %r462, 16, 8;
	cvt.u16.u32 	%rs2329, %r465;
	bfe.u32 	%r466, %r462, 24, 8;
	cvt.u16.u32 	%rs2328, %r466;
	ld.global.u32 	%r467, [%rd56+116];
	bfe.u32 	%r468, %r467, 0, 8;
	cvt.u16.u32 	%rs2327, %r468;
	bfe.u32 	%r469, %r467, 8, 8;
	cvt.u16.u32 	%rs2326, %r469;
	bfe.u32 	%r470, %r467, 16, 8;
	cvt.u16.u32 	%rs2325, %r470;
	bfe.u32 	%r471, %r467, 24, 8;
	cvt.u16.u32 	%rs2324, %r471;
	ld.global.u32 	%r472, [%rd56+120];
	bfe.u32 	%r473, %r472, 0, 8;
	cvt.u16.u32 	%rs2323, %r473;
	bfe.u32 	%r474, %r472, 8, 8;
	cvt.u16.u32 	%rs2322, %r474;
	bfe.u32 	%r475, %r472, 16, 8;
	cvt.u16.u32 	%rs2321, %r475;
	bfe.u32 	%r476, %r472, 24, 8;
	cvt.u16.u32 	%rs2320, %r476;
	ld.global.u32 	%r477, [%rd56+124];
	bfe.u32 	%r478, %r477, 0, 8;
	cvt.u16.u32 	%rs2319, %r478;
	bfe.u32 	%r479, %r477, 8, 8;
	cvt.u16.u32 	%rs2318, %r479;
	bfe.u32 	%r480, %r477, 16, 8;
	cvt.u16.u32 	%rs2317, %r480;
	bfe.u32 	%r481, %r477, 24, 8;
	cvt.u16.u32 	%rs2316, %r481;
	ld.global.u32 	%r482, [%rd56+128];
	bfe.u32 	%r483, %r482, 0, 8;
	cvt.u16.u32 	%rs2315, %r483;
	bfe.u32 	%r484, %r482, 8, 8;
	cvt.u16.u32 	%rs2314, %r484;
	bfe.u32 	%r485, %r482, 16, 8;
	cvt.u16.u32 	%rs2313, %r485;
	bfe.u32 	%r486, %r482, 24, 8;
	cvt.u16.u32 	%rs2312, %r486;
	ld.global.u32 	%r487, [%rd56+132];
	bfe.u32 	%r488, %r487, 0, 8;
	cvt.u16.u32 	%rs2311, %r488;
	bfe.u32 	%r489, %r487, 8, 8;
	cvt.u16.u32 	%rs2310, %r489;
	bfe.u32 	%r490, %r487, 16, 8;
	cvt.u16.u32 	%rs2309, %r490;
	bfe.u32 	%r491, %r487, 24, 8;
	cvt.u16.u32 	%rs2308, %r491;
	ld.global.u32 	%r492, [%rd56+136];
	bfe.u32 	%r493, %r492, 0, 8;
	cvt.u16.u32 	%rs2307, %r493;
	bfe.u32 	%r494, %r492, 8, 8;
	cvt.u16.u32 	%rs2306, %r494;
	bfe.u32 	%r495, %r492, 16, 8;
	cvt.u16.u32 	%rs2305, %r495;
	bfe.u32 	%r496, %r492, 24, 8;
	cvt.u16.u32 	%rs2304, %r496;
	ld.global.u32 	%r497, [%rd56+140];
	bfe.u32 	%r498, %r497, 0, 8;
	cvt.u16.u32 	%rs2303, %r498;
	bfe.u32 	%r499, %r497, 8, 8;
	cvt.u16.u32 	%rs2302, %r499;
	bfe.u32 	%r500, %r497, 16, 8;
	cvt.u16.u32 	%rs2301, %r500;
	bfe.u32 	%r501, %r497, 24, 8;
	cvt.u16.u32 	%rs2300, %r501;
	ld.global.u32 	%r502, [%rd56+144];
	bfe.u32 	%r503, %r502, 0, 8;
	cvt.u16.u32 	%rs2299, %r503;
	bfe.u32 	%r504, %r502, 8, 8;
	cvt.u16.u32 	%rs2298, %r504;
	bfe.u32 	%r505, %r502, 16, 8;
	cvt.u16.u32 	%rs2297, %r505;
	bfe.u32 	%r506, %r502, 24, 8;
	cvt.u16.u32 	%rs2296, %r506;
	ld.global.u32 	%r507, [%rd56+148];
	bfe.u32 	%r508, %r507, 0, 8;
	cvt.u16.u32 	%rs2295, %r508;
	bfe.u32 	%r509, %r507, 8, 8;
	cvt.u16.u32 	%rs2294, %r509;
	bfe.u32 	%r510, %r507, 16, 8;
	cvt.u16.u32 	%rs2293, %r510;
	bfe.u32 	%r511, %r507, 24, 8;
	cvt.u16.u32 	%rs2292, %r511;
	ld.global.u32 	%r512, [%rd56+152];
	bfe.u32 	%r513, %r512, 0, 8;
	cvt.u16.u32 	%rs2291, %r513;
	bfe.u32 	%r514, %r512, 8, 8;
	cvt.u16.u32 	%rs2290, %r514;
	bfe.u32 	%r515, %r512, 16, 8;
	cvt.u16.u32 	%rs2289, %r515;
	bfe.u32 	%r516, %r512, 24, 8;
	cvt.u16.u32 	%rs2288, %r516;
	bra.uni 	$L__BB7_22;
$L__BB7_19:
	sub.s32 	%r136, %r1, %r27;
	cvt.s64.s32 	%rd51, %r136;
	add.s64 	%rd52, %rd18, %rd51;
	mad.lo.s64 	%rd53, %rd52, 156, %rd3;
	ld.global.u32 	%r3757, [%rd53];
	ld.global.u32 	%r137, [%rd53+4];
	bfe.u32 	%r138, %r137, 0, 8;
	cvt.u16.u32 	%rs2439, %r138;
	bfe.u32 	%r139, %r137, 8, 8;
	cvt.u16.u32 	%rs2438, %r139;
	bfe.u32 	%r140, %r137, 16, 8;
	cvt.u16.u32 	%rs2437, %r140;
	bfe.u32 	%r141, %r137, 24, 8;
	cvt.u16.u32 	%rs2436, %r141;
	ld.global.u32 	%r142, [%rd53+8];
	bfe.u32 	%r143, %r142, 0, 8;
	cvt.u16.u32 	%rs2435, %r143;
	bfe.u32 	%r144, %r142, 8, 8;
	cvt.u16.u32 	%rs2434, %r144;
	bfe.u32 	%r145, %r142, 16, 8;
	cvt.u16.u32 	%rs2433, %r145;
	bfe.u32 	%r146, %r142, 24, 8;
	cvt.u16.u32 	%rs2432, %r146;
	ld.global.u32 	%r147, [%rd53+12];
	bfe.u32 	%r148, %r147, 0, 8;
	cvt.u16.u32 	%rs2431, %r148;
	bfe.u32 	%r149, %r147, 8, 8;
	cvt.u16.u32 	%rs2430, %r149;
	bfe.u32 	%r150, %r147, 16, 8;
	cvt.u16.u32 	%rs2429, %r150;
	bfe.u32 	%r151, %r147, 24, 8;
	cvt.u16.u32 	%rs2428, %r151;
	ld.global.u32 	%r152, [%rd53+16];
	bfe.u32 	%r153, %r152, 0, 8;
	cvt.u16.u32 	%rs2427, %r153;
	bfe.u32 	%r154, %r152, 8, 8;
	cvt.u16.u32 	%rs2426, %r154;
	bfe.u32 	%r155, %r152, 16, 8;
	cvt.u16.u32 	%rs2425, %r155;
	bfe.u32 	%r156, %r152, 24, 8;
	cvt.u16.u32 	%rs2424, %r156;
	ld.global.u32 	%r157, [%rd53+20];
	bfe.u32 	%r158, %r157, 0, 8;
	cvt.u16.u32 	%rs2423, %r158;
	bfe.u32 	%r159, %r157, 8, 8;
	cvt.u16.u32 	%rs2422, %r159;
	bfe.u32 	%r160, %r157, 16, 8;
	cvt.u16.u32 	%rs2421, %r160;
	bfe.u32 	%r161, %r157, 24, 8;
	cvt.u16.u32 	%rs2420, %r161;
	ld.global.u32 	%r162, [%rd53+24];
	bfe.u32 	%r163, %r162, 0, 8;
	cvt.u16.u32 	%rs2419, %r163;
	bfe.u32 	%r164, %r162, 8, 8;
	cvt.u16.u32 	%rs2418, %r164;
	bfe.u32 	%r165, %r162, 16, 8;
	cvt.u16.u32 	%rs2417, %r165;
	bfe.u32 	%r166, %r162, 24, 8;
	cvt.u16.u32 	%rs2416, %r166;
	ld.global.u32 	%r167, [%rd53+28];
	bfe.u32 	%r168, %r167, 0, 8;
	cvt.u16.u32 	%rs2415, %r168;
	bfe.u32 	%r169, %r167, 8, 8;
	cvt.u16.u32 	%rs2414, %r169;
	bfe.u32 	%r170, %r167, 16, 8;
	cvt.u16.u32 	%rs2413, %r170;
	bfe.u32 	%r171, %r167, 24, 8;
	cvt.u16.u32 	%rs2412, %r171;
	ld.global.u32 	%r172, [%rd53+32];
	bfe.u32 	%r173, %r172, 0, 8;
	cvt.u16.u32 	%rs2411, %r173;
	bfe.u32 	%r174, %r172, 8, 8;
	cvt.u16.u32 	%rs2410, %r174;
	bfe.u32 	%r175, %r172, 16, 8;
	cvt.u16.u32 	%rs2409, %r175;
	bfe.u32 	%r176, %r172, 24, 8;
	cvt.u16.u32 	%rs2408, %r176;
	ld.global.u32 	%r177, [%rd53+36];
	bfe.u32 	%r178, %r177, 0, 8;
	cvt.u16.u32 	%rs2407, %r178;
	bfe.u32 	%r179, %r177, 8, 8;
	cvt.u16.u32 	%rs2406, %r179;
	bfe.u32 	%r180, %r177, 16, 8;
	cvt.u16.u32 	%rs2405, %r180;
	bfe.u32 	%r181, %r177, 24, 8;
	cvt.u16.u32 	%rs2404, %r181;
	ld.global.u32 	%r182, [%rd53+40];
	bfe.u32 	%r183, %r182, 0, 8;
	cvt.u16.u32 	%rs2403, %r183;
	bfe.u32 	%r184, %r182, 8, 8;
	cvt.u16.u32 	%rs2402, %r184;
	bfe.u32 	%r185, %r182, 16, 8;
	cvt.u16.u32 	%rs2401, %r185;
	bfe.u32 	%r186, %r182, 24, 8;
	cvt.u16.u32 	%rs2400, %r186;
	ld.global.u32 	%r187, [%rd53+44];
	bfe.u32 	%r188, %r187, 0, 8;
	cvt.u16.u32 	%rs2399, %r188;
	bfe.u32 	%r189, %r187, 8, 8;
	cvt.u16.u32 	%rs2398, %r189;
	bfe.u32 	%r190, %r187, 16, 8;
	cvt.u16.u32 	%rs2397, %r190;
	bfe.u32 	%r191, %r187, 24, 8;
	cvt.u16.u32 	%rs2396, %r191;
	ld.global.u32 	%r192, [%rd53+48];
	bfe.u32 	%r193, %r192, 0, 8;
	cvt.u16.u32 	%rs2395, %r193;
	bfe.u32 	%r194, %r192, 8, 8;
	cvt.u16.u32 	%rs2394, %r194;
	bfe.u32 	%r195, %r192, 16, 8;
	cvt.u16.u32 	%rs2393, %r195;
	bfe.u32 	%r196, %r192, 24, 8;
	cvt.u16.u32 	%rs2392, %r196;
	ld.global.u32 	%r197, [%rd53+52];
	bfe.u32 	%r198, %r197, 0, 8;
	cvt.u16.u32 	%rs2391, %r198;
	bfe.u32 	%r199, %r197, 8, 8;
	cvt.u16.u32 	%rs2390, %r199;
	bfe.u32 	%r200, %r197, 16, 8;
	cvt.u16.u32 	%rs2389, %r200;
	bfe.u32 	%r201, %r197, 24, 8;
	cvt.u16.u32 	%rs2388, %r201;
	ld.global.u32 	%r202, [%rd53+56];
	bfe.u32 	%r203, %r202, 0, 8;
	cvt.u16.u32 	%rs2387, %r203;
	bfe.u32 	%r204, %r202, 8, 8;
	cvt.u16.u32 	%rs2386, %r204;
	bfe.u32 	%r205, %r202, 16, 8;
	cvt.u16.u32 	%rs2385, %r205;
	bfe.u32 	%r206, %r202, 24, 8;
	cvt.u16.u32 	%rs2384, %r206;
	ld.global.u32 	%r207, [%rd53+60];
	bfe.u32 	%r208, %r207, 0, 8;
	cvt.u16.u32 	%rs2383, %r208;
	bfe.u32 	%r209, %r207, 8, 8;
	cvt.u16.u32 	%rs2382, %r209;
	bfe.u32 	%r210, %r207, 16, 8;
	cvt.u16.u32 	%rs2381, %r210;
	bfe.u32 	%r211, %r207, 24, 8;
	cvt.u16.u32 	%rs2380, %r211;
	ld.global.u32 	%r212, [%rd53+64];
	bfe.u32 	%r213, %r212, 0, 8;
	cvt.u16.u32 	%rs2379, %r213;
	bfe.u32 	%r214, %r212, 8, 8;
	cvt.u16.u32 	%rs2378, %r214;
	bfe.u32 	%r215, %r212, 16, 8;
	cvt.u16.u32 	%rs2377, %r215;
	bfe.u32 	%r216, %r212, 24, 8;
	cvt.u16.u32 	%rs2376, %r216;
	ld.global.u32 	%r217, [%rd53+68];
	bfe.u32 	%r218, %r217, 0, 8;
	cvt.u16.u32 	%rs2375, %r218;
	bfe.u32 	%r219, %r217, 8, 8;
	cvt.u16.u32 	%rs2374, %r219;
	bfe.u32 	%r220, %r217, 16, 8;
	cvt.u16.u32 	%rs2373, %r220;
	bfe.u32 	%r221, %r217, 24, 8;
	cvt.u16.u32 	%rs2372, %r221;
	ld.global.u32 	%r222, [%rd53+72];
	bfe.u32 	%r223, %r222, 0, 8;
	cvt.u16.u32 	%rs2371, %r223;
	bfe.u32 	%r224, %r222, 8, 8;
	cvt.u16.u32 	%rs2370, %r224;
	bfe.u32 	%r225, %r222, 16, 8;
	cvt.u16.u32 	%rs2369, %r225;
	bfe.u32 	%r226, %r222, 24, 8;
	cvt.u16.u32 	%rs2368, %r226;
	ld.global.u32 	%r227, [%rd53+76];
	bfe.u32 	%r228, %r227, 0, 8;
	cvt.u16.u32 	%rs2367, %r228;
	bfe.u32 	%r229, %r227, 8, 8;
	cvt.u16.u32 	%rs2366, %r229;
	bfe.u32 	%r230, %r227, 16, 8;
	cvt.u16.u32 	%rs2365, %r230;
	bfe.u32 	%r231, %r227, 24, 8;
	cvt.u16.u32 	%rs2364, %r231;
	ld.global.u32 	%r232, [%rd53+80];
	bfe.u32 	%r233, %r232, 0, 8;
	cvt.u16.u32 	%rs2363, %r233;
	bfe.u32 	%r234, %r232, 8, 8;
	cvt.u16.u32 	%rs2362, %r234;
	bfe.u32 	%r235, %r232, 16, 8;
	cvt.u16.u32 	%rs2361, %r235;
	bfe.u32 	%r236, %r232, 24, 8;
	cvt.u16.u32 	%rs2360, %r236;
	ld.global.u32 	%r237, [%rd53+84];
	bfe.u32 	%r238, %r237, 0, 8;
	cvt.u16.u32 	%rs2359, %r238;
	bfe.u32 	%r239, %r237, 8, 8;
	cvt.u16.u32 	%rs2358, %r239;
	bfe.u32 	%r240, %r237, 16, 8;
	cvt.u16.u32 	%rs2357, %r240;
	bfe.u32 	%r241, %r237, 24, 8;
	cvt.u16.u32 	%rs2356, %r241;
	ld.global.u32 	%r242, [%rd53+88];
	bfe.u32 	%r243, %r242, 0, 8;
	cvt.u16.u32 	%rs2355, %r243;
	bfe.u32 	%r244, %r242, 8, 8;
	cvt.u16.u32 	%rs2354, %r244;
	bfe.u32 	%r245, %r242, 16, 8;
	cvt.u16.u32 	%rs2353, %r245;
	bfe.u32 	%r246, %r242, 24, 8;
	cvt.u16.u32 	%rs2352, %r246;
	ld.global.u32 	%r247, [%rd53+92];
	bfe.u32 	%r248, %r247, 0, 8;
	cvt.u16.u32 	%rs2351, %r248;
	bfe.u32 	%r249, %r247, 8, 8;
	cvt.u16.u32 	%rs2350, %r249;
	bfe.u32 	%r250, %r247, 16, 8;
	cvt.u16.u32 	%rs2349, %r250;
	bfe.u32 	%r251, %r247, 24, 8;
	cvt.u16.u32 	%rs2348, %r251;
	ld.global.u32 	%r252, [%rd53+96];
	bfe.u32 	%r253, %r252, 0, 8;
	cvt.u16.u32 	%rs2347, %r253;
	bfe.u32 	%r254, %r252, 8, 8;
	cvt.u16.u32 	%rs2346, %r254;
	bfe.u32 	%r255, %r252, 16, 8;
	cvt.u16.u32 	%rs2345, %r255;
	bfe.u32 	%r256, %r252, 24, 8;
	cvt.u16.u32 	%rs2344, %r256;
	ld.global.u32 	%r257, [%rd53+100];
	bfe.u32 	%r258, %r257, 0, 8;
	cvt.u16.u32 	%rs2343, %r258;
	bfe.u32 	%r259, %r257, 8, 8;
	cvt.u16.u32 	%rs2342, %r259;
	bfe.u32 	%r260, %r257, 16, 8;
	cvt.u16.u32 	%rs2341, %r260;
	bfe.u32 	%r261, %r257, 24, 8;
	cvt.u16.u32 	%rs2340, %r261;
	ld.global.u32 	%r262, [%rd53+104];
	bfe.u32 	%r263, %r262, 0, 8;
	cvt.u16.u32 	%rs2339, %r263;
	bfe.u32 	%r264, %r262, 8, 8;
	cvt.u16.u32 	%rs2338, %r264;
	bfe.u32 	%r265, %r262, 16, 8;
	cvt.u16.u32 	%rs2337, %r265;
	bfe.u32 	%r266, %r262, 24, 8;
	cvt.u16.u32 	%rs2336, %r266;
	ld.global.u32 	%r267, [%rd53+108];
	bfe.u32 	%r268, %r267, 0, 8;
	cvt.u16.u32 	%rs2335, %r268;
	bfe.u32 	%r269, %r267, 8, 8;
	cvt.u16.u32 	%rs2334, %r269;
	bfe.u32 	%r270, %r267, 16, 8;
	cvt.u16.u32 	%rs2333, %r270;
	bfe.u32 	%r271, %r267, 24, 8;
	cvt.u16.u32 	%rs2332, %r271;
	ld.global.u32 	%r272, [%rd53+112];
	bfe.u32 	%r273, %r272, 0, 8;
	cvt.u16.u32 	%rs2331, %r273;
	bfe.u32 	%r274, %r272, 8, 8;
	cvt.u16.u32 	%rs2330, %r274;
	bfe.u32 	%r275, %r272, 16, 8;
	cvt.u16.u32 	%rs2329, %r275;
	bfe.u32 	%r276, %r272, 24, 8;
	cvt.u16.u32 	%rs2328, %r276;
	ld.global.u32 	%r277, [%rd53+116];
	bfe.u32 	%r278, %r277, 0, 8;
	cvt.u16.u32 	%rs2327, %r278;
	bfe.u32 	%r279, %r277, 8, 8;
	cvt.u16.u32 	%rs2326, %r279;
	bfe.u32 	%r280, %r277, 16, 8;
	cvt.u16.u32 	%rs2325, %r280;
	bfe.u32 	%r281, %r277, 24, 8;
	cvt.u16.u32 	%rs2324, %r281;
	ld.global.u32 	%r282, [%rd53+120];
	bfe.u32 	%r283, %r282, 0, 8;
	cvt.u16.u32 	%rs2323, %r283;
	bfe.u32 	%r284, %r282, 8, 8;
	cvt.u16.u32 	%rs2322, %r284;
	bfe.u32 	%r285, %r282, 16, 8;
	cvt.u16.u32 	%rs2321, %r285;
	bfe.u32 	%r286, %r282, 24, 8;
	cvt.u16.u32 	%rs2320, %r286;
	ld.global.u32 	%r287, [%rd53+124];
	bfe.u32 	%r288, %r287, 0, 8;
	cvt.u16.u32 	%rs2319, %r288;
	bfe.u32 	%r289, %r287, 8, 8;
	cvt.u16.u32 	%rs2318, %r289;
	bfe.u32 	%r290, %r287, 16, 8;
	cvt.u16.u32 	%rs2317, %r290;
	bfe.u32 	%r291, %r287, 24, 8;
	cvt.u16.u32 	%rs2316, %r291;
	ld.global.u32 	%r292, [%rd53+128];
	bfe.u32 	%r293, %r292, 0, 8;
	cvt.u16.u32 	%rs2315, %r293;
	bfe.u32 	%r294, %r292, 8, 8;
	cvt.u16.u32 	%rs2314, %r294;
	bfe.u32 	%r295, %r292, 16, 8;
	cvt.u16.u32 	%rs2313, %r295;
	bfe.u32 	%r296, %r292, 24, 8;
	cvt.u16.u32 	%rs2312, %r296;
	ld.global.u32 	%r297, [%rd53+132];
	bfe.u32 	%r298, %r297, 0, 8;
	cvt.u16.u32 	%rs2311, %r298;
	bfe.u32 	%r299, %r297, 8, 8;
	cvt.u16.u32 	%rs2310, %r299;
	bfe.u32 	%r300, %r297, 16, 8;
	cvt.u16.u32 	%rs2309, %r300;
	bfe.u32 	%r301, %r297, 24, 8;
	cvt.u16.u32 	%rs2308, %r301;
	ld.global.u32 	%r302, [%rd53+136];
	bfe.u32 	%r303, %r302, 0, 8;
	cvt.u16.u32 	%rs2307, %r303;
	bfe.u32 	%r304, %r302, 8, 8;
	cvt.u16.u32 	%rs2306, %r304;
	bfe.u32 	%r305, %r302, 16, 8;
	cvt.u16.u32 	%rs2305, %r305;
	bfe.u32 	%r306, %r302, 24, 8;
	cvt.u16.u32 	%rs2304, %r306;
	ld.global.u32 	%r307, [%rd53+140];
	bfe.u32 	%r308, %r307, 0, 8;
	cvt.u16.u32 	%rs2303, %r308;
	bfe.u32 	%r309, %r307, 8, 8;
	cvt.u16.u32 	%rs2302, %r309;
	bfe.u32 	%r310, %r307, 16, 8;
	cvt.u16.u32 	%rs2301, %r310;
	bfe.u32 	%r311, %r307, 24, 8;
	cvt.u16.u32 	%rs2300, %r311;
	ld.global.u32 	%r312, [%rd53+144];
	bfe.u32 	%r313, %r312, 0, 8;
	cvt.u16.u32 	%rs2299, %r313;
	bfe.u32 	%r314, %r312, 8, 8;
	cvt.u16.u32 	%rs2298, %r314;
	bfe.u32 	%r315, %r312, 16, 8;
	cvt.u16.u32 	%rs2297, %r315;
	bfe.u32 	%r316, %r312, 24, 8;
	cvt.u16.u32 	%rs2296, %r316;
	ld.global.u32 	%r317, [%rd53+148];
	bfe.u32 	%r318, %r317, 0, 8;
	cvt.u16.u32 	%rs2295, %r318;
	bfe.u32 	%r319, %r317, 8, 8;
	cvt.u16.u32 	%rs2294, %r319;
	bfe.u32 	%r320, %r317, 16, 8;
	cvt.u16.u32 	%rs2293, %r320;
	bfe.u32 	%r321, %r317, 24, 8;
	cvt.u16.u32 	%rs2292, %r321;
	ld.global.u32 	%r322, [%rd53+152];
	bfe.u32 	%r323, %r322, 0, 8;
	cvt.u16.u32 	%rs2291, %r323;
	bfe.u32 	%r324, %r322, 8, 8;
	cvt.u16.u32 	%rs2290, %r324;
	bfe.u32 	%r325, %r322, 16, 8;
	cvt.u16.u32 	%rs2289, %r325;
	bfe.u32 	%r326, %r322, 24, 8;
	cvt.u16.u32 	%rs2288, %r326;
	bra.uni 	$L__BB7_22;
$L__BB7_20:
	add.s64 	%rd57, %rd15, %rd16;
	add.s64 	%rd19, %rd57, %rd17;
	add.s32 	%r518, %r28, %r27;
	setp.ge.s32 	%p11, %r1, %r518;
	@%p11 bra 	$L__BB7_22;
	setp.lt.s32 	%p12, %r1, %r27;
	sub.s32 	%r519, %r1, %r27;
	cvt.s64.s32 	%rd58, %r519;
	cvt.u64.u32 	%rd59, %r1;
	selp.b64 	%rd60, %rd14, %rd19, %p12;
	selp.b64 	%rd61, %rd59, %rd58, %p12;
	add.s64 	%rd62, %rd61, %rd60;
	mad.lo.s64 	%rd63, %rd62, 156, %rd1;
	ld.global.u32 	%r3757, [%rd63];
	ld.global.u32 	%r520, [%rd63+4];
	bfe.u32 	%r521, %r520, 0, 8;
	cvt.u16.u32 	%rs2439, %r521;
	bfe.u32 	%r522, %r520, 8, 8;
	cvt.u16.u32 	%rs2438, %r522;
	bfe.u32 	%r523, %r520, 16, 8;
	cvt.u16.u32 	%rs2437, %r523;
	bfe.u32 	%r524, %r520, 24, 8;
	cvt.u16.u32 	%rs2436, %r524;
	ld.global.u32 	%r525, [%rd63+8];
	bfe.u32 	%r526, %r525, 0, 8;
	cvt.u16.u32 	%rs2435, %r526;
	bfe.u32 	%r527, %r525, 8, 8;
	cvt.u16.u32 	%rs2434, %r527;
	bfe.u32 	%r528, %r525, 16, 8;
	cvt.u16.u32 	%rs2433, %r528;
	bfe.u32 	%r529, %r525, 24, 8;
	cvt.u16.u32 	%rs2432, %r529;
	ld.global.u32 	%r530, [%rd63+12];
	bfe.u32 	%r531, %r530, 0, 8;
	cvt.u16.u32 	%rs2431, %r531;
	bfe.u32 	%r532, %r530, 8, 8;
	cvt.u16.u32 	%rs2430, %r532;
	bfe.u32 	%r533, %r530, 16, 8;
	cvt.u16.u32 	%rs2429, %r533;
	bfe.u32 	%r534, %r530, 24, 8;
	cvt.u16.u32 	%rs2428, %r534;
	ld.global.u32 	%r535, [%rd63+16];
	bfe.u32 	%r536, %r535, 0, 8;
	cvt.u16.u32 	%rs2427, %r536;
	bfe.u32 	%r537, %r535, 8, 8;
	cvt.u16.u32 	%rs2426, %r537;
	bfe.u32 	%r538, %r535, 16, 8;
	cvt.u16.u32 	%rs2425, %r538;
	bfe.u32 	%r539, %r535, 24, 8;
	cvt.u16.u32 	%rs2424, %r539;
	ld.global.u32 	%r540, [%rd63+20];
	bfe.u32 	%r541, %r540, 0, 8;
	cvt.u16.u32 	%rs2423, %r541;
	bfe.u32 	%r542, %r540, 8, 8;
	cvt.u16.u32 	%rs2422, %r542;
	bfe.u32 	%r543, %r540, 16, 8;
	cvt.u16.u32 	%rs2421, %r543;
	bfe.u32 	%r544, %r540, 24, 8;
	cvt.u16.u32 	%rs2420, %r544;
	ld.global.u32 	%r545, [%rd63+24];
	bfe.u32 	%r546, %r545, 0, 8;
	cvt.u16.u32 	%rs2419, %r546;
	bfe.u32 	%r547, %r545, 8, 8;
	cvt.u16.u32 	%rs2418, %r547;
	bfe.u32 	%r548, %r545, 16, 8;
	cvt.u16.u32 	%rs2417, %r548;
	bfe.u32 	%r549, %r545, 24, 8;
	cvt.u16.u32 	%rs2416, %r549;
	ld.global.u32 	%r550, [%rd63+28];
	bfe.u32 	%r551, %r550, 0, 8;
	cvt.u16.u32 	%rs2415, %r551;
	bfe.u32 	%r552, %r550, 8, 8;
	cvt.u16.u32 	%rs2414, %r552;
	bfe.u32 	%r553, %r550, 16, 8;
	cvt.u16.u32 	%rs2413, %r553;
	bfe.u32 	%r554, %r550, 24, 8;
	cvt.u16.u32 	%rs2412, %r554;
	ld.global.u32 	%r555, [%rd63+32];
	bfe.u32 	%r556, %r555, 0, 8;
	cvt.u16.u32 	%rs2411, %r556;
	bfe.u32 	%r557, %r555, 8, 8;
	cvt.u16.u32 	%rs2410, %r557;
	bfe.u32 	%r558, %r555, 16, 8;
	cvt.u16.u32 	%rs2409, %r558;
	bfe.u32 	%r559, %r555, 24, 8;
	cvt.u16.u32 	%rs2408, %r559;
	ld.global.u32 	%r560, [%rd63+36];
	bfe.u32 	%r561, %r560, 0, 8;
	cvt.u16.u32 	%rs2407, %r561;
	bfe.u32 	%r562, %r560, 8, 8;
	cvt.u16.u32 	%rs2406, %r562;
	bfe.u32 	%r563, %r560, 16, 8;
	cvt.u16.u32 	%rs2405, %r563;
	bfe.u32 	%r564, %r560, 24, 8;
	cvt.u16.u32 	%rs2404, %r564;
	ld.global.u32 	%r565, [%rd63+40];
	bfe.u32 	%r566, %r565, 0, 8;
	cvt.u16.u32 	%rs2403, %r566;
	bfe.u32 	%r567, %r565, 8, 8;
	cvt.u16.u32 	%rs2402, %r567;
	bfe.u32 	%r568, %r565, 16, 8;
	cvt.u16.u32 	%rs2401, %r568;
	bfe.u32 	%r569, %r565, 24, 8;
	cvt.u16.u32 	%rs2400, %r569;
	ld.global.u32 	%r570, [%rd63+44];
	bfe.u32 	%r571, %r570, 0, 8;
	cvt.u16.u32 	%rs2399, %r571;
	bfe.u32 	%r572, %r570, 8, 8;
	cvt.u16.u32 	%rs2398, %r572;
	bfe.u32 	%r573, %r570, 16, 8;
	cvt.u16.u32 	%rs2397, %r573;
	bfe.u32 	%r574, %r570, 24, 8;
	cvt.u16.u32 	%rs2396, %r574;
	ld.global.u32 	%r575, [%rd63+48];
	bfe.u32 	%r576, %r575, 0, 8;
	cvt.u16.u32 	%rs2395, %r576;
	bfe.u32 	%r577, %r575, 8, 8;
	cvt.u16.u32 	%rs2394, %r577;
	bfe.u32 	%r578, %r575, 16, 8;
	cvt.u16.u32 	%rs2393, %r578;
	bfe.u32 	%r579, %r575, 24, 8;
	cvt.u16.u32 	%rs2392, %r579;
	ld.global.u32 	%r580, [%rd63+52];
	bfe.u32 	%r581, %r580, 0, 8;
	cvt.u16.u32 	%rs2391, %r581;
	bfe.u32 	%r582, %r580, 8, 8;
	cvt.u16.u32 	%rs2390, %r582;
	bfe.u32 	%r583, %r580, 16, 8;
	cvt.u16.u32 	%rs2389, %r583;
	bfe.u32 	%r584, %r580, 24, 8;
	cvt.u16.u32 	%rs2388, %r584;
	ld.global.u32 	%r585, [%rd63+56];
	bfe.u32 	%r586, %r585, 0, 8;
	cvt.u16.u32 	%rs2387, %r586;
	bfe.u32 	%r587, %r585, 8, 8;
	cvt.u16.u32 	%rs2386, %r587;
	bfe.u32 	%r588, %r585, 16, 8;
	cvt.u16.u32 	%rs2385, %r588;
	bfe.u32 	%r589, %r585, 24, 8;
	cvt.u16.u32 	%rs2384, %r589;
	ld.global.u32 	%r590, [%rd63+60];
	bfe.u32 	%r591, %r590, 0, 8;
	cvt.u16.u32 	%rs2383, %r591;
	bfe.u32 	%r592, %r590, 8, 8;
	cvt.u16.u32 	%rs2382, %r592;
	bfe.u32 	%r593, %r590, 16, 8;
	cvt.u16.u32 	%rs2381, %r593;
	bfe.u32 	%r594, %r590, 24, 8;
	cvt.u16.u32 	%rs2380, %r594;
	ld.global.u32 	%r595, [%rd63+64];
	bfe.u32 	%r596, %r595, 0, 8;
	cvt.u16.u32 	%rs2379, %r596;
	bfe.u32 	%r597, %r595, 8, 8;
	cvt.u16.u32 	%rs2378, %r597;
	bfe.u32 	%r598, %r595, 16, 8;
	cvt.u16.u32 	%rs2377, %r598;
	bfe.u32 	%r599, %r595, 24, 8;
	cvt.u16.u32 	%rs2376, %r599;
	ld.global.u32 	%r600, [%rd63+68];
	bfe.u32 	%r601, %r600, 0, 8;
	cvt.u16.u32 	%rs2375, %r601;
	bfe.u32 	%r602, %r600, 8, 8;
	cvt.u16.u32 	%rs2374, %r602;
	bfe.u32 	%r603, %r600, 16, 8;
	cvt.u16.u32 	%rs2373, %r603;
	bfe.u32 	%r604, %r600, 24, 8;
	cvt.u16.u32 	%rs2372, %r604;
	ld.global.u32 	%r605, [%rd63+72];
	bfe.u32 	%r606, %r605, 0, 8;
	cvt.u16.u32 	%rs2371, %r606;
	bfe.u32 	%r607, %r605, 8, 8;
	cvt.u16.u32 	%rs2370, %r607;
	bfe.u32 	%r608, %r605, 16, 8;
	cvt.u16.u32 	%rs2369, %r608;
	bfe.u32 	%r609, %r605, 24, 8;
	cvt.u16.u32 	%rs2368, %r609;
	ld.global.u32 	%r610, [%rd63+76];
	bfe.u32 	%r611, %r610, 0, 8;
	cvt.u16.u32 	%rs2367, %r611;
	bfe.u32 	%r612, %r610, 8, 8;
	cvt.u16.u32 	%rs2366, %r612;
	bfe.u32 	%r613, %r610, 16, 8;
	cvt.u16.u32 	%rs2365, %r613;
	bfe.u32 	%r614, %r610, 24, 8;
	cvt.u16.u32 	%rs2364, %r614;
	ld.global.u32 	%r615, [%rd63+80];
	bfe.u32 	%r616, %r615, 0, 8;
	cvt.u16.u32 	%rs2363, %r616;
	bfe.u32 	%r617, %r615, 8, 8;
	cvt.u16.u32 	%rs2362, %r617;
	bfe.u32 	%r618, %r615, 16, 8;
	cvt.u16.u32 	%rs2361, %r618;
	bfe.u32 	%r619, %r615, 24, 8;
	cvt.u16.u32 	%rs2360, %r619;
	ld.global.u32 	%r620, [%rd63+84];
	bfe.u32 	%r621, %r620, 0, 8;
	cvt.u16.u32 	%rs2359, %r621;
	bfe.u32 	%r622, %r620, 8, 8;
	cvt.u16.u32 	%rs2358, %r622;
	bfe.u32 	%r623, %r620, 16, 8;
	cvt.u16.u32 	%rs2357, %r623;
	bfe.u32 	%r624, %r620, 24, 8;
	cvt.u16.u32 	%rs2356, %r624;
	ld.global.u32 	%r625, [%rd63+88];
	bfe.u32 	%r626, %r625, 0, 8;
	cvt.u16.u32 	%rs2355, %r626;
	bfe.u32 	%r627, %r625, 8, 8;
	cvt.u16.u32 	%rs2354, %r627;
	bfe.u32 	%r628, %r625, 16, 8;
	cvt.u16.u32 	%rs2353, %r628;
	bfe.u32 	%r629, %r625, 24, 8;
	cvt.u16.u32 	%rs2352, %r629;
	ld.global.u32 	%r630, [%rd63+92];
	bfe.u32 	%r631, %r630, 0, 8;
	cvt.u16.u32 	%rs2351, %r631;
	bfe.u32 	%r632, %r630, 8, 8;
	cvt.u16.u32 	%rs2350, %r632;
	bfe.u32 	%r633, %r630, 16, 8;
	cvt.u16.u32 	%rs2349, %r633;
	bfe.u32 	%r634, %r630, 24, 8;
	cvt.u16.u32 	%rs2348, %r634;
	ld.global.u32 	%r635, [%rd63+96];
	bfe.u32 	%r636, %r635, 0, 8;
	cvt.u16.u32 	%rs2347, %r636;
	bfe.u32 	%r637, %r635, 8, 8;
	cvt.u16.u32 	%rs2346, %r637;
	bfe.u32 	%r638, %r635, 16, 8;
	cvt.u16.u32 	%rs2345, %r638;
	bfe.u32 	%r639, %r635, 24, 8;
	cvt.u16.u32 	%rs2344, %r639;
	ld.global.u32 	%r640, [%rd63+100];
	bfe.u32 	%r641, %r640, 0, 8;
	cvt.u16.u32 	%rs2343, %r641;
	bfe.u32 	%r642, %r640, 8, 8;
	cvt.u16.u32 	%rs2342, %r642;
	bfe.u32 	%r643, %r640, 16, 8;
	cvt.u16.u32 	%rs2341, %r643;
	bfe.u32 	%r644, %r640, 24, 8;
	cvt.u16.u32 	%rs2340, %r644;
	ld.global.u32 	%r645, [%rd63+104];
	bfe.u32 	%r646, %r645, 0, 8;
	cvt.u16.u32 	%rs2339, %r646;
	bfe.u32 	%r647, %r645, 8, 8;
	cvt.u16.u32 	%rs2338, %r647;
	bfe.u32 	%r648, %r645, 16, 8;
	cvt.u16.u32 	%rs2337, %r648;
	bfe.u32 	%r649, %r645, 24, 8;
	cvt.u16.u32 	%rs2336, %r649;
	ld.global.u32 	%r650, [%rd63+108];
	bfe.u32 	%r651, %r650, 0, 8;
	cvt.u16.u32 	%rs2335, %r651;
	bfe.u32 	%r652, %r650, 8, 8;
	cvt.u16.u32 	%rs2334, %r652;
	bfe.u32 	%r653, %r650, 16, 8;
	cvt.u16.u32 	%rs2333, %r653;
	bfe.u32 	%r654, %r650, 24, 8;
	cvt.u16.u32 	%rs2332, %r654;
	ld.global.u32 	%r655, [%rd63+112];
	bfe.u32 	%r656, %r655, 0, 8;
	cvt.u16.u32 	%rs2331, %r656;
	bfe.u32 	%r657, %r655, 8, 8;
	cvt.u16.u32 	%rs2330, %r657;
	bfe.u32 	%r658, %r655, 16, 8;
	cvt.u16.u32 	%rs2329, %r658;
	bfe.u32 	%r659, %r655, 24, 8;
	cvt.u16.u32 	%rs2328, %r659;
	ld.global.u32 	%r660, [%rd63+116];
	bfe.u32 	%r661, %r660, 0, 8;
	cvt.u16.u32 	%rs2327, %r661;
	bfe.u32 	%r662, %r660, 8, 8;
	cvt.u16.u32 	%rs2326, %r662;
	bfe.u32 	%r663, %r660, 16, 8;
	cvt.u16.u32 	%rs2325, %r663;
	bfe.u32 	%r664, %r660, 24, 8;
	cvt.u16.u32 	%rs2324, %r664;
	ld.global.u32 	%r665, [%rd63+120];
	bfe.u32 	%r666, %r665, 0, 8;
	cvt.u16.u32 	%rs2323, %r666;
	bfe.u32 	%r667, %r665, 8, 8;
	cvt.u16.u32 	%rs2322, %r667;
	bfe.u32 	%r668, %r665, 16, 8;
	cvt.u16.u32 	%rs2321, %r668;
	bfe.u32 	%r669, %r665, 24, 8;
	cvt.u16.u32 	%rs2320, %r669;
	ld.global.u32 	%r670, [%rd63+124];
	bfe.u32 	%r671, %r670, 0, 8;
	cvt.u16.u32 	%rs2319, %r671;
	bfe.u32 	%r672, %r670, 8, 8;
	cvt.u16.u32 	%rs2318, %r672;
	bfe.u32 	%r673, %r670, 16, 8;
	cvt.u16.u32 	%rs2317, %r673;
	bfe.u32 	%r674, %r670, 24, 8;
	cvt.u16.u32 	%rs2316, %r674;
	ld.global.u32 	%r675, [%rd63+128];
	bfe.u32 	%r676, %r675, 0, 8;
	cvt.u16.u32 	%rs2315, %r676;
	bfe.u32 	%r677, %r675, 8, 8;
	cvt.u16.u32 	%rs2314, %r677;
	bfe.u32 	%r678, %r675, 16, 8;
	cvt.u16.u32 	%rs2313, %r678;
	bfe.u32 	%r679, %r675, 24, 8;
	cvt.u16.u32 	%rs2312, %r679;
	ld.global.u32 	%r680, [%rd63+132];
	bfe.u32 	%r681, %r680, 0, 8;
	cvt.u16.u32 	%rs2311, %r681;
	bfe.u32 	%r682, %r680, 8, 8;
	cvt.u16.u32 	%rs2310, %r682;
	bfe.u32 	%r683, %r680, 16, 8;
	cvt.u16.u32 	%rs2309, %r683;
	bfe.u32 	%r684, %r680, 24, 8;
	cvt.u16.u32 	%rs2308, %r684;
	ld.global.u32 	%r685, [%rd63+136];
	bfe.u32 	%r686, %r685, 0, 8;
	cvt.u16.u32 	%rs2307, %r686;
	bfe.u32 	%r687, %r685, 8, 8;
	cvt.u16.u32 	%rs2306, %r687;
	bfe.u32 	%r688, %r685, 16, 8;
	cvt.u16.u32 	%rs2305, %r688;
	bfe.u32 	%r689, %r685, 24, 8;
	cvt.u16.u32 	%rs2304, %r689;
	ld.global.u32 	%r690, [%rd63+140];
	bfe.u32 	%r691, %r690, 0, 8;
	cvt.u16.u32 	%rs2303, %r691;
	bfe.u32 	%r692, %r690, 8, 8;
	cvt.u16.u32 	%rs2302, %r692;
	bfe.u32 	%r693, %r690, 16, 8;
	cvt.u16.u32 	%rs2301, %r693;
	bfe.u32 	%r694, %r690, 24, 8;
	cvt.u16.u32 	%rs2300, %r694;
	ld.global.u32 	%r695, [%rd63+144];
	bfe.u32 	%r696, %r695, 0, 8;
	cvt.u16.u32 	%rs2299, %r696;
	bfe.u32 	%r697, %r695, 8, 8;
	cvt.u16.u32 	%rs2298, %r697;
	bfe.u32 	%r698, %r695, 16, 8;
	cvt.u16.u32 	%rs2297, %r698;
	bfe.u32 	%r699, %r695, 24, 8;
	cvt.u16.u32 	%rs2296, %r699;
	ld.global.u32 	%r700, [%rd63+148];
	bfe.u32 	%r701, %r700, 0, 8;
	cvt.u16.u32 	%rs2295, %r701;
	bfe.u32 	%r702, %r700, 8, 8;
	cvt.u16.u32 	%rs2294, %r702;
	bfe.u32 	%r703, %r700, 16, 8;
	cvt.u16.u32 	%rs2293, %r703;
	bfe.u32 	%r704, %r700, 24, 8;
	cvt.u16.u32 	%rs2292, %r704;
	ld.global.u32 	%r705, [%rd63+152];
	bfe.u32 	%r706, %r705, 0, 8;
	cvt.u16.u32 	%rs2291, %r706;
	bfe.u32 	%r707, %r705, 8, 8;
	cvt.u16.u32 	%rs2290, %r707;
	bfe.u32 	%r708, %r705, 16, 8;
	cvt.u16.u32 	%rs2289, %r708;
	bfe.u32 	%r709, %r705, 24, 8;
	cvt.u16.u32 	%rs2288, %r709;
$L__BB7_22:
	mov.u32 	%r710, _ZZN3cub18CUB_300001_SM_10006detail10merge_sort26DeviceMergeSortMergeKernelINS2_10policy_hubIN6thrust24THRUST_300001_SM_1000_NS10device_ptrI14key_value_pairEEE9Policy600ES9_PNS0_8NullTypeES9_SD_m13KeyComparatorS8_SC_EEvbT2_T3_T4_PT6_PT7_T5_PSH_SH_NS1_7vsmem_tEE19static_temp_storage;
	mad.lo.s32 	%r711, %r1, 156, %r710;
	st.shared.u32 	[%r711], %r3757;
	cvt.u32.u16 	%r712, %rs2436;
	cvt.u32.u16 	%r713, %rs2437;
	prmt.b32 	%r714, %r713, %r712, 0x3340U;
	cvt.u32.u16 	%r715, %rs2438;
	cvt.u32.u16 	%r716, %rs2439;
	prmt.b32 	%r717, %r716, %r715, 0x3340U;
	prmt.b32 	%r718, %r717, %r714, 0x5410U;
	st.shared.u32 	[%r711+4], %r718;
	cvt.u32.u16 	%r719, %rs2432;
	cvt.u32.u16 	%r720, %rs2433;
	prmt.b32 	%r721, %r720, %r719, 0x3340U;
	cvt.u32.u16 	%r722, %rs2434;
	cvt.u32.u16 	%r723, %rs2435;
	prmt.b32 	%r724, %r723, %r722, 0x3340U;
	prmt.b32 	%r725, %r724, %r721, 0x5410U;
	st.shared.u32 	[%r711+8], %r725;
	cvt.u32.u16 	%r726, %rs2428;
	cvt.u32.u16 	%r727, %rs2429;
	prmt.b32 	%r728, %r727, %r726, 0x3340U;
	cvt.u32.u16 	%r729, %rs2430;
	cvt.u32.u16 	%r730, %rs2431;
	prmt.b32 	%r731, %r730, %r729, 0x3340U;
	prmt.b32 	%r732, %r731, %r728, 0x5410U;
	st.shared.u32 	[%r711+12], %r732;
	cvt.u32.u16 	%r733, %rs2424;
	cvt.u32.u16 	%r734, %rs2425;
	prmt.b32 	%r735, %r734, %r733, 0x3340U;
	cvt.u32.u16 	%r736, %rs2426;
	cvt.u32.u16 	%r737, %rs2427;
	prmt.b32 	%r738, %r737, %r736, 0x3340U;
	prmt.b32 	%r739, %r738, %r735, 0x5410U;
	st.shared.u32 	[%r711+16], %r739;
	cvt.u32.u16 	%r740, %rs2420;
	cvt.u32.u16 	%r741, %rs2421;
	prmt.b32 	%r742, %r741, %r740, 0x3340U;
	cvt.u32.u16 	%r743, %rs2422;
	cvt.u32.u16 	%r744, %rs2423;
	prmt.b32 	%r745, %r744, %r743, 0x3340U;
	prmt.b32 	%r746, %r745, %r742, 0x5410U;
	st.shared.u32 	[%r711+20], %r746;
	cvt.u32.u16 	%r747, %rs2416;
	cvt.u32.u16 	%r748, %rs2417;
	prmt.b32 	%r749, %r748, %r747, 0x3340U;
	cvt.u32.u16 	%r750, %rs2418;
	cvt.u32.u16 	%r751, %rs2419;
	prmt.b32 	%r752, %r751, %r750, 0x3340U;
	prmt.b32 	%r753, %r752, %r749, 0x5410U;
	st.shared.u32 	[%r711+24], %r753;
	cvt.u32.u16 	%r754, %rs2412;
	cvt.u32.u16 	%r755, %rs2413;
	prmt.b32 	%r756, %r755, %r754, 0x3340U;
	cvt.u32.u16 	%r757, %rs2414;
	cvt.u32.u16 	%r758, %rs2415;
	prmt.b32 	%r759, %r758, %r757, 0x3340U;
	prmt.b32 	%r760, %r759, %r756, 0x5410U;
	st.shared.u32 	[%r711+28], %r760;
	cvt.u32.u16 	%r761, %rs2408;
	cvt.u32.u16 	%r762, %rs2409;
	prmt.b32 	%r763, %r762, %r761, 0x3340U;
	cvt.u32.u16 	%r764, %rs2410;
	cvt.u32.u16 	%r765, %rs2411;
	prmt.b32 	%r766, %r765, %r764, 0x3340U;
	prmt.b32 	%r767, %r766, %r763, 0x5410U;
	st.shared.u32 	[%r711+32], %r767;
	cvt.u32.u16 	%r768, %rs2404;
	cvt.u32.u16 	%r769, %rs2405;
	prmt.b32 	%r770, %r769, %r768, 0x3340U;
	cvt.u32.u16 	%r771, %rs2406;
	cvt.u32.u16 	%r772, %rs2407;
	prmt.b32 	%r773, %r772, %r771, 0x3340U;
	prmt.b32 	%r774, %r773, %r770, 0x5410U;
	st.shared.u32 	[%r711+36], %r774;
	cvt.u32.u16 	%r775, %rs2400;
	cvt.u32.u16 	%r776, %rs2401;
	prmt.b32 	%r777, %r776, %r775, 0x3340U;
	cvt.u32.u16 	%r778, %rs2402;
	cvt.u32.u16 	%r779, %rs2403;
	prmt.b32 	%r780, %r779, %r778, 0x3340U;
	prmt.b32 	%r781, %r780, %r777, 0x5410U;
	st.shared.u32 	[%r711+40], %r781;
	cvt.u32.u16 	%r782, %rs2396;
	cvt.u32.u16 	%r783, %rs2397;
	prmt.b32 	%r784, %r783, %r782, 0x3340U;
	cvt.u32.u16 	%r785, %rs2398;
	cvt.u32.u16 	%r786, %rs2399;
	prmt.b32 	%r787, %r786, %r785, 0x3340U;
	prmt.b32 	%r788, %r787, %r784, 0x5410U;
	st.shared.u32 	[%r711+44], %r788;
	cvt.u32.u16 	%r789, %rs2392;
	cvt.u32.u16 	%r790, %rs2393;
	prmt.b32 	%r791, %r790, %r789, 0x3340U;
	cvt.u32.u16 	%r792, %rs2394;
	cvt.u32.u16 	%r793, %rs2395;
	prmt.b32 	%r794, %r793, %r792, 0x3340U;
	prmt.b32 	%r795, %r794, %r791, 0x5410U;
	st.shared.u32 	[%r711+48], %r795;
	cvt.u32.u16 	%r796, %rs2388;
	cvt.u32.u16 	%r797, %rs2389;
	prmt.b32 	%r798, %r797, %r796, 0x3340U;
	cvt.u32.u16 	%r799, %rs2390;
	cvt.u32.u16 	%r800, %rs2391;
	prmt.b32 	%r801, %r800, %r799, 0x3340U;
	prmt.b32 	%r802, %r801, %r798, 0x5410U;
	st.shared.u32 	[%r711+52], %r802;
	cvt.u32.u16 	%r803, %rs2384;
	cvt.u32.u16 	%r804, %rs2385;
	prmt.b32 	%r805, %r804, %r803, 0x3340U;
	cvt.u32.u16 	%r806, %rs2386;
	cvt.u32.u16 	%r807, %rs2387;
	prmt.b32 	%r808, %r807, %r806, 0x3340U;
	prmt.b32 	%r809, %r808, %r805, 0x5410U;
	st.shared.u32 	[%r711+56], %r809;
	cvt.u32.u16 	%r810, %rs2380;
	cvt.u32.u16 	%r811, %rs2381;
	prmt.b32 	%r812, %r811, %r810, 0x3340U;
	cvt.u32.u16 	%r813, %rs2382;
	cvt.u32.u16 	%r814, %rs2383;
	prmt.b32 	%r815, %r814, %r813, 0x3340U;
	prmt.b32 	%r816, %r815, %r812, 0x5410U;
	st.shared.u32 	[%r711+60], %r816;
	cvt.u32.u16 	%r817, %rs2376;
	cvt.u32.u16 	%r818, %rs2377;
	prmt.b32 	%r819, %r818, %r817, 0x3340U;
	cvt.u32.u16 	%r820, %rs2378;
	cvt.u32.u16 	%r821, %rs2379;
	prmt.b32 	%r822, %r821, %r820, 0x3340U;
	prmt.b32 	%r823, %r822, %r819, 0x5410U;
	st.shared.u32 	[%r711+64], %r823;
	cvt.u32.u16 	%r824, %rs2372;
	cvt.u32.u16 	%r825, %rs2373;
	prmt.b32 	%r826, %r825, %r824, 0x3340U;
	cvt.u32.u16 	%r827, %rs2374;
	cvt.u32.u16 	%r828, %rs2375;
	prmt.b32 	%r829, %r828, %r827, 0x3340U;
	prmt.b32 	%r830, %r829, %r826, 0x5410U;
	st.shared.u32 	[%r711+68], %r830;
	cvt.u32.u16 	%r831, %rs2368;
	cvt.u32.u16 	%r832, %rs2369;
	prmt.b32 	%r833, %r832, %r831, 0x3340U;
	cvt.u32.u16 	%r834, %rs2370;
	cvt.u32.u16 	%r835, %rs2371;
	prmt.b32 	%r836, %r835, %r834, 0x3340U;
	prmt.b32 	%r837, %r836, %r833, 0x5410U;
	st.shared.u32 	[%r711+72], %r837;
	cvt.u32.u16 	%r838, %rs2364;
	cvt.u32.u16 	%r839, %rs2365;
	prmt.b32 	%r840, %r839, %r838, 0x3340U;
	cvt.u32.u16 	%r841, %rs2366;
	cvt.u32.u16 	%r842, %rs2367;
	prmt.b32 	%r843, %r842, %r841, 0x3340U;
	prmt.b32 	%r844, %r843, %r840, 0x5410U;
	st.shared.u32 	[%r711+76], %r844;
	cvt.u32.u16 	%r845, %rs2360;
	cvt.u32.u16 	%r846, %rs2361;
	prmt.b32 	%r847, %r846, %r845, 0x3340U;
	cvt.u32.u16 	%r848, %rs2362;
	cvt.u32.u16 	%r849, %rs2363;
	prmt.b32 	%r850, %r849, %r848, 0x3340U;
	prmt.b32 	%r851, %r850, %r847, 0x5410U;
	st.shared.u32 	[%r711+80], %r851;
	cvt.u32.u16 	%r852, %rs2356;
	cvt.u32.u16 	%r853, %rs2357;
	prmt.b32 	%r854, %r853, %r852, 0x3340U;
	cvt.u32.u16 	%r855, %rs2358;
	cvt.u32.u16 	%r856, %rs2359;
	prmt.b32 	%r857, %r856, %r855, 0x3340U;
	prmt.b32 	%r858, %r857, %r854, 0x5410U;
	st.shared.u32 	[%r711+84], %r858;
	cvt.u32.u16 	%r859, %rs2352;
	cvt.u32.u16 	%r860, %rs2353;
	prmt.b32 	%r861, %r860, %r859, 0x3340U;
	cvt.u32.u16 	%r862, %rs2354;
	cvt.u32.u16 	%r863, %rs2355;
	prmt.b32 	%r864, %r863, %r862, 0x3340U;
	prmt.b32 	%r865, %r864, %r861, 0x5410U;
	st.shared.u32 	[%r711+88], %r865;
	cvt.u32.u16 	%r866, %rs2348;
	cvt.u32.u16 	%r867, %rs2349;
	prmt.b32 	%r868, %r867, %r866, 0x3340U;
	cvt.u32.u16 	%r869, %rs2350;
	cvt.u32.u16 	%r870, %rs2351;
	prmt.b32 	%r871, %r870, %r869, 0x3340U;
	prmt.b32 	%r872, %r871, %r868, 0x5410U;
	st.shared.u32 	[%r711+92], %r872;
	cvt.u32.u16 	%r873, %rs2344;
	cvt.u32.u16 	%r874, %rs2345;
	prmt.b32 	%r875, %r874, %r873, 0x3340U;
	cvt.u32.u16 	%r876, %rs2346;
	cvt.u32.u16 	%r877, %rs2347;
	prmt.b32 	%r878, %r877, %r876, 0x3340U;
	prmt.b32 	%r879, %r878, %r875, 0x5410U;
	st.shared.u32 	[%r711+96], %r879;
	cvt.u32.u16 	%r880, %rs2340;
	cvt.u32.u16 	%r881, %rs2341;
	prmt.b32 	%r882, %r881, %r880, 0x3340U;
	cvt.u32.u16 	%r883, %rs2342;
	cvt.u32.u16 	%r884, %rs2343;
	prmt.b32 	%r885, %r884, %r883, 0x3340U;
	prmt.b32 	%r886, %r885, %r882, 0x5410U;
	st.shared.u32 	[%r711+100], %r886;
	cvt.u32.u16 	%r887, %rs2336;
	cvt.u32.u16 	%r888, %rs2337;
	prmt.b32 	%r889, %r888, %r887, 0x3340U;
	cvt.u32.u16 	%r890, %rs2338;
	cvt.u32.u16 	%r891, %rs2339;
	prmt.b32 	%r892, %r891, %r890, 0x3340U;
	prmt.b32 	%r893, %r892, %r889, 0x5410U;
	st.shared.u32 	[%r711+104], %r893;
	cvt.u32.u16 	%r894, %rs2332;
	cvt.u32.u16 	%r895, %rs2333;
	prmt.b32 	%r896, %r895, %r894, 0x3340U;
	cvt.u32.u16 	%r897, %rs2334;
	cvt.u32.u16 	%r898, %rs2335;
	prmt.b32 	%r899, %r898, %r897, 0x3340U;
	prmt.b32 	%r900, %r899, %r896, 0x5410U;
	st.shared.u32 	[%r711+108], %r900;
	cvt.u32.u16 	%r901, %rs2328;
	cvt.u32.u16 	%r902, %rs2329;
	prmt.b32 	%r903, %r902, %r901, 0x3340U;
	cvt.u32.u16 	%r904, %rs2330;
	cvt.u32.u16 	%r905, %rs2331;
	prmt.b32 	%r906, %r905, %r904, 0x3340U;
	prmt.b32 	%r907, %r906, %r903, 0x5410U;
	st.shared.u32 	[%r711+112], %r907;
	cvt.u32.u16 	%r908, %rs2324;
	cvt.u32.u16 	%r909, %rs2325;
	prmt.b32 	%r910, %r909, %r908, 0x3340U;
	cvt.u32.u16 	%r911, %rs2326;
	cvt.u32.u16 	%r912, %rs2327;
	prmt.b32 	%r913, %r912, %r911, 0x3340U;
	prmt.b32 	%r914, %r913, %r910, 0x5410U;
	st.shared.u32 	[%r711+116], %r914;
	cvt.u32.u16 	%r915, %rs2320;
	cvt.u32.u16 	%r916, %rs2321;
	prmt.b32 	%r917, %r916, %r915, 0x3340U;
	cvt.u32.u16 	%r918, %rs2322;
	cvt.u32.u16 	%r919, %rs2323;
	prmt.b32 	%r920, %r919, %r918, 0x3340U;
	prmt.b32 	%r921, %r920, %r917, 0x5410U;
	st.shared.u32 	[%r711+120], %r921;
	cvt.u32.u16 	%r922, %rs2316;
	cvt.u32.u16 	%r923, %rs2317;
	prmt.b32 	%r924, %r923, %r922, 0x3340U;
	cvt.u32.u16 	%r925, %rs2318;
	cvt.u32.u16 	%r926, %rs2319;
	prmt.b32 	%r927, %r926, %r925, 0x3340U;
	prmt.b32 	%r928, %r927, %r924, 0x5410U;
	st.shared.u32 	[%r711+124], %r928;
	cvt.u32.u16 	%r929, %rs2312;
	cvt.u32.u16 	%r930, %rs2313;
	prmt.b32 	%r931, %r930, %r929, 0x3340U;
	cvt.u32.u16 	%r932, %rs2314;
	cvt.u32.u16 	%r933, %rs2315;
	prmt.b32 	%r934, %r933, %r932, 0x3340U;
	prmt.b32 	%r935, %r934, %r931, 0x5410U;
	st.shared.u32 	[%r711+128], %r935;
	cvt.u32.u16 	%r936, %rs2308;
	cvt.u32.u16 	%r937, %rs2309;
	prmt.b32 	%r938, %r937, %r936, 0x3340U;
	cvt.u32.u16 	%r939, %rs2310;
	cvt.u32.u16 	%r940, %rs2311;
	prmt.b32 	%r941, %r940, %r939, 0x3340U;
	prmt.b32 	%r942, %r941, %r938, 0x5410U;
	st.shared.u32 	[%r711+132], %r942;
	cvt.u32.u16 	%r943, %rs2304;
	cvt.u32.u16 	%r944, %rs2305;
	prmt.b32 	%r945, %r944, %r943, 0x3340U;
	cvt.u32.u16 	%r946, %rs2306;
	cvt.u32.u16 	%r947, %rs2307;
	prmt.b32 	%r948, %r947, %r946, 0x3340U;
	prmt.b32 	%r949, %r948, %r945, 0x5410U;
	st.shared.u32 	[%r711+136], %r949;
	cvt.u32.u16 	%r950, %rs2300;
	cvt.u32.u16 	%r951, %rs2301;
	prmt.b32 	%r952, %r951, %r950, 0x3340U;
	cvt.u32.u16 	%r953, %rs2302;
	cvt.u32.u16 	%r954, %rs2303;
	prmt.b32 	%r955, %r954, %r953, 0x3340U;
	prmt.b32 	%r956, %r955, %r952, 0x5410U;
	st.shared.u32 	[%r711+140], %r956;
	cvt.u32.u16 	%r957, %rs2296;
	cvt.u32.u16 	%r958, %rs2297;
	prmt.b32 	%r959, %r958, %r957, 0x3340U;
	cvt.u32.u16 	%r960, %rs2298;
	cvt.u32.u16 	%r961, %rs2299;
	prmt.b32 	%r962, %r961, %r960, 0x3340U;
	prmt.b32 	%r963, %r962, %r959, 0x5410U;
	st.shared.u32 	[%r711+144], %r963;
	cvt.u32.u16 	%r964, %rs2292;
	cvt.u32.u16 	%r965, %rs2293;
	prmt.b32 	%r966, %r965, %r964, 0x3340U;
	cvt.u32.u16 	%r967, %rs2294;
	cvt.u32.u16 	%r968, %rs2295;
	prmt.b32 	%r969, %r968, %r967, 0x3340U;
	prmt.b32 	%r970, %r969, %r966, 0x5410U;
	st.shared.u32 	[%r711+148], %r970;
	cvt.u32.u16 	%r971, %rs2288;
	cvt.u32.u16 	%r972, %rs2289;
	prmt.b32 	%r973, %r972, %r971, 0x3340U;
	cvt.u32.u16 	%r974, %rs2290;
	cvt.u32.u16 	%r975, %rs2291;
	prmt.b32 	%r976, %r975, %r974, 0x3340U;
	prmt.b32 	%r977, %r976, %r973, 0x5410U;
	st.shared.u32 	[%r711+152], %r977;
	bar.sync 	0;
	// begin inline asm
	griddepcontrol.launch_dependents;
	// end inline asm
	add.s32 	%r33, %r28, %r27;
	min.s32 	%r34, %r1, %r33;
	setp.lt.s32 	%p13, %r34, %r28;
	sub.s32 	%r978, %r34, %r28;
	selp.b32 	%r3760, 0, %r978, %p13;
	min.s32 	%r3758, %r34, %r27;
	setp.ge.s32 	%p14, %r3760, %r3758;
	@%p14 bra 	$L__BB7_25;
	add.s32 	%r37, %r34, %r27;
$L__BB7_24:
	sub.s32 	%r979, %r3758, %r3760;
	shr.u32 	%r980, %r979, 31;
	add.s32 	%r981, %r979, %r980;
	shr.s32 	%r982, %r981, 1;
	add.s32 	%r983, %r982, %r3760;
	mad.lo.s32 	%r985, %r983, 156, %r710;
	ld.shared.u32 	%r986, [%r985];
	not.b32 	%r987, %r983;
	add.s32 	%r988, %r37, %r987;
	mad.lo.s32 	%r989, %r988, 156, %r710;
	ld.shared.u32 	%r990, [%r989];
	setp.lt.s32 	%p15, %r990, %r986;
	add.s32 	%r991, %r983, 1;
	selp.b32 	%r3760, %r3760, %r991, %p15;
	selp.b32 	%r3758, %r983, %r3758, %p15;
	setp.lt.s32 	%p16, %r3760, %r3758;
	@%p16 bra 	$L__BB7_24;
$L__BB7_25:
	sub.s32 	%r992, %r34, %r3760;
	add.s32 	%r993, %r992, %r27;
	mov.u32 	%r994, _ZZN3cub18CUB_300001_SM_10006detail10merge_sort26DeviceMergeSortMergeKernelINS2_10policy_hubIN6thrust24THRUST_300001_SM_1000_NS10device_ptrI14key_value_pairEEE9Policy600ES9_PNS0_8NullTypeES9_SD_m13KeyComparatorS8_SC_EEvbT2_T3_T4_PT6_PT7_T5_PSH_SH_NS1_7vsmem_tEE19static_temp_storage;
	mad.lo.s32 	%r995, %r3760, 156, %r994;
	ld.shared.u32 	%r996, [%r995+152];
	bfe.u32 	%r997, %r996, 24, 8;
	cvt.u16.u32 	%rs1673, %r997;
	bfe.u32 	%r998, %r996, 16, 8;
	cvt.u16.u32 	%rs1674, %r998;
	bfe.u32 	%r999, %r996, 8, 8;
	cvt.u16.u32 	%rs1675, %r999;
	bfe.u32 	%r1000, %r996, 0, 8;
	cvt.u16.u32 	%rs1676, %r1000;
	ld.shared.u32 	%r1001, [%r995+148];
	bfe.u32 	%r1002, %r1001, 24, 8;
	cvt.u16.u32 	%rs1677, %r1002;
	bfe.u32 	%r1003, %r1001, 16, 8;
	cvt.u16.u32 	%rs1678, %r1003;
	bfe.u32 	%r1004, %r1001, 8, 8;
	cvt.u16.u32 	%rs1679, %r1004;
	bfe.u32 	%r1005, %r1001, 0, 8;
	cvt.u16.u32 	%rs1680, %r1005;
	ld.shared.u32 	%r1006, [%r995+144];
	bfe.u32 	%r1007, %r1006, 24, 8;
	cvt.u16.u32 	%rs1681, %r1007;
	bfe.u32 	%r1008, %r1006, 16, 8;
	cvt.u16.u32 	%rs1682, %r1008;
	bfe.u32 	%r1009, %r1006, 8, 8;
	cvt.u16.u32 	%rs1683, %r1009;
	bfe.u32 	%r1010, %r1006, 0, 8;
	cvt.u16.u32 	%rs1684, %r1010;
	ld.shared.u32 	%r1011, [%r995+140];
	bfe.u32 	%r1012, %r1011, 24, 8;
	cvt.u16.u32 	%rs1685, %r1012;
	bfe.u32 	%r1013, %r1011, 16, 8;
	cvt.u16.u32 	%rs1686, %r1013;
	bfe.u32 	%r1014, %r1011, 8, 8;
	cvt.u16.u32 	%rs1687, %r1014;
	bfe.u32 	%r1015, %r1011, 0, 8;
	cvt.u16.u32 	%rs1688, %r1015;
	ld.shared.u32 	%r1016, [%r995+136];
	bfe.u32 	%r1017, %r1016, 24, 8;
	cvt.u16.u32 	%rs1689, %r1017;
	bfe.u32 	%r1018, %r1016, 16, 8;
	cvt.u16.u32 	%rs1690, %r1018;
	bfe.u32 	%r1019, %r1016, 8, 8;
	cvt.u16.u32 	%rs1691, %r1019;
	bfe.u32 	%r1020, %r1016, 0, 8;
	cvt.u16.u32 	%rs1692, %r1020;
	ld.shared.u32 	%r1021, [%r995+132];
	bfe.u32 	%r1022, %r1021, 24, 8;
	cvt.u16.u32 	%rs1693, %r1022;
	bfe.u32 	%r1023, %r1021, 16, 8;
	cvt.u16.u32 	%rs1694, %r1023;
	bfe.u32 	%r1024, %r1021, 8, 8;
	cvt.u16.u32 	%rs1695, %r1024;
	bfe.u32 	%r1025, %r1021, 0, 8;
	cvt.u16.u32 	%rs1696, %r1025;
	ld.shared.u32 	%r1026, [%r995+128];
	bfe.u32 	%r1027, %r1026, 24, 8;
	cvt.u16.u32 	%rs1697, %r1027;
	bfe.u32 	%r1028, %r1026, 16, 8;
	cvt.u16.u32 	%rs1698, %r1028;
	bfe.u32 	%r1029, %r1026, 8, 8;
	cvt.u16.u32 	%rs1699, %r1029;
	bfe.u32 	%r1030, %r1026, 0, 8;
	cvt.u16.u32 	%rs1700, %r1030;
	ld.shared.u32 	%r1031, [%r995+124];
	bfe.u32 	%r1032, %r1031, 24, 8;
	cvt.u16.u32 	%rs1701, %r1032;
	bfe.u32 	%r1033, %r1031, 16, 8;
	cvt.u16.u32 	%rs1702, %r1033;
	bfe.u32 	%r1034, %r1031, 8, 8;
	cvt.u16.u32 	%rs1703, %r1034;
	bfe.u32 	%r1035, %r1031, 0, 8;
	cvt.u16.u32 	%rs1704, %r1035;
	ld.shared.u32 	%r1036, [%r995+120];
	bfe.u32 	%r1037, %r1036, 24, 8;
	cvt.u16.u32 	%rs1705, %r1037;
	bfe.u32 	%r1038, %r1036, 16, 8;
	cvt.u16.u32 	%rs1706, %r1038;
	bfe.u32 	%r1039, %r1036, 8, 8;
	cvt.u16.u32 	%rs1707, %r1039;
	bfe.u32 	%r1040, %r1036, 0, 8;
	cvt.u16.u32 	%rs1708, %r1040;
	ld.shared.u32 	%r1041, [%r995+116];
	bfe.u32 	%r1042, %r1041, 24, 8;
	cvt.u16.u32 	%rs1709, %r1042;
	bfe.u32 	%r1043, %r1041, 16, 8;
	cvt.u16.u32 	%rs1710, %r1043;
	bfe.u32 	%r1044, %r1041, 8, 8;
	cvt.u16.u32 	%rs1711, %r1044;
	bfe.u32 	%r1045, %r1041, 0, 8;
	cvt.u16.u32 	%rs1712, %r1045;
	ld.shared.u32 	%r1046, [%r995+112];
	bfe.u32 	%r1047, %r1046, 24, 8;
	cvt.u16.u32 	%rs1713, %r1047;
	bfe.u32 	%r1048, %r1046, 16, 8;
	cvt.u16.u32 	%rs1714, %r1048;
	bfe.u32 	%r1049, %r1046, 8, 8;
	cvt.u16.u32 	%rs1715, %r1049;
	bfe.u32 	%r1050, %r1046, 0, 8;
	cvt.u16.u32 	%rs1716, %r1050;
	ld.shared.u32 	%r1051, [%r995+108];
	bfe.u32 	%r1052, %r1051, 24, 8;
	cvt.u16.u32 	%rs1717, %r1052;
	bfe.u32 	%r1053, %r1051, 16, 8;
	cvt.u16.u32 	%rs1718, %r1053;
	bfe.u32 	%r1054, %r1051, 8, 8;
	cvt.u16.u32 	%rs1719, %r1054;
	bfe.u32 	%r1055, %r1051, 0, 8;
	cvt.u16.u32 	%rs1720, %r1055;
	ld.shared.u32 	%r1056, [%r995+104];
	bfe.u32 	%r1057, %r1056, 24, 8;
	cvt.u16.u32 	%rs1721, %r1057;
	bfe.u32 	%r1058, %r1056, 16, 8;
	cvt.u16.u32 	%rs1722, %r1058;
	bfe.u32 	%r1059, %r1056, 8, 8;
	cvt.u16.u32 	%rs1723, %r1059;
	bfe.u32 	%r1060, %r1056, 0, 8;
	cvt.u16.u32 	%rs1724, %r1060;
	ld.shared.u32 	%r1061, [%r995+100];
	bfe.u32 	%r1062, %r1061, 24, 8;
	cvt.u16.u32 	%rs1725, %r1062;
	bfe.u32 	%r1063, %r1061, 16, 8;
	cvt.u16.u32 	%rs1726, %r1063;
	bfe.u32 	%r1064, %r1061, 8, 8;
	cvt.u16.u32 	%rs1727, %r1064;
	bfe.u32 	%r1065, %r1061, 0, 8;
	cvt.u16.u32 	%rs1728, %r1065;
	ld.shared.u32 	%r1066, [%r995+96];
	bfe.u32 	%r1067, %r1066, 24, 8;
	cvt.u16.u32 	%rs1729, %r1067;
	bfe.u32 	%r1068, %r1066, 16, 8;
	cvt.u16.u32 	%rs1730, %r1068;
	bfe.u32 	%r1069, %r1066, 8, 8;
	cvt.u16.u32 	%rs1731, %r1069;
	bfe.u32 	%r1070, %r1066, 0, 8;
	cvt.u16.u32 	%rs1732, %r1070;
	ld.shared.u32 	%r1071, [%r995+92];
	bfe.u32 	%r1072, %r1071, 24, 8;
	cvt.u16.u32 	%rs1733, %r1072;
	bfe.u32 	%r1073, %r1071, 16, 8;
	cvt.u16.u32 	%rs1734, %r1073;
	bfe.u32 	%r1074, %r1071, 8, 8;
	cvt.u16.u32 	%rs1735, %r1074;
	bfe.u32 	%r1075, %r1071, 0, 8;
	cvt.u16.u32 	%rs1736, %r1075;
	ld.shared.u32 	%r1076, [%r995+88];
	bfe.u32 	%r1077, %r1076, 24, 8;
	cvt.u16.u32 	%rs1737, %r1077;
	bfe.u32 	%r1078, %r1076, 16, 8;
	cvt.u16.u32 	%rs1738, %r1078;
	bfe.u32 	%r1079, %r1076, 8, 8;
	cvt.u16.u32 	%rs1739, %r1079;
	bfe.u32 	%r1080, %r1076, 0, 8;
	cvt.u16.u32 	%rs1740, %r1080;
	ld.shared.u32 	%r1081, [%r995+84];
	bfe.u32 	%r1082, %r1081, 24, 8;
	cvt.u16.u32 	%rs1741, %r1082;
	bfe.u32 	%r1083, %r1081, 16, 8;
	cvt.u16.u32 	%rs1742, %r1083;
	bfe.u32 	%r1084, %r1081, 8, 8;
	cvt.u16.u32 	%rs1743, %r1084;
	bfe.u32 	%r1085, %r1081, 0, 8;
	cvt.u16.u32 	%rs1744, %r1085;
	ld.shared.u32 	%r1086, [%r995+80];
	bfe.u32 	%r1087, %r1086, 24, 8;
	cvt.u16.u32 	%rs1745, %r1087;
	bfe.u32 	%r1088, %r1086, 16, 8;
	cvt.u16.u32 	%rs1746, %r1088;
	bfe.u32 	%r1089, %r1086, 8, 8;
	cvt.u16.u32 	%rs1747, %r1089;
	bfe.u32 	%r1090, %r1086, 0, 8;
	cvt.u16.u32 	%rs1748, %r1090;
	ld.shared.u32 	%r1091, [%r995+76];
	bfe.u32 	%r1092, %r1091, 24, 8;
	cvt.u16.u32 	%rs1749, %r1092;
	bfe.u32 	%r1093, %r1091, 16, 8;
	cvt.u16.u32 	%rs1750, %r1093;
	bfe.u32 	%r1094, %r1091, 8, 8;
	cvt.u16.u32 	%rs1751, %r1094;
	bfe.u32 	%r1095, %r1091, 0, 8;
	cvt.u16.u32 	%rs1752, %r1095;
	ld.shared.u32 	%r1096, [%r995+72];
	bfe.u32 	%r1097, %r1096, 24, 8;
	cvt.u16.u32 	%rs1753, %r1097;
	bfe.u32 	%r1098, %r1096, 16, 8;
	cvt.u16.u32 	%rs1754, %r1098;
	bfe.u32 	%r1099, %r1096, 8, 8;
	cvt.u16.u32 	%rs1755, %r1099;
	bfe.u32 	%r1100, %r1096, 0, 8;
	cvt.u16.u32 	%rs1756, %r1100;
	ld.shared.u32 	%r1101, [%r995+68];
	bfe.u32 	%r1102, %r1101, 24, 8;
	cvt.u16.u32 	%rs1757, %r1102;
	bfe.u32 	%r1103, %r1101, 16, 8;
	cvt.u16.u32 	%rs1758, %r1103;
	bfe.u32 	%r1104, %r1101, 8, 8;
	cvt.u16.u32 	%rs1759, %r1104;
	bfe.u32 	%r1105, %r1101, 0, 8;
	cvt.u16.u32 	%rs1760, %r1105;
	ld.shared.u32 	%r1106, [%r995+64];
	bfe.u32 	%r1107, %r1106, 24, 8;
	cvt.u16.u32 	%rs1761, %r1107;
	bfe.u32 	%r1108, %r1106, 16, 8;
	cvt.u16.u32 	%rs1762, %r1108;
	bfe.u32 	%r1109, %r1106, 8, 8;
	cvt.u16.u32 	%rs1763, %r1109;
	bfe.u32 	%r1110, %r1106, 0, 8;
	cvt.u16.u32 	%rs1764, %r1110;
	ld.shared.u32 	%r1111, [%r995+60];
	bfe.u32 	%r1112, %r1111, 24, 8;
	cvt.u16.u32 	%rs1765, %r1112;
	bfe.u32 	%r1113, %r1111, 16, 8;
	cvt.u16.u32 	%rs1766, %r1113;
	bfe.u32 	%r1114, %r1111, 8, 8;
	cvt.u16.u32 	%rs1767, %r1114;
	bfe.u32 	%r1115, %r1111, 0, 8;
	cvt.u16.u32 	%rs1768, %r1115;
	ld.shared.u32 	%r1116, [%r995+56];
	bfe.u32 	%r1117, %r1116, 24, 8;
	cvt.u16.u32 	%rs1769, %r1117;
	bfe.u32 	%r1118, %r1116, 16, 8;
	cvt.u16.u32 	%rs1770, %r1118;
	bfe.u32 	%r1119, %r1116, 8, 8;
	cvt.u16.u32 	%rs1771, %r1119;
	bfe.u32 	%r1120, %r1116, 0, 8;
	cvt.u16.u32 	%rs1772, %r1120;
	ld.shared.u32 	%r1121, [%r995+52];
	bfe.u32 	%r1122, %r1121, 24, 8;
	cvt.u16.u32 	%rs1773, %r1122;
	bfe.u32 	%r1123, %r1121, 16, 8;
	cvt.u16.u32 	%rs1774, %r1123;
	bfe.u32 	%r1124, %r1121, 8, 8;
	cvt.u16.u32 	%rs1775, %r1124;
	bfe.u32 	%r1125, %r1121, 0, 8;
	cvt.u16.u32 	%rs1776, %r1125;
	ld.shared.u32 	%r1126, [%r995+48];
	bfe.u32 	%r1127, %r1126, 24, 8;
	cvt.u16.u32 	%rs1777, %r1127;
	bfe.u32 	%r1128, %r1126, 16, 8;
	cvt.u16.u32 	%rs1778, %r1128;
	bfe.u32 	%r1129, %r1126, 8, 8;
	cvt.u16.u32 	%rs1779, %r1129;
	bfe.u32 	%r1130, %r1126, 0, 8;
	cvt.u16.u32 	%rs1780, %r1130;
	ld.shared.u32 	%r1131, [%r995+44];
	bfe.u32 	%r1132, %r1131, 24, 8;
	cvt.u16.u32 	%rs1781, %r1132;
	bfe.u32 	%r1133, %r1131, 16, 8;
	cvt.u16.u32 	%rs1782, %r1133;
	bfe.u32 	%r1134, %r1131, 8, 8;
	cvt.u16.u32 	%rs1783, %r1134;
	bfe.u32 	%r1135, %r1131, 0, 8;
	cvt.u16.u32 	%rs1784, %r1135;
	ld.shared.u32 	%r1136, [%r995+40];
	bfe.u32 	%r1137, %r1136, 24, 8;
	cvt.u16.u32 	%rs1785, %r1137;
	bfe.u32 	%r1138, %r1136, 16, 8;
	cvt.u16.u32 	%rs1786, %r1138;
	bfe.u32 	%r1139, %r1136, 8, 8;
	cvt.u16.u32 	%rs1787, %r1139;
	bfe.u32 	%r1140, %r1136, 0, 8;
	cvt.u16.u32 	%rs1788, %r1140;
	ld.shared.u32 	%r1141, [%r995+36];
	bfe.u32 	%r1142, %r1141, 24, 8;
	cvt.u16.u32 	%rs1789, %r1142;
	bfe.u32 	%r1143, %r1141, 16, 8;
	cvt.u16.u32 	%rs1790, %r1143;
	bfe.u32 	%r1144, %r1141, 8, 8;
	cvt.u16.u32 	%rs1791, %r1144;
	bfe.u32 	%r1145, %r1141, 0, 8;
	cvt.u16.u32 	%rs1792, %r1145;
	ld.shared.u32 	%r1146, [%r995+32];
	bfe.u32 	%r1147, %r1146, 24, 8;
	cvt.u16.u32 	%rs1793, %r1147;
	bfe.u32 	%r1148, %r1146, 16, 8;
	cvt.u16.u32 	%rs1794, %r1148;
	bfe.u32 	%r1149, %r1146, 8, 8;
	cvt.u16.u32 	%rs1795, %r1149;
	bfe.u32 	%r1150, %r1146, 0, 8;
	cvt.u16.u32 	%rs1796, %r1150;
	ld.shared.u32 	%r1151, [%r995+28];
	bfe.u32 	%r1152, %r1151, 24, 8;
	cvt.u16.u32 	%rs1797, %r1152;
	bfe.u32 	%r1153, %r1151, 16, 8;
	cvt.u16.u32 	%rs1798, %r1153;
	bfe.u32 	%r1154, %r1151, 8, 8;
	cvt.u16.u32 	%rs1799, %r1154;
	bfe.u32 	%r1155, %r1151, 0, 8;
	cvt.u16.u32 	%rs1800, %r1155;
	ld.shared.u32 	%r1156, [%r995+24];
	bfe.u32 	%r1157, %r1156, 24, 8;
	cvt.u16.u32 	%rs1801, %r1157;
	bfe.u32 	%r1158, %r1156, 16, 8;
	cvt.u16.u32 	%rs1802, %r1158;
	bfe.u32 	%r1159, %r1156, 8, 8;
	cvt.u16.u32 	%rs1803, %r1159;
	bfe.u32 	%r1160, %r1156, 0, 8;
	cvt.u16.u32 	%rs1804, %r1160;
	ld.shared.u32 	%r1161, [%r995+20];
	bfe.u32 	%r1162, %r1161, 24, 8;
	cvt.u16.u32 	%rs1805, %r1162;
	bfe.u32 	%r1163, %r1161, 16, 8;
	cvt.u16.u32 	%rs1806, %r1163;
	bfe.u32 	%r1164, %r1161, 8, 8;
	cvt.u16.u32 	%rs1807, %r1164;
	bfe.u32 	%r1165, %r1161, 0, 8;
	cvt.u16.u32 	%rs1808, %r1165;
	ld.shared.u32 	%r1166, [%r995+16];
	bfe.u32 	%r1167, %r1166, 24, 8;
	cvt.u16.u32 	%rs1809, %r1167;
	bfe.u32 	%r1168, %r1166, 16, 8;
	cvt.u16.u32 	%rs1810, %r1168;
	bfe.u32 	%r1169, %r1166, 8, 8;
	cvt.u16.u32 	%rs1811, %r1169;
	bfe.u32 	%r1170, %r1166, 0, 8;
	cvt.u16.u32 	%rs1812, %r1170;
	ld.shared.u32 	%r1171, [%r995+12];
	bfe.u32 	%r1172, %r1171, 24, 8;
	cvt.u16.u32 	%rs1813, %r1172;
	bfe.u32 	%r1173, %r1171, 16, 8;
	cvt.u16.u32 	%rs1814, %r1173;
	bfe.u32 	%r1174, %r1171, 8, 8;
	cvt.u16.u32 	%rs1815, %r1174;
	bfe.u32 	%r1175, %r1171, 0, 8;
	cvt.u16.u32 	%rs1816, %r1175;
	ld.shared.u32 	%r1176, [%r995+8];
	bfe.u32 	%r1177, %r1176, 24, 8;
	cvt.u16.u32 	%rs1817, %r1177;
	bfe.u32 	%r1178, %r1176, 16, 8;
	cvt.u16.u32 	%rs1818, %r1178;
	bfe.u32 	%r1179, %r1176, 8, 8;
	cvt.u16.u32 	%rs1819, %r1179;
	bfe.u32 	%r1180, %r1176, 0, 8;
	cvt.u16.u32 	%rs1820, %r1180;
	ld.shared.u32 	%r1181, [%r995+4];
	bfe.u32 	%r1182, %r1181, 24, 8;
	cvt.u16.u32 	%rs1821, %r1182;
	bfe.u32 	%r1183, %r1181, 16, 8;
	cvt.u16.u32 	%rs1822, %r1183;
	bfe.u32 	%r1184, %r1181, 8, 8;
	cvt.u16.u32 	%rs1823, %r1184;
	bfe.u32 	%r1185, %r1181, 0, 8;
	cvt.u16.u32 	%rs1824, %r1185;
	ld.shared.u32 	%r43, [%r995];
	mad.lo.s32 	%r1186, %r993, 156, %r994;
	ld.shared.u32 	%r1187, [%r1186+152];
	bfe.u32 	%r1188, %r1187, 24, 8;
	cvt.u16.u32 	%rs1825, %r1188;
	bfe.u32 	%r1189, %r1187, 16, 8;
	cvt.u16.u32 	%rs1826, %r1189;
	bfe.u32 	%r1190, %r1187, 8, 8;
	cvt.u16.u32 	%rs1827, %r1190;
	bfe.u32 	%r1191, %r1187, 0, 8;
	cvt.u16.u32 	%rs1828, %r1191;
	ld.shared.u32 	%r1192, [%r1186+148];
	bfe.u32 	%r1193, %r1192, 24, 8;
	cvt.u16.u32 	%rs1829, %r1193;
	bfe.u32 	%r1194, %r1192, 16, 8;
	cvt.u16.u32 	%rs1830, %r1194;
	bfe.u32 	%r1195, %r1192, 8, 8;
	cvt.u16.u32 	%rs1831, %r1195;
	bfe.u32 	%r1196, %r1192, 0, 8;
	cvt.u16.u32 	%rs1832, %r1196;
	ld.shared.u32 	%r1197, [%r1186+144];
	bfe.u32 	%r1198, %r1197, 24, 8;
	cvt.u16.u32 	%rs1833, %r1198;
	bfe.u32 	%r1199, %r1197, 16, 8;
	cvt.u16.u32 	%rs1834, %r1199;
	bfe.u32 	%r1200, %r1197, 8, 8;
	cvt.u16.u32 	%rs1835, %r1200;
	bfe.u32 	%r1201, %r1197, 0, 8;
	cvt.u16.u32 	%rs1836, %r1201;
	ld.shared.u32 	%r1202, [%r1186+140];
	bfe.u32 	%r1203, %r1202, 24, 8;
	cvt.u16.u32 	%rs1837, %r1203;
	bfe.u32 	%r1204, %r1202, 16, 8;
	cvt.u16.u32 	%rs1838, %r1204;
	bfe.u32 	%r1205, %r1202, 8, 8;
	cvt.u16.u32 	%rs1839, %r1205;
	bfe.u32 	%r1206, %r1202, 0, 8;
	cvt.u16.u32 	%rs1840, %r1206;
	ld.shared.u32 	%r1207, [%r1186+136];
	bfe.u32 	%r1208, %r1207, 24, 8;
	cvt.u16.u32 	%rs1841, %r1208;
	bfe.u32 	%r1209, %r1207, 16, 8;
	cvt.u16.u32 	%rs1842, %r1209;
	bfe.u32 	%r1210, %r1207, 8, 8;
	cvt.u16.u32 	%rs1843, %r1210;
	bfe.u32 	%r1211, %r1207, 0, 8;
	cvt.u16.u32 	%rs1844, %r1211;
	ld.shared.u32 	%r1212, [%r1186+132];
	bfe.u32 	%r1213, %r1212, 24, 8;
	cvt.u16.u32 	%rs1845, %r1213;
	bfe.u32 	%r1214, %r1212, 16, 8;
	cvt.u16.u32 	%rs1846, %r1214;
	bfe.u32 	%r1215, %r1212, 8, 8;
	cvt.u16.u32 	%rs1847, %r1215;
	bfe.u32 	%r1216, %r1212, 0, 8;
	cvt.u16.u32 	%rs1848, %r1216;
	ld.shared.u32 	%r1217, [%r1186+128];
	bfe.u32 	%r1218, %r1217, 24, 8;
	cvt.u16.u32 	%rs1849, %r1218;
	bfe.u32 	%r1219, %r1217, 16, 8;
	cvt.u16.u32 	%rs1850, %r1219;
	bfe.u32 	%r1220, %r1217, 8, 8;
	cvt.u16.u32 	%rs1851, %r1220;
	bfe.u32 	%r1221, %r1217, 0, 8;
	cvt.u16.u32 	%rs1852, %r1221;
	ld.shared.u32 	%r1222, [%r1186+124];
	bfe.u32 	%r1223, %r1222, 24, 8;
	cvt.u16.u32 	%rs1853, %r1223;
	bfe.u32 	%r1224, %r1222, 16, 8;
	cvt.u16.u32 	%rs1854, %r1224;
	bfe.u32 	%r1225, %r1222, 8, 8;
	cvt.u16.u32 	%rs1855, %r1225;
	bfe.u32 	%r1226, %r1222, 0, 8;
	cvt.u16.u32 	%rs1856, %r1226;
	ld.shared.u32 	%r1227, [%r1186+120];
	bfe.u32 	%r1228, %r1227, 24, 8;
	cvt.u16.u32 	%rs1857, %r1228;
	bfe.u32 	%r1229, %r1227, 16, 8;
	cvt.u16.u32 	%rs1858, %r1229;
	bfe.u32 	%r1230, %r1227, 8, 8;
	cvt.u16.u32 	%rs1859, %r1230;
	bfe.u32 	%r1231, %r1227, 0, 8;
	cvt.u16.u32 	%rs1860, %r1231;
	ld.shared.u32 	%r1232, [%r1186+116];
	bfe.u32 	%r1233, %r1232, 24, 8;
	cvt.u16.u32 	%rs1861, %r1233;
	bfe.u32 	%r1234, %r1232, 16, 8;
	cvt.u16.u32 	%rs1862, %r1234;
	bfe.u32 	%r1235, %r1232, 8, 8;
	cvt.u16.u32 	%rs1863, %r1235;
	bfe.u32 	%r1236, %r1232, 0, 8;
	cvt.u16.u32 	%rs1864, %r1236;
	ld.shared.u32 	%r1237, [%r1186+112];
	bfe.u32 	%r1238, %r1237, 24, 8;
	cvt.u16.u32 	%rs1865, %r1238;
	bfe.u32 	%r1239, %r1237, 16, 8;
	cvt.u16.u32 	%rs1866, %r1239;
	bfe.u32 	%r1240, %r1237, 8, 8;
	cvt.u16.u32 	%rs1867, %r1240;
	bfe.u32 	%r1241, %r1237, 0, 8;
	cvt.u16.u32 	%rs1868, %r1241;
	ld.shared.u32 	%r1242, [%r1186+108];
	bfe.u32 	%r1243, %r1242, 24, 8;
	cvt.u16.u32 	%rs1869, %r1243;
	bfe.u32 	%r1244, %r1242, 16, 8;
	cvt.u16.u32 	%rs1870, %r1244;
	bfe.u32 	%r1245, %r1242, 8, 8;
	cvt.u16.u32 	%rs1871, %r1245;
	bfe.u32 	%r1246, %r1242, 0, 8;
	cvt.u16.u32 	%rs1872, %r1246;
	ld.shared.u32 	%r1247, [%r1186+104];
	bfe.u32 	%r1248, %r1247, 24, 8;
	cvt.u16.u32 	%rs1873, %r1248;
	bfe.u32 	%r1249, %r1247, 16, 8;
	cvt.u16.u32 	%rs1874, %r1249;
	bfe.u32 	%r1250, %r1247, 8, 8;
	cvt.u16.u32 	%rs1875, %r1250;
	bfe.u32 	%r1251, %r1247, 0, 8;
	cvt.u16.u32 	%rs1876, %r1251;
	ld.shared.u32 	%r1252, [%r1186+100];
	bfe.u32 	%r1253, %r1252, 24, 8;
	cvt.u16.u32 	%rs1877, %r1253;
	bfe.u32 	%r1254, %r1252, 16, 8;
	cvt.u16.u32 	%rs1878, %r1254;
	bfe.u32 	%r1255, %r1252, 8, 8;
	cvt.u16.u32 	%rs1879, %r1255;
	bfe.u32 	%r1256, %r1252, 0, 8;
	cvt.u16.u32 	%rs1880, %r1256;
	ld.shared.u32 	%r1257, [%r1186+96];
	bfe.u32 	%r1258, %r1257, 24, 8;
	cvt.u16.u32 	%rs1881, %r1258;
	bfe.u32 	%r1259, %r1257, 16, 8;
	cvt.u16.u32 	%rs1882, %r1259;
	bfe.u32 	%r1260, %r1257, 8, 8;
	cvt.u16.u32 	%rs1883, %r1260;
	bfe.u32 	%r1261, %r1257, 0, 8;
	cvt.u16.u32 	%rs1884, %r1261;
	ld.shared.u32 	%r1262, [%r1186+92];
	bfe.u32 	%r1263, %r1262, 24, 8;
	cvt.u16.u32 	%rs1885, %r1263;
	bfe.u32 	%r1264, %r1262, 16, 8;
	cvt.u16.u32 	%rs1886, %r1264;
	bfe.u32 	%r1265, %r1262, 8, 8;
	cvt.u16.u32 	%rs1887, %r1265;
	bfe.u32 	%r1266, %r1262, 0, 8;
	cvt.u16.u32 	%rs1888, %r1266;
	ld.shared.u32 	%r1267, [%r1186+88];
	bfe.u32 	%r1268, %r1267, 24, 8;
	cvt.u16.u32 	%rs1889, %r1268;
	bfe.u32 	%r1269, %r1267, 16, 8;
	cvt.u16.u32 	%rs1890, %r1269;
	bfe.u32 	%r1270, %r1267, 8, 8;
	cvt.u16.u32 	%rs1891, %r1270;
	bfe.u32 	%r1271, %r1267, 0, 8;
	cvt.u16.u32 	%rs1892, %r1271;
	ld.shared.u32 	%r1272, [%r1186+84];
	bfe.u32 	%r1273, %r1272, 24, 8;
	cvt.u16.u32 	%rs1893, %r1273;
	bfe.u32 	%r1274, %r1272, 16, 8;
	cvt.u16.u32 	%rs1894, %r1274;
	bfe.u32 	%r1275, %r1272, 8, 8;
	cvt.u16.u32 	%rs1895, %r1275;
	bfe.u32 	%r1276, %r1272, 0, 8;
	cvt.u16.u32 	%rs1896, %r1276;
	ld.shared.u32 	%r1277, [%r1186+80];
	bfe.u32 	%r1278, %r1277, 24, 8;
	cvt.u16.u32 	%rs1897, %r1278;
	bfe.u32 	%r1279, %r1277, 16, 8;
	cvt.u16.u32 	%rs1898, %r1279;
	bfe.u32 	%r1280, %r1277, 8, 8;
	cvt.u16.u32 	%rs1899, %r1280;
	bfe.u32 	%r1281, %r1277, 0, 8;
	cvt.u16.u32 	%rs1900, %r1281;
	ld.shared.u32 	%r1282, [%r1186+76];
	bfe.u32 	%r1283, %r1282, 24, 8;
	cvt.u16.u32 	%rs1901, %r1283;
	bfe.u32 	%r1284, %r1282, 16, 8;
	cvt.u16.u32 	%rs1902, %r1284;
	bfe.u32 	%r1285, %r1282, 8, 8;
	cvt.u16.u32 	%rs1903, %r1285;
	bfe.u32 	%r1286, %r1282, 0, 8;
	cvt.u16.u32 	%rs1904, %r1286;
	ld.shared.u32 	%r1287, [%r1186+72];
	bfe.u32 	%r1288, %r1287, 24, 8;
	cvt.u16.u32 	%rs1905, %r1288;
	bfe.u32 	%r1289, %r1287, 16, 8;
	cvt.u16.u32 	%rs1906, %r1289;
	bfe.u32 	%r1290, %r1287, 8, 8;
	cvt.u16.u32 	%rs1907, %r1290;
	bfe.u32 	%r1291, %r1287, 0, 8;
	cvt.u16.u32 	%rs1908, %r1291;
	ld.shared.u32 	%r1292, [%r1186+68];
	bfe.u32 	%r1293, %r1292, 24, 8;
	cvt.u16.u32 	%rs1909, %r1293;
	bfe.u32 	%r1294, %r1292, 16, 8;
	cvt.u16.u32 	%rs1910, %r1294;
	bfe.u32 	%r1295, %r1292, 8, 8;
	cvt.u16.u32 	%rs1911, %r1295;
	bfe.u32 	%r1296, %r1292, 0, 8;
	cvt.u16.u32 	%rs1912, %r1296;
	ld.shared.u32 	%r1297, [%r1186+64];
	bfe.u32 	%r1298, %r1297, 24, 8;
	cvt.u16.u32 	%rs1913, %r1298;
	bfe.u32 	%r1299, %r1297, 16, 8;
	cvt.u16.u32 	%rs1914, %r1299;
	bfe.u32 	%r1300, %r1297, 8, 8;
	cvt.u16.u32 	%rs1915, %r1300;
	bfe.u32 	%r1301, %r1297, 0, 8;
	cvt.u16.u32 	%rs1916, %r1301;
	ld.shared.u32 	%r1302, [%r1186+60];
	bfe.u32 	%r1303, %r1302, 24, 8;
	cvt.u16.u32 	%rs1917, %r1303;
	bfe.u32 	%r1304, %r1302, 16, 8;
	cvt.u16.u32 	%rs1918, %r1304;
	bfe.u32 	%r1305, %r1302, 8, 8;
	cvt.u16.u32 	%rs1919, %r1305;
	bfe.u32 	%r1306, %r1302, 0, 8;
	cvt.u16.u32 	%rs1920, %r1306;
	ld.shared.u32 	%r1307, [%r1186+56];
	bfe.u32 	%r1308, %r1307, 24, 8;
	cvt.u16.u32 	%rs1921, %r1308;
	bfe.u32 	%r1309, %r1307, 16, 8;
	cvt.u16.u32 	%rs1922, %r1309;
	bfe.u32 	%r1310, %r1307, 8, 8;
	cvt.u16.u32 	%rs1923, %r1310;
	bfe.u32 	%r1311, %r1307, 0, 8;
	cvt.u16.u32 	%rs1924, %r1311;
	ld.shared.u32 	%r1312, [%r1186+52];
	bfe.u32 	%r1313, %r1312, 24, 8;
	cvt.u16.u32 	%rs1925, %r1313;
	bfe.u32 	%r1314, %r1312, 16, 8;
	cvt.u16.u32 	%rs1926, %r1314;
	bfe.u32 	%r1315, %r1312, 8, 8;
	cvt.u16.u32 	%rs1927, %r1315;
	bfe.u32 	%r1316, %r1312, 0, 8;
	cvt.u16.u32 	%rs1928, %r1316;
	ld.shared.u32 	%r1317, [%r1186+48];
	bfe.u32 	%r1318, %r1317, 24, 8;
	cvt.u16.u32 	%rs1929, %r1318;
	bfe.u32 	%r1319, %r1317, 16, 8;
	cvt.u16.u32 	%rs1930, %r1319;
	bfe.u32 	%r1320, %r1317, 8, 8;
	cvt.u16.u32 	%rs1931, %r1320;
	bfe.u32 	%r1321, %r1317, 0, 8;
	cvt.u16.u32 	%rs1932, %r1321;
	ld.shared.u32 	%r1322, [%r1186+44];
	bfe.u32 	%r1323, %r1322, 24, 8;
	cvt.u16.u32 	%rs1933, %r1323;
	bfe.u32 	%r1324, %r1322, 16, 8;
	cvt.u16.u32 	%rs1934, %r1324;
	bfe.u32 	%r1325, %r1322, 8, 8;
	cvt.u16.u32 	%rs1935, %r1325;
	bfe.u32 	%r1326, %r1322, 0, 8;
	cvt.u16.u32 	%rs1936, %r1326;
	ld.shared.u32 	%r1327, [%r1186+40];
	bfe.u32 	%r1328, %r1327, 24, 8;
	cvt.u16.u32 	%rs1937, %r1328;
	bfe.u32 	%r1329, %r1327, 16, 8;
	cvt.u16.u32 	%rs1938, %r1329;
	bfe.u32 	%r1330, %r1327, 8, 8;
	cvt.u16.u32 	%rs1939, %r1330;
	bfe.u32 	%r1331, %r1327, 0, 8;
	cvt.u16.u32 	%rs1940, %r1331;
	ld.shared.u32 	%r1332, [%r1186+36];
	bfe.u32 	%r1333, %r1332, 24, 8;
	cvt.u16.u32 	%rs1941, %r1333;
	bfe.u32 	%r1334, %r1332, 16, 8;
	cvt.u16.u32 	%rs1942, %r1334;
	bfe.u32 	%r1335, %r1332, 8, 8;
	cvt.u16.u32 	%rs1943, %r1335;
	bfe.u32 	%r1336, %r1332, 0, 8;
	cvt.u16.u32 	%rs1944, %r1336;
	ld.shared.u32 	%r1337, [%r1186+32];
	bfe.u32 	%r1338, %r1337, 24, 8;
	cvt.u16.u32 	%rs1945, %r1338;
	bfe.u32 	%r1339, %r1337, 16, 8;
	cvt.u16.u32 	%rs1946, %r1339;
	bfe.u32 	%r1340, %r1337, 8, 8;
	cvt.u16.u32 	%rs1947, %r1340;
	bfe.u32 	%r1341, %r1337, 0, 8;
	cvt.u16.u32 	%rs1948, %r1341;
	ld.shared.u32 	%r1342, [%r1186+28];
	bfe.u32 	%r1343, %r1342, 24, 8;
	cvt.u16.u32 	%rs1949, %r1343;
	bfe.u32 	%r1344, %r1342, 16, 8;
	cvt.u16.u32 	%rs1950, %r1344;
	bfe.u32 	%r1345, %r1342, 8, 8;
	cvt.u16.u32 	%rs1951, %r1345;
	bfe.u32 	%r1346, %r1342, 0, 8;
	cvt.u16.u32 	%rs1952, %r1346;
	ld.shared.u32 	%r1347, [%r1186+24];
	bfe.u32 	%r1348, %r1347, 24, 8;
	cvt.u16.u32 	%rs1953, %r1348;
	bfe.u32 	%r1349, %r1347, 16, 8;
	cvt.u16.u32 	%rs1954, %r1349;
	bfe.u32 	%r1350, %r1347, 8, 8;
	cvt.u16.u32 	%rs1955, %r1350;
	bfe.u32 	%r1351, %r1347, 0, 8;
	cvt.u16.u32 	%rs1956, %r1351;
	ld.shared.u32 	%r1352, [%r1186+20];
	bfe.u32 	%r1353, %r1352, 24, 8;
	cvt.u16.u32 	%rs1957, %r1353;
	bfe.u32 	%r1354, %r1352, 16, 8;
	cvt.u16.u32 	%rs1958, %r1354;
	bfe.u32 	%r1355, %r1352, 8, 8;
	cvt.u16.u32 	%rs1959, %r1355;
	bfe.u32 	%r1356, %r1352, 0, 8;
	cvt.u16.u32 	%rs1960, %r1356;
	ld.shared.u32 	%r1357, [%r1186+16];
	bfe.u32 	%r1358, %r1357, 24, 8;
	cvt.u16.u32 	%rs1961, %r1358;
	bfe.u32 	%r1359, %r1357, 16, 8;
	cvt.u16.u32 	%rs1962, %r1359;
	bfe.u32 	%r1360, %r1357, 8, 8;
	cvt.u16.u32 	%rs1963, %r1360;
	bfe.u32 	%r1361, %r1357, 0, 8;
	cvt.u16.u32 	%rs1964, %r1361;
	ld.shared.u32 	%r1362, [%r1186+12];
	bfe.u32 	%r1363, %r1362, 24, 8;
	cvt.u16.u32 	%rs1965, %r1363;
	bfe.u32 	%r1364, %r1362, 16, 8;
	cvt.u16.u32 	%rs1966, %r1364;
	bfe.u32 	%r1365, %r1362, 8, 8;
	cvt.u16.u32 	%rs1967, %r1365;
	bfe.u32 	%r1366, %r1362, 0, 8;
	cvt.u16.u32 	%rs1968, %r1366;
	ld.shared.u32 	%r1367, [%r1186+8];
	bfe.u32 	%r1368, %r1367, 24, 8;
	cvt.u16.u32 	%rs1969, %r1368;
	bfe.u32 	%r1369, %r1367, 16, 8;
	cvt.u16.u32 	%rs1970, %r1369;
	bfe.u32 	%r1370, %r1367, 8, 8;
	cvt.u16.u32 	%rs1971, %r1370;
	bfe.u32 	%r1371, %r1367, 0, 8;
	cvt.u16.u32 	%rs1972, %r1371;
	ld.shared.u32 	%r1372, [%r1186+4];
	bfe.u32 	%r1373, %r1372, 24, 8;
	cvt.u16.u32 	%rs1973, %r1373;
	bfe.u32 	%r1374, %r1372, 16, 8;
	cvt.u16.u32 	%rs1974, %r1374;
	bfe.u32 	%r1375, %r1372, 8, 8;
	cvt.u16.u32 	%rs1975, %r1375;
	bfe.u32 	%r1376, %r1372, 0, 8;
	cvt.u16.u32 	%rs1976, %r1376;
	ld.shared.u32 	%r44, [%r1186];
	setp.ge.s32 	%p18, %r993, %r33;
	mov.pred 	%p42, 0;
	@%p18 bra 	$L__BB7_27;
	setp.ge.s32 	%p19, %r3760, %r27;
	setp.lt.s32 	%p20, %r44, %r43;
	or.pred  	%p42, %p19, %p20;
$L__BB7_27:
	ld.param.s8 	%rs2133, [_ZN3cub18CUB_300001_SM_10006detail10merge_sort26DeviceMergeSortMergeKernelINS2_10policy_hubIN6thrust24THRUST_300001_SM_1000_NS10device_ptrI14key_value_pairEEE9Policy600ES9_PNS0_8NullTypeES9_SD_m13KeyComparatorS8_SC_EEvbT2_T3_T4_PT6_PT7_T5_PSH_SH_NS1_7vsmem_tE_param_0];
	mov.u32 	%r45, %tid.x;
	mov.u32 	%r1377, %ctaid.x;
	mul.wide.u32 	%rd20, %r1377, 256;
	setp.eq.s16 	%p21, %rs2133, 0;
	selp.b32 	%r46, %r44, %r43, %p42;
	selp.b16 	%rs1977, %rs1976, %rs1824, %p42;
	selp.b16 	%rs1978, %rs1975, %rs1823, %p42;
	selp.b16 	%rs1979, %rs1974, %rs1822, %p42;
	selp.b16 	%rs1980, %rs1973, %rs1821, %p42;
	selp.b16 	%rs1981, %rs1972, %rs1820, %p42;
	selp.b16 	%rs1982, %rs1971, %rs1819, %p42;
	selp.b16 	%rs1983, %rs1970, %rs1818, %p42;
	selp.b16 	%rs1984, %rs1969, %rs1817, %p42;
	selp.b16 	%rs1985, %rs1968, %rs1816, %p42;
	selp.b16 	%rs1986, %rs1967, %rs1815, %p42;
	selp.b16 	%rs1987, %rs1966, %rs1814, %p42;
	selp.b16 	%rs1988, %rs1965, %rs1813, %p42;
	selp.b16 	%rs1989, %rs1964, %rs1812, %p42;
	selp.b16 	%rs1990, %rs1963, %rs1811, %p42;
	selp.b16 	%rs1991, %rs1962, %rs1810, %p42;
	selp.b16 	%rs1992, %rs1961, %rs1809, %p42;
	selp.b16 	%rs1993, %rs1960, %rs1808, %p42;
	selp.b16 	%rs1994, %rs1959, %rs1807, %p42;
	selp.b16 	%rs1995, %rs1958, %rs1806, %p42;
	selp.b16 	%rs1996, %rs1957, %rs1805, %p42;
	selp.b16 	%rs1997, %rs1956, %rs1804, %p42;
	selp.b16 	%rs1998, %rs1955, %rs1803, %p42;
	selp.b16 	%rs1999, %rs1954, %rs1802, %p42;
	selp.b16 	%rs2000, %rs1953, %rs1801, %p42;
	selp.b16 	%rs2001, %rs1952, %rs1800, %p42;
	selp.b16 	%rs2002, %rs1951, %rs1799, %p42;
	selp.b16 	%rs2003, %rs1950, %rs1798, %p42;
	selp.b16 	%rs2004, %rs1949, %rs1797, %p42;
	selp.b16 	%rs2005, %rs1948, %rs1796, %p42;
	selp.b16 	%rs2006, %rs1947, %rs1795, %p42;
	selp.b16 	%rs2007, %rs1946, %rs1794, %p42;
	selp.b16 	%rs2008, %rs1945, %rs1793, %p42;
	selp.b16 	%rs2009, %rs1944, %rs1792, %p42;
	selp.b16 	%rs2010, %rs1943, %rs1791, %p42;
	selp.b16 	%rs2011, %rs1942, %rs1790, %p42;
	selp.b16 	%rs2012, %rs1941, %rs1789, %p42;
	selp.b16 	%rs2013, %rs1940, %rs1788, %p42;
	selp.b16 	%rs2014, %rs1939, %rs1787, %p42;
	selp.b16 	%rs2015, %rs1938, %rs1786, %p42;
	selp.b16 	%rs2016, %rs1937, %rs1785, %p42;
	selp.b16 	%rs2017, %rs1936, %rs1784, %p42;
	selp.b16 	%rs2018, %rs1935, %rs1783, %p42;
	selp.b16 	%rs2019, %rs1934, %rs1782, %p42;
	selp.b16 	%rs2020, %rs1933, %rs1781, %p42;
	selp.b16 	%rs2021, %rs1932, %rs1780, %p42;
	selp.b16 	%rs2022, %rs1931, %rs1779, %p42;
	selp.b16 	%rs2023, %rs1930, %rs1778, %p42;
	selp.b16 	%rs2024, %rs1929, %rs1777, %p42;
	selp.b16 	%rs2025, %rs1928, %rs1776, %p42;
	selp.b16 	%rs2026, %rs1927, %rs1775, %p42;
	selp.b16 	%rs2027, %rs1926, %rs1774, %p42;
	selp.b16 	%rs2028, %rs1925, %rs1773, %p42;
	selp.b16 	%rs2029, %rs1924, %rs1772, %p42;
	selp.b16 	%rs2030, %rs1923, %rs1771, %p42;
	selp.b16 	%rs2031, %rs1922, %rs1770, %p42;
	selp.b16 	%rs2032, %rs1921, %rs1769, %p42;
	selp.b16 	%rs2033, %rs1920, %rs1768, %p42;
	selp.b16 	%rs2034, %rs1919, %rs1767, %p42;
	selp.b16 	%rs2035, %rs1918, %rs1766, %p42;
	selp.b16 	%rs2036, %rs1917, %rs1765, %p42;
	selp.b16 	%rs2037, %rs1916, %rs1764, %p42;
	selp.b16 	%rs2038, %rs1915, %rs1763, %p42;
	selp.b16 	%rs2039, %rs1914, %rs1762, %p42;
	selp.b16 	%rs2040, %rs1913, %rs1761, %p42;
	selp.b16 	%rs2041, %rs1912, %rs1760, %p42;
	selp.b16 	%rs2042, %rs1911, %rs1759, %p42;
	selp.b16 	%rs2043, %rs1910, %rs1758, %p42;
	selp.b16 	%rs2044, %rs1909, %rs1757, %p42;
	selp.b16 	%rs2045, %rs1908, %rs1756, %p42;
	selp.b16 	%rs2046, %rs1907, %rs1755, %p42;
	selp.b16 	%rs2047, %rs1906, %rs1754, %p42;
	selp.b16 	%rs2048, %rs1905, %rs1753, %p42;
	selp.b16 	%rs2049, %rs1904, %rs1752, %p42;
	selp.b16 	%rs2050, %rs1903, %rs1751, %p42;
	selp.b16 	%rs2051, %rs1902, %rs1750, %p42;
	selp.b16 	%rs2052, %rs1901, %rs1749, %p42;
	selp.b16 	%rs2053, %rs1900, %rs1748, %p42;
	selp.b16 	%rs2054, %rs1899, %rs1747, %p42;
	selp.b16 	%rs2055, %rs1898, %rs1746, %p42;
	selp.b16 	%rs2056, %rs1897, %rs1745, %p42;
	selp.b16 	%rs2057, %rs1896, %rs1744, %p42;
	selp.b16 	%rs2058, %rs1895, %rs1743, %p42;
	selp.b16 	%rs2059, %rs1894, %rs1742, %p42;
	selp.b16 	%rs2060, %rs1893, %rs1741, %p42;
	selp.b16 	%rs2061, %rs1892, %rs1740, %p42;
	selp.b16 	%rs2062, %rs1891, %rs1739, %p42;
	selp.b16 	%rs2063, %rs1890, %rs1738, %p42;
	selp.b16 	%rs2064, %rs1889, %rs1737, %p42;
	selp.b16 	%rs2065, %rs1888, %rs1736, %p42;
	selp.b16 	%rs2066, %rs1887, %rs1735, %p42;
	selp.b16 	%rs2067, %rs1886, %rs1734, %p42;
	selp.b16 	%rs2068, %rs1885, %rs1733, %p42;
	selp.b16 	%rs2069, %rs1884, %rs1732, %p42;
	selp.b16 	%rs2070, %rs1883, %rs1731, %p42;
	selp.b16 	%rs2071, %rs1882, %rs1730, %p42;
	selp.b16 	%rs2072, %rs1881, %rs1729, %p42;
	selp.b16 	%rs2073, %rs1880, %rs1728, %p42;
	selp.b16 	%rs2074, %rs1879, %rs1727, %p42;
	selp.b16 	%rs2075, %rs1878, %rs1726, %p42;
	selp.b16 	%rs2076, %rs1877, %rs1725, %p42;
	selp.b16 	%rs2077, %rs1876, %rs1724, %p42;
	selp.b16 	%rs2078, %rs1875, %rs1723, %p42;
	selp.b16 	%rs2079, %rs1874, %rs1722, %p42;
	selp.b16 	%rs2080, %rs1873, %rs1721, %p42;
	selp.b16 	%rs2081, %rs1872, %rs1720, %p42;
	selp.b16 	%rs2082, %rs1871, %rs1719, %p42;
	selp.b16 	%rs2083, %rs1870, %rs1718, %p42;
	selp.b16 	%rs2084, %rs1869, %rs1717, %p42;
	selp.b16 	%rs2085, %rs1868, %rs1716, %p42;
	selp.b16 	%rs2086, %rs1867, %rs1715, %p42;
	selp.b16 	%rs2087, %rs1866, %rs1714, %p42;
	selp.b16 	%rs2088, %rs1865, %rs1713, %p42;
	selp.b16 	%rs2089, %rs1864, %rs1712, %p42;
	selp.b16 	%rs2090, %rs1863, %rs1711, %p42;
	selp.b16 	%rs2091, %rs1862, %rs1710, %p42;
	selp.b16 	%rs2092, %rs1861, %rs1709, %p42;
	selp.b16 	%rs2093, %rs1860, %rs1708, %p42;
	selp.b16 	%rs2094, %rs1859, %rs1707, %p42;
	selp.b16 	%rs2095, %rs1858, %rs1706, %p42;
	selp.b16 	%rs2096, %rs1857, %rs1705, %p42;
	selp.b16 	%rs2097, %rs1856, %rs1704, %p42;
	selp.b16 	%rs2098, %rs1855, %rs1703, %p42;
	selp.b16 	%rs2099, %rs1854, %rs1702, %p42;
	selp.b16 	%rs2100, %rs1853, %rs1701, %p42;
	selp.b16 	%rs2101, %rs1852, %rs1700, %p42;
	selp.b16 	%rs2102, %rs1851, %rs1699, %p42;
	selp.b16 	%rs2103, %rs1850, %rs1698, %p42;
	selp.b16 	%rs2104, %rs1849, %rs1697, %p42;
	selp.b16 	%rs2105, %rs1848, %rs1696, %p42;
	selp.b16 	%rs2106, %rs1847, %rs1695, %p42;
	selp.b16 	%rs2107, %rs1846, %rs1694, %p42;
	selp.b16 	%rs2108, %rs1845, %rs1693, %p42;
	selp.b16 	%rs2109, %rs1844, %rs1692, %p42;
	selp.b16 	%rs2110, %rs1843, %rs1691, %p42;
	selp.b16 	%rs2111, %rs1842, %rs1690, %p42;
	selp.b16 	%rs2112, %rs1841, %rs1689, %p42;
	selp.b16 	%rs2113, %rs1840, %rs1688, %p42;
	selp.b16 	%rs2114, %rs1839, %rs1687, %p42;
	selp.b16 	%rs2115, %rs1838, %rs1686, %p42;
	selp.b16 	%rs2116, %rs1837, %rs1685, %p42;
	selp.b16 	%rs2117, %rs1836, %rs1684, %p42;
	selp.b16 	%rs2118, %rs1835, %rs1683, %p42;
	selp.b16 	%rs2119, %rs1834, %rs1682, %p42;
	selp.b16 	%rs2120, %rs1833, %rs1681, %p42;
	selp.b16 	%rs2121, %rs1832, %rs1680, %p42;
	selp.b16 	%rs2122, %rs1831, %rs1679, %p42;
	selp.b16 	%rs2123, %rs1830, %rs1678, %p42;
	selp.b16 	%rs2124, %rs1829, %rs1677, %p42;
	selp.b16 	%rs2125, %rs1828, %rs1676, %p42;
	selp.b16 	%rs2126, %rs1827, %rs1675, %p42;
	selp.b16 	%rs2127, %rs1826, %rs1674, %p42;
	selp.b16 	%rs2128, %rs1825, %rs1673, %p42;
	bar.sync 	0;
	@%p21 bra 	$L__BB7_32;
	// begin inline asm
	mov.u32 %r1378, %laneid;
	// end inline asm
	and.b32  	%r47, %r45, 992;
	add.s32 	%r1379, %r1378, %r47;
	mov.u32 	%r1380, _ZZN3cub18CUB_300001_SM_10006detail10merge_sort26DeviceMergeSortMergeKernelINS2_10policy_hubIN6thrust24THRUST_300001_SM_1000_NS10device_ptrI14key_value_pairEEE9Policy600ES9_PNS0_8NullTypeES9_SD_m13KeyComparatorS8_SC_EEvbT2_T3_T4_PT6_PT7_T5_PSH_SH_NS1_7vsmem_tEE19static_temp_storage;
	mad.lo.s32 	%r1381, %r1379, 156, %r1380;
	st.shared.u32 	[%r1381], %r46;
	cvt.u32.u16 	%r1382, %rs1980;
	cvt.u32.u16 	%r1383, %rs1979;
	prmt.b32 	%r1384, %r1383, %r1382, 0x3340U;
	cvt.u32.u16 	%r1385, %rs1978;
	cvt.u32.u16 	%r1386, %rs1977;
	prmt.b32 	%r1387, %r1386, %r1385, 0x3340U;
	prmt.b32 	%r1388, %r1387, %r1384, 0x5410U;
	st.shared.u32 	[%r1381+4], %r1388;
	cvt.u32.u16 	%r1389, %rs1984;
	cvt.u32.u16 	%r1390, %rs1983;
	prmt.b32 	%r1391, %r1390, %r1389, 0x3340U;
	cvt.u32.u16 	%r1392, %rs1982;
	cvt.u32.u16 	%r1393, %rs1981;
	prmt.b32 	%r1394, %r1393, %r1392, 0x3340U;
	prmt.b32 	%r1395, %r1394, %r1391, 0x5410U;
	st.shared.u32 	[%r1381+8], %r1395;
	cvt.u32.u16 	%r1396, %rs1988;
	cvt.u32.u16 	%r1397, %rs1987;
	prmt.b32 	%r1398, %r1397, %r1396, 0x3340U;
	cvt.u32.u16 	%r1399, %rs1986;
	cvt.u32.u16 	%r1400, %rs1985;
	prmt.b32 	%r1401, %r1400, %r1399, 0x3340U;
	prmt.b32 	%r1402, %r1401, %r1398, 0x5410U;
	st.shared.u32 	[%r1381+12], %r1402;
	cvt.u32.u16 	%r1403, %rs1992;
	cvt.u32.u16 	%r1404, %rs1991;
	prmt.b32 	%r1405, %r1404, %r1403, 0x3340U;
	cvt.u32.u16 	%r1406, %rs1990;
	cvt.u32.u16 	%r1407, %rs1989;
	prmt.b32 	%r1408, %r1407, %r1406, 0x3340U;
	prmt.b32 	%r1409, %r1408, %r1405, 0x5410U;
	st.shared.u32 	[%r1381+16], %r1409;
	cvt.u32.u16 	%r1410, %rs1996;
	cvt.u32.u16 	%r1411, %rs1995;
	prmt.b32 	%r1412, %r1411, %r1410, 0x3340U;
	cvt.u32.u16 	%r1413, %rs1994;
	cvt.u32.u16 	%r1414, %rs1993;
	prmt.b32 	%r1415, %r1414, %r1413, 0x3340U;
	prmt.b32 	%r1416, %r1415, %r1412, 0x5410U;
	st.shared.u32 	[%r1381+20], %r1416;
	cvt.u32.u16 	%r1417, %rs2000;
	cvt.u32.u16 	%r1418, %rs1999;
	prmt.b32 	%r1419, %r1418, %r1417, 0x3340U;
	cvt.u32.u16 	%r1420, %rs1998;
	cvt.u32.u16 	%r1421, %rs1997;
	prmt.b32 	%r1422, %r1421, %r1420, 0x3340U;
	prmt.b32 	%r1423, %r1422, %r1419, 0x5410U;
	st.shared.u32 	[%r1381+24], %r1423;
	cvt.u32.u16 	%r1424, %rs2004;
	cvt.u32.u16 	%r1425, %rs2003;
	prmt.b32 	%r1426, %r1425, %r1424, 0x3340U;
	cvt.u32.u16 	%r1427, %rs2002;
	cvt.u32.u16 	%r1428, %rs2001;
	prmt.b32 	%r1429, %r1428, %r1427, 0x3340U;
	prmt.b32 	%r1430, %r1429, %r1426, 0x5410U;
	st.shared.u32 	[%r1381+28], %r1430;
	cvt.u32.u16 	%r1431, %rs2008;
	cvt.u32.u16 	%r1432, %rs2007;
	prmt.b32 	%r1433, %r1432, %r1431, 0x3340U;
	cvt.u32.u16 	%r1434, %rs2006;
	cvt.u32.u16 	%r1435, %rs2005;
	prmt.b32 	%r1436, %r1435, %r1434, 0x3340U;
	prmt.b32 	%r1437, %r1436, %r1433, 0x5410U;
	st.shared.u32 	[%r1381+32], %r1437;
	cvt.u32.u16 	%r1438, %rs2012;
	cvt.u32.u16 	%r1439, %rs2011;
	prmt.b32 	%r1440, %r1439, %r1438, 0x3340U;
	cvt.u32.u16 	%r1441, %rs2010;
	cvt.u32.u16 	%r1442, %rs2009;
	prmt.b32 	%r1443, %r1442, %r1441, 0x3340U;
	prmt.b32 	%r1444, %r1443, %r1440, 0x5410U;
	st.shared.u32 	[%r1381+36], %r1444;
	cvt.u32.u16 	%r1445, %rs2016;
	cvt.u32.u16 	%r1446, %rs2015;
	prmt.b32 	%r1447, %r1446, %r1445, 0x3340U;
	cvt.u32.u16 	%r1448, %rs2014;
	cvt.u32.u16 	%r1449, %rs2013;
	prmt.b32 	%r1450, %r1449, %r1448, 0x3340U;
	prmt.b32 	%r1451, %r1450, %r1447, 0x5410U;
	st.shared.u32 	[%r1381+40], %r1451;
	cvt.u32.u16 	%r1452, %rs2020;
	cvt.u32.u16 	%r1453, %rs2019;
	prmt.b32 	%r1454, %r1453, %r1452, 0x3340U;
	cvt.u32.u16 	%r1455, %rs2018;
	cvt.u32.u16 	%r1456, %rs2017;
	prmt.b32 	%r1457, %r1456, %r1455, 0x3340U;
	prmt.b32 	%r1458, %r1457, %r1454, 0x5410U;
	st.shared.u32 	[%r1381+44], %r1458;
	cvt.u32.u16 	%r1459, %rs2024;
	cvt.u32.u16 	%r1460, %rs2023;
	prmt.b32 	%r1461, %r1460, %r1459, 0x3340U;
	cvt.u32.u16 	%r1462, %rs2022;
	cvt.u32.u16 	%r1463, %rs2021;
	prmt.b32 	%r1464, %r1463, %r1462, 0x3340U;
	prmt.b32 	%r1465, %r1464, %r1461, 0x5410U;
	st.shared.u32 	[%r1381+48], %r1465;
	cvt.u32.u16 	%r1466, %rs2028;
	cvt.u32.u16 	%r1467, %rs2027;
	prmt.b32 	%r1468, %r1467, %r1466, 0x3340U;
	cvt.u32.u16 	%r1469, %rs2026;
	cvt.u32.u16 	%r1470, %rs2025;
	prmt.b32 	%r1471, %r1470, %r1469, 0x3340U;
	prmt.b32 	%r1472, %r1471, %r1468, 0x5410U;
	st.shared.u32 	[%r1381+52], %r1472;
	cvt.u32.u16 	%r1473, %rs2032;
	cvt.u32.u16 	%r1474, %rs2031;
	prmt.b32 	%r1475, %r1474, %r1473, 0x3340U;
	cvt.u32.u16 	%r1476, %rs2030;
	cvt.u32.u16 	%r1477, %rs2029;
	prmt.b32 	%r1478, %r1477, %r1476, 0x3340U;
	prmt.b32 	%r1479, %r1478, %r1475, 0x5410U;
	st.shared.u32 	[%r1381+56], %r1479;
	cvt.u32.u16 	%r1480, %rs2036;
	cvt.u32.u16 	%r1481, %rs2035;
	prmt.b32 	%r1482, %r1481, %r1480, 0x3340U;
	cvt.u32.u16 	%r1483, %rs2034;
	cvt.u32.u16 	%r1484, %rs2033;
	prmt.b32 	%r1485, %r1484, %r1483, 0x3340U;
	prmt.b32 	%r1486, %r1485, %r1482, 0x5410U;
	st.shared.u32 	[%r1381+60], %r1486;
	cvt.u32.u16 	%r1487, %rs2040;
	cvt.u32.u16 	%r1488, %rs2039;
	prmt.b32 	%r1489, %r1488, %r1487, 0x3340U;
	cvt.u32.u16 	%r1490, %rs2038;
	cvt.u32.u16 	%r1491, %rs2037;
	prmt.b32 	%r1492, %r1491, %r1490, 0x3340U;
	prmt.b32 	%r1493, %r1492, %r1489, 0x5410U;
	st.shared.u32 	[%r1381+64], %r1493;
	cvt.u32.u16 	%r1494, %rs2044;
	cvt.u32.u16 	%r1495, %rs2043;
	prmt.b32 	%r1496, %r1495, %r1494, 0x3340U;
	cvt.u32.u16 	%r1497, %rs2042;
	cvt.u32.u16 	%r1498, %rs2041;
	prmt.b32 	%r1499, %r1498, %r1497, 0x3340U;
	prmt.b32 	%r1500, %r1499, %r1496, 0x5410U;
	st.shared.u32 	[%r1381+68], %r1500;
	cvt.u32.u16 	%r1501, %rs2048;
	cvt.u32.u16 	%r1502, %rs2047;
	prmt.b32 	%r1503, %r1502, %r1501, 0x3340U;
	cvt.u32.u16 	%r1504, %rs2046;
	cvt.u32.u16 	%r1505, %rs2045;
	prmt.b32 	%r1506, %r1505, %r1504, 0x3340U;
	prmt.b32 	%r1507, %r1506, %r1503, 0x5410U;
	st.shared.u32 	[%r1381+72], %r1507;
	cvt.u32.u16 	%r1508, %rs2052;
	cvt.u32.u16 	%r1509, %rs2051;
	prmt.b32 	%r1510, %r1509, %r1508, 0x3340U;
	cvt.u32.u16 	%r1511, %rs2050;
	cvt.u32.u16 	%r1512, %rs2049;
	prmt.b32 	%r1513, %r1512, %r1511, 0x3340U;
	prmt.b32 	%r1514, %r1513, %r1510, 0x5410U;
	st.shared.u32 	[%r1381+76], %r1514;
	cvt.u32.u16 	%r1515, %rs2056;
	cvt.u32.u16 	%r1516, %rs2055;
	prmt.b32 	%r1517, %r1516, %r1515, 0x3340U;
	cvt.u32.u16 	%r1518, %rs2054;
	cvt.u32.u16 	%r1519, %rs2053;
	prmt.b32 	%r1520, %r1519, %r1518, 0x3340U;
	prmt.b32 	%r1521, %r1520, %r1517, 0x5410U;
	st.shared.u32 	[%r1381+80], %r1521;
	cvt.u32.u16 	%r1522, %rs2060;
	cvt.u32.u16 	%r1523, %rs2059;
	prmt.b32 	%r1524, %r1523, %r1522, 0x3340U;
	cvt.u32.u16 	%r1525, %rs2058;
	cvt.u32.u16 	%r1526, %rs2057;
	prmt.b32 	%r1527, %r1526, %r1525, 0x3340U;
	prmt.b32 	%r1528, %r1527, %r1524, 0x5410U;
	st.shared.u32 	[%r1381+84], %r1528;
	cvt.u32.u16 	%r1529, %rs2064;
	cvt.u32.u16 	%r1530, %rs2063;
	prmt.b32 	%r1531, %r1530, %r1529, 0x3340U;
	cvt.u32.u16 	%r1532, %rs2062;
	cvt.u32.u16 	%r1533, %rs2061;
	prmt.b32 	%r1534, %r1533, %r1532, 0x3340U;
	prmt.b32 	%r1535, %r1534, %r1531, 0x5410U;
	st.shared.u32 	[%r1381+88], %r1535;
	cvt.u32.u16 	%r1536, %rs2068;
	cvt.u32.u16 	%r1537, %rs2067;
	prmt.b32 	%r1538, %r1537, %r1536, 0x3340U;
	cvt.u32.u16 	%r1539, %rs2066;
	cvt.u32.u16 	%r1540, %rs2065;
	prmt.b32 	%r1541, %r1540, %r1539, 0x3340U;
	prmt.b32 	%r1542, %r1541, %r1538, 0x5410U;
	st.shared.u32 	[%r1381+92], %r1542;
	cvt.u32.u16 	%r1543, %rs2072;
	cvt.u32.u16 	%r1544, %rs2071;
	prmt.b32 	%r1545, %r1544, %r1543, 0x3340U;
	cvt.u32.u16 	%r1546, %rs2070;
	cvt.u32.u16 	%r1547, %rs2069;
	prmt.b32 	%r1548, %r1547, %r1546, 0x3340U;
	prmt.b32 	%r1549, %r1548, %r1545, 0x5410U;
	st.shared.u32 	[%r1381+96], %r1549;
	cvt.u32.u16 	%r1550, %rs2076;
	cvt.u32.u16 	%r1551, %rs2075;
	prmt.b32 	%r1552, %r1551, %r1550, 0x3340U;
	cvt.u32.u16 	%r1553, %rs2074;
	cvt.u32.u16 	%r1554, %rs2073;
	prmt.b32 	%r1555, %r1554, %r1553, 0x3340U;
	prmt.b32 	%r1556, %r1555, %r1552, 0x5410U;
	st.shared.u32 	[%r1381+100], %r1556;
	cvt.u32.u16 	%r1557, %rs2080;
	cvt.u32.u16 	%r1558, %rs2079;
	prmt.b32 	%r1559, %r1558, %r1557, 0x3340U;
	cvt.u32.u16 	%r1560, %rs2078;
	cvt.u32.u16 	%r1561, %rs2077;
	prmt.b32 	%r1562, %r1561, %r1560, 0x3340U;
	prmt.b32 	%r1563, %r1562, %r1559, 0x5410U;
	st.shared.u32 	[%r1381+104], %r1563;
	cvt.u32.u16 	%r1564, %rs2084;
	cvt.u32.u16 	%r1565, %rs2083;
	prmt.b32 	%r1566, %r1565, %r1564, 0x3340U;
	cvt.u32.u16 	%r1567, %rs2082;
	cvt.u32.u16 	%r1568, %rs2081;
	prmt.b32 	%r1569, %r1568, %r1567, 0x3340U;
	prmt.b32 	%r1570, %r1569, %r1566, 0x5410U;
	st.shared.u32 	[%r1381+108], %r1570;
	cvt.u32.u16 	%r1571, %rs2088;
	cvt.u32.u16 	%r1572, %rs2087;
	prmt.b32 	%r1573, %r1572, %r1571, 0x3340U;
	cvt.u32.u16 	%r1574, %rs2086;
	cvt.u32.u16 	%r1575, %rs2085;
	prmt.b32 	%r1576, %r1575, %r1574, 0x3340U;
	prmt.b32 	%r1577, %r1576, %r1573, 0x5410U;
	st.shared.u32 	[%r1381+112], %r1577;
	cvt.u32.u16 	%r1578, %rs2092;
	cvt.u32.u16 	%r1579, %rs2091;
	prmt.b32 	%r1580, %r1579, %r1578, 0x3340U;
	cvt.u32.u16 	%r1581, %rs2090;
	cvt.u32.u16 	%r1582, %rs2089;
	prmt.b32 	%r1583, %r1582, %r1581, 0x3340U;
	prmt.b32 	%r1584, %r1583, %r1580, 0x5410U;
	st.shared.u32 	[%r1381+116], %r1584;
	cvt.u32.u16 	%r1585, %rs2096;
	cvt.u32.u16 	%r1586, %rs2095;
	prmt.b32 	%r1587, %r1586, %r1585, 0x3340U;
	cvt.u32.u16 	%r1588, %rs2094;
	cvt.u32.u16 	%r1589, %rs2093;
	prmt.b32 	%r1590, %r1589, %r1588, 0x3340U;
	prmt.b32 	%r1591, %r1590, %r1587, 0x5410U;
	st.shared.u32 	[%r1381+120], %r1591;
	cvt.u32.u16 	%r1592, %rs2100;
	cvt.u32.u16 	%r1593, %rs2099;
	prmt.b32 	%r1594, %r1593, %r1592, 0x3340U;
	cvt.u32.u16 	%r1595, %rs2098;
	cvt.u32.u16 	%r1596, %rs2097;
	prmt.b32 	%r1597, %r1596, %r1595, 0x3340U;
	prmt.b32 	%r1598, %r1597, %r1594, 0x5410U;
	st.shared.u32 	[%r1381+124], %r1598;
	cvt.u32.u16 	%r1599, %rs2104;
	cvt.u32.u16 	%r1600, %rs2103;
	prmt.b32 	%r1601, %r1600, %r1599, 0x3340U;
	cvt.u32.u16 	%r1602, %rs2102;
	cvt.u32.u16 	%r1603, %rs2101;
	prmt.b32 	%r1604, %r1603, %r1602, 0x3340U;
	prmt.b32 	%r1605, %r1604, %r1601, 0x5410U;
	st.shared.u32 	[%r1381+128], %r1605;
	cvt.u32.u16 	%r1606, %rs2108;
	cvt.u32.u16 	%r1607, %rs2107;
	prmt.b32 	%r1608, %r1607, %r1606, 0x3340U;
	cvt.u32.u16 	%r1609, %rs2106;
	cvt.u32.u16 	%r1610, %rs2105;
	prmt.b32 	%r1611, %r1610, %r1609, 0x3340U;
	prmt.b32 	%r1612, %r1611, %r1608, 0x5410U;
	st.shared.u32 	[%r1381+132], %r1612;
	cvt.u32.u16 	%r1613, %rs2112;
	cvt.u32.u16 	%r1614, %rs2111;
	prmt.b32 	%r1615, %r1614, %r1613, 0x3340U;
	cvt.u32.u16 	%r1616, %rs2110;
	cvt.u32.u16 	%r1617, %rs2109;
	prmt.b32 	%r1618, %r1617, %r1616, 0x3340U;
	prmt.b32 	%r1619, %r1618, %r1615, 0x5410U;
	st.shared.u32 	[%r1381+136], %r1619;
	cvt.u32.u16 	%r1620, %rs2116;
	cvt.u32.u16 	%r1621, %rs2115;
	prmt.b32 	%r1622, %r1621, %r1620, 0x3340U;
	cvt.u32.u16 	%r1623, %rs2114;
	cvt.u32.u16 	%r1624, %rs2113;
	prmt.b32 	%r1625, %r1624, %r1623, 0x3340U;
	prmt.b32 	%r1626, %r1625, %r1622, 0x5410U;
	st.shared.u32 	[%r1381+140], %r1626;
	cvt.u32.u16 	%r1627, %rs2120;
	cvt.u32.u16 	%r1628, %rs2119;
	prmt.b32 	%r1629, %r1628, %r1627, 0x3340U;
	cvt.u32.u16 	%r1630, %rs2118;
	cvt.u32.u16 	%r1631, %rs2117;
	prmt.b32 	%r1632, %r1631, %r1630, 0x3340U;
	prmt.b32 	%r1633, %r1632, %r1629, 0x5410U;
	st.shared.u32 	[%r1381+144], %r1633;
	cvt.u32.u16 	%r1634, %rs2124;
	cvt.u32.u16 	%r1635, %rs2123;
	prmt.b32 	%r1636, %r1635, %r1634, 0x3340U;
	cvt.u32.u16 	%r1637, %rs2122;
	cvt.u32.u16 	%r1638, %rs2121;
	prmt.b32 	%r1639, %r1638, %r1637, 0x3340U;
	prmt.b32 	%r1640, %r1639, %r1636, 0x5410U;
	st.shared.u32 	[%r1381+148], %r1640;
	cvt.u32.u16 	%r1641, %rs2128;
	cvt.u32.u16 	%r1642, %rs2127;
	prmt.b32 	%r1643, %r1642, %r1641, 0x3340U;
	cvt.u32.u16 	%r1644, %rs2126;
	cvt.u32.u16 	%r1645, %rs2125;
	prmt.b32 	%r1646, %r1645, %r1644, 0x3340U;
	prmt.b32 	%r1647, %r1646, %r1643, 0x5410U;
	st.shared.u32 	[%r1381+152], %r1647;
	bar.warp.sync 	-1;
	ld.shared.u32 	%r48, [%r1381+152];
	ld.shared.u32 	%r49, [%r1381+148];
	ld.shared.u32 	%r50, [%r1381+144];
	ld.shared.u32 	%r51, [%r1381+140];
	ld.shared.u32 	%r52, [%r1381+136];
	ld.shared.u32 	%r53, [%r1381+132];
	ld.shared.u32 	%r54, [%r1381+128];
	ld.shared.u32 	%r55, [%r1381+124];
	ld.shared.u32 	%r56, [%r1381+120];
	ld.shared.u32 	%r57, [%r1381+116];
	ld.shared.u32 	%r58, [%r1381+112];
	ld.shared.u32 	%r59, [%r1381+108];
	ld.shared.u32 	%r60, [%r1381+104];
	ld.shared.u32 	%r61, [%r1381+100];
	ld.shared.u32 	%r62, [%r1381+96];
	ld.shared.u32 	%r63, [%r1381+92];
	ld.shared.u32 	%r64, [%r1381+88];
	ld.shared.u32 	%r65, [%r1381+84];
	ld.shared.u32 	%r66, [%r1381+80];
	ld.shared.u32 	%r67, [%r1381+76];
	ld.shared.u32 	%r68, [%r1381+72];
	ld.shared.u32 	%r69, [%r1381+68];
	ld.shared.u32 	%r70, [%r1381+64];
	ld.shared.u32 	%r71, [%r1381+60];
	ld.shared.u32 	%r72, [%r1381+56];
	ld.shared.u32 	%r73, [%r1381+52];
	ld.shared.u32 	%r74, [%r1381+48];
	ld.shared.u32 	%r75, [%r1381+44];
	ld.shared.u32 	%r76, [%r1381+40];
	ld.shared.u32 	%r77, [%r1381+36];
	ld.shared.u32 	%r78, [%r1381+32];
	ld.shared.u32 	%r79, [%r1381+28];
	ld.shared.u32 	%r80, [%r1381+24];
	ld.shared.u32 	%r81, [%r1381+20];
	ld.shared.u32 	%r82, [%r1381+16];
	ld.shared.u32 	%r83, [%r1381+12];
	ld.shared.u32 	%r84, [%r1381+8];
	ld.shared.u32 	%r85, [%r1381+4];
	ld.shared.u32 	%r86, [%r1381];
	setp.ne.s32 	%p22, %r45, 0;
	@%p22 bra 	$L__BB7_30;
	st.volatile.shared.u32 	[_ZZN3cub18CUB_300001_SM_10006detail10merge_sort26DeviceMergeSortMergeKernelINS2_10policy_hubIN6thrust24THRUST_300001_SM_1000_NS10device_ptrI14key_value_pairEEE9Policy600ES9_PNS0_8NullTypeES9_SD_m13KeyComparatorS8_SC_EEvbT2_T3_T4_PT6_PT7_T5_PSH_SH_NS1_7vsmem_tEE19static_temp_storage+39936], %r33;
$L__BB7_30:
	ld.param.u64 	%rd116, [_ZN3cub18CUB_300001_SM_10006detail10merge_sort26DeviceMergeSortMergeKernelINS2_10policy_hubIN6thrust24THRUST_300001_SM_1000_NS10device_ptrI14key_value_pairEEE9Policy600ES9_PNS0_8NullTypeES9_SD_m13KeyComparatorS8_SC_EEvbT2_T3_T4_PT6_PT7_T5_PSH_SH_NS1_7vsmem_tE_param_4];
	bar.sync 	0;
	ld.volatile.shared.u32 	%r1648, [_ZZN3cub18CUB_300001_SM_10006detail10merge_sort26DeviceMergeSortMergeKernelINS2_10policy_hubIN6thrust24THRUST_300001_SM_1000_NS10device_ptrI14key_value_pairEEE9Policy600ES9_PNS0_8NullTypeES9_SD_m13KeyComparatorS8_SC_EEvbT2_T3_T4_PT6_PT7_T5_PSH_SH_NS1_7vsmem_tEE19static_temp_storage+39936];
	and.b32  	%r1649, %r45, 31;
	add.s32 	%r1650, %r47, %r1649;
	cvt.u64.u32 	%rd64, %r1650;
	add.s64 	%rd65, %rd20, %rd64;
	cvta.to.global.u64 	%rd66, %rd116;
	mad.lo.s64 	%rd21, %rd65, 156, %rd66;
	setp.ge.s32 	%p23, %r1650, %r1648;
	@%p23 bra 	$L__BB7_36;
	st.global.u32 	[%rd21], %r86;
	st.global.u32 	[%rd21+4], %r85;
	st.global.u32 	[%rd21+8], %r84;
	st.global.u32 	[%rd21+12], %r83;
	st.global.u32 	[%rd21+16], %r82;
	st.global.u32 	[%rd21+20], %r81;
	st.global.u32 	[%rd21+24], %r80;
	st.global.u32 	[%rd21+28], %r79;
	st.global.u32 	[%rd21+32], %r78;
	st.global.u32 	[%rd21+36], %r77;
	st.global.u32 	[%rd21+40], %r76;
	st.global.u32 	[%rd21+44], %r75;
	st.global.u32 	[%rd21+48], %r74;
	st.global.u32 	[%rd21+52], %r73;
	st.global.u32 	[%rd21+56], %r72;
	st.global.u32 	[%rd21+60], %r71;
	st.global.u32 	[%rd21+64], %r70;
	st.global.u32 	[%rd21+68], %r69;
	st.global.u32 	[%rd21+72], %r68;
	st.global.u32 	[%rd21+76], %r67;
	st.global.u32 	[%rd21+80], %r66;
	st.global.u32 	[%rd21+84], %r65;
	st.global.u32 	[%rd21+88], %r64;
	st.global.u32 	[%rd21+92], %r63;
	st.global.u32 	[%rd21+96], %r62;
	st.global.u32 	[%rd21+100], %r61;
	st.global.u32 	[%rd21+104], %r60;
	st.global.u32 	[%rd21+108], %r59;
	st.global.u32 	[%rd21+112], %r58;
	st.global.u32 	[%rd21+116], %r57;
	st.global.u32 	[%rd21+120], %r56;
	st.global.u32 	[%rd21+124], %r55;
	st.global.u32 	[%rd21+128], %r54;
	st.global.u32 	[%rd21+132], %r53;
	st.global.u32 	[%rd21+136], %r52;
	st.global.u32 	[%rd21+140], %r51;
	st.global.u32 	[%rd21+144], %r50;
	st.global.u32 	[%rd21+148], %r49;
	st.global.u32 	[%rd21+152], %r48;
	bra.uni 	$L__BB7_36;
$L__BB7_32:
	// begin inline asm
	mov.u32 %r1651, %laneid;
	// end inline asm
	and.b32  	%r87, %r45, 992;
	add.s32 	%r1652, %r1651, %r87;
	mov.u32 	%r1653, _ZZN3cub18CUB_300001_SM_10006detail10merge_sort26DeviceMergeSortMergeKernelINS2_10policy_hubIN6thrust24THRUST_300001_SM_1000_NS10device_ptrI14key_value_pairEEE9Policy600ES9_PNS0_8NullTypeES9_SD_m13KeyComparatorS8_SC_EEvbT2_T3_T4_PT6_PT7_T5_PSH_SH_NS1_7vsmem_tEE19static_temp_storage;
	mad.lo.s32 	%r1654, %r1652, 156, %r1653;
	st.shared.u32 	[%r1654], %r46;
	cvt.u32.u16 	%r1655, %rs1980;
	cvt.u32.u16 	%r1656, %rs1979;
	prmt.b32 	%r1657, %r1656, %r1655, 0x3340U;
	cvt.u32.u16 	%r1658, %rs1978;
	cvt.u32.u16 	%r1659, %rs1977;
	prmt.b32 	%r1660, %r1659, %r1658, 0x3340U;
	prmt.b32 	%r1661, %r1660, %r1657, 0x5410U;
	st.shared.u32 	[%r1654+4], %r1661;
	cvt.u32.u16 	%r1662, %rs1984;
	cvt.u32.u16 	%r1663, %rs1983;
	prmt.b32 	%r1664, %r1663, %r1662, 0x3340U;
	cvt.u32.u16 	%r1665, %rs1982;
	cvt.u32.u16 	%r1666, %rs1981;
	prmt.b32 	%r1667, %r1666, %r1665, 0x3340U;
	prmt.b32 	%r1668, %r1667, %r1664, 0x5410U;
	st.shared.u32 	[%r1654+8], %r1668;
	cvt.u32.u16 	%r1669, %rs1988;
	cvt.u32.u16 	%r1670, %rs1987;
	prmt.b32 	%r1671, %r1670, %r1669, 0x3340U;
	cvt.u32.u16 	%r1672, %rs1986;
	cvt.u32.u16 	%r1673, %rs1985;
	prmt.b32 	%r1674, %r1673, %r1672, 0x3340U;
	prmt.b32 	%r1675, %r1674, %r1671, 0x5410U;
	st.shared.u32 	[%r1654+12], %r1675;
	cvt.u32.u16 	%r1676, %rs1992;
	cvt.u32.u16 	%r1677, %rs1991;
	prmt.b32 	%r1678, %r1677, %r1676, 0x3340U;
	cvt.u32.u16 	%r1679, %rs1990;
	cvt.u32.u16 	%r1680, %rs1989;
	prmt.b32 	%r1681, %r1680, %r1679, 0x3340U;
	prmt.b32 	%r1682, %r1681, %r1678, 0x5410U;
	st.shared.u32 	[%r1654+16], %r1682;
	cvt.u32.u16 	%r1683, %rs1996;
	cvt.u32.u16 	%r1684, %rs1995;
	prmt.b32 	%r1685, %r1684, %r1683, 0x3340U;
	cvt.u32.u16 	%r1686, %rs1994;
	cvt.u32.u16 	%r1687, %rs1993;
	prmt.b32 	%r1688, %r1687, %r1686, 0x3340U;
	prmt.b32 	%r1689, %r1688, %r1685, 0x5410U;
	st.shared.u32 	[%r1654+20], %r1689;
	cvt.u32.u16 	%r1690, %rs2000;
	cvt.u32.u16 	%r1691, %rs1999;
	prmt.b32 	%r1692, %r1691, %r1690, 0x3340U;
	cvt.u32.u16 	%r1693, %rs1998;
	cvt.u32.u16 	%r1694, %rs1997;
	prmt.b32 	%r1695, %r1694, %r1693, 0x3340U;
	prmt.b32 	%r1696, %r1695, %r1692, 0x5410U;
	st.shared.u32 	[%r1654+24], %r1696;
	cvt.u32.u16 	%r1697, %rs2004;
	cvt.u32.u16 	%r1698, %rs2003;
	prmt.b32 	%r1699, %r1698, %r1697, 0x3340U;
	cvt.u32.u16 	%r1700, %rs2002;
	cvt.u32.u16 	%r1701, %rs2001;
	prmt.b32 	%r1702, %r1701, %r1700, 0x3340U;
	prmt.b32 	%r1703, %r1702, %r1699, 0x5410U;
	st.shared.u32 	[%r1654+28], %r1703;
	cvt.u32.u16 	%r1704, %rs2008;
	cvt.u32.u16 	%r1705, %rs2007;
	prmt.b32 	%r1706, %r1705, %r1704, 0x3340U;
	cvt.u32.u16 	%r1707, %rs2006;
	cvt.u32.u16 	%r1708, %rs2005;
	prmt.b32 	%r1709, %r1708, %r1707, 0x3340U;
	prmt.b32 	%r1710, %r1709, %r1706, 0x5410U;
	st.shared.u32 	[%r1654+32], %r1710;
	cvt.u32.u16 	%r1711, %rs2012;
	cvt.u32.u16 	%r1712, %rs2011;
	prmt.b32 	%r1713, %r1712, %r1711, 0x3340U;
	cvt.u32.u16 	%r1714, %rs2010;
	cvt.u32.u16 	%r1715, %rs2009;
	prmt.b32 	%r1716, %r1715, %r1714, 0x3340U;
	prmt.b32 	%r1717, %r1716, %r1713, 0x5410U;
	st.shared.u32 	[%r1654+36], %r1717;
	cvt.u32.u16 	%r1718, %rs2016;
	cvt.u32.u16 	%r1719, %rs2015;
	prmt.b32 	%r1720, %r1719, %r1718, 0x3340U;
	cvt.u32.u16 	%r1721, %rs2014;
	cvt.u32.u16 	%r1722, %rs2013;
	prmt.b32 	%r1723, %r1722, %r1721, 0x3340U;
	prmt.b32 	%r1724, %r1723, %r1720, 0x5410U;
	st.shared.u32 	[%r1654+40], %r1724;
	cvt.u32.u16 	%r1725, %rs2020;
	cvt.u32.u16 	%r1726, %rs2019;
	prmt.b32 	%r1727, %r1726, %r1725, 0x3340U;
	cvt.u32.u16 	%r1728, %rs2018;
	cvt.u32.u16 	%r1729, %rs2017;
	prmt.b32 	%r1730, %r1729, %r1728, 0x3340U;
	prmt.b32 	%r1731, %r1730, %r1727, 0x5410U;
	st.shared.u32 	[%r1654+44], %r1731;
	cvt.u32.u16 	%r1732, %rs2024;
	cvt.u32.u16 	%r1733, %rs2023;
	prmt.b32 	%r1734, %r1733, %r1732, 0x3340U;
	cvt.u32.u16 	%r1735, %rs2022;
	cvt.u32.u16 	%r1736, %rs2021;
	prmt.b32 	%r1737, %r1736, %r1735, 0x3340U;
	prmt.b32 	%r1738, %r1737, %r1734, 0x5410U;
	st.shared.u32 	[%r1654+48], %r1738;
	cvt.u32.u16 	%r1739, %rs2028;
	cvt.u32.u16 	%r1740, %rs2027;
	prmt.b32 	%r1741, %r1740, %r1739, 0x3340U;
	cvt.u32.u16 	%r1742, %rs2026;
	cvt.u32.u16 	%r1743, %rs2025;
	prmt.b32 	%r1744, %r1743, %r1742, 0x3340U;
	prmt.b32 	%r1745, %r1744, %r1741, 0x5410U;
	st.shared.u32 	[%r1654+52], %r1745;
	cvt.u32.u16 	%r1746, %rs2032;
	cvt.u32.u16 	%r1747, %rs2031;
	prmt.b32 	%r1748, %r1747, %r1746, 0x3340U;
	cvt.u32.u16 	%r1749, %rs2030;
	cvt.u32.u16 	%r1750, %rs2029;
	prmt.b32 	%r1751, %r1750, %r1749, 0x3340U;
	prmt.b32 	%r1752, %r1751, %r1748, 0x5410U;
	st.shared.u32 	[%r1654+56], %r1752;
	cvt.u32.u16 	%r1753, %rs2036;
	cvt.u32.u16 	%r1754, %rs2035;
	prmt.b32 	%r1755, %r1754, %r1753, 0x3340U;
	cvt.u32.u16 	%r1756, %rs2034;
	cvt.u32.u16 	%r1757, %rs2033;
	prmt.b32 	%r1758, %r1757, %r1756, 0x3340U;
	prmt.b32 	%r1759, %r1758, %r1755, 0x5410U;
	st.shared.u32 	[%r1654+60], %r1759;
	cvt.u32.u16 	%r1760, %rs2040;
	cvt.u32.u16 	%r1761, %rs2039;
	prmt.b32 	%r1762, %r1761, %r1760, 0x3340U;
	cvt.u32.u16 	%r1763, %rs2038;
	cvt.u32.u16 	%r1764, %rs2037;
	prmt.b32 	%r1765, %r1764, %r1763, 0x3340U;
	prmt.b32 	%r1766, %r1765, %r1762, 0x5410U;
	st.shared.u32 	[%r1654+64], %r1766;
	cvt.u32.u16 	%r1767, %rs2044;
	cvt.u32.u16 	%r1768, %rs2043;
	prmt.b32 	%r1769, %r1768, %r1767, 0x3340U;
	cvt.u32.u16 	%r1770, %rs2042;
	cvt.u32.u16 	%r1771, %rs2041;
	prmt.b32 	%r1772, %r1771, %r1770, 0x3340U;
	prmt.b32 	%r1773, %r1772, %r1769, 0x5410U;
	st.shared.u32 	[%r1654+68], %r1773;
	cvt.u32.u16 	%r1774, %rs2048;
	cvt.u32.u16 	%r1775, %rs2047;
	prmt.b32 	%r1776, %r1775, %r1774, 0x3340U;
	cvt.u32.u16 	%r1777, %rs2046;
	cvt.u32.u16 	%r1778, %rs2045;
	prmt.b32 	%r1779, %r1778, %r1777, 0x3340U;
	prmt.b32 	%r1780, %r1779, %r1776, 0x5410U;
	st.shared.u32 	[%r1654+72], %r1780;
	cvt.u32.u16 	%r1781, %rs2052;
	cvt.u32.u16 	%r1782, %rs2051;
	prmt.b32 	%r1783, %r1782, %r1781, 0x3340U;
	cvt.u32.u16 	%r1784, %rs2050;
	cvt.u32.u16 	%r1785, %rs2049;
	prmt.b32 	%r1786, %r1785, %r1784, 0x3340U;
	prmt.b32 	%r1787, %r1786, %r1783, 0x5410U;
	st.shared.u32 	[%r1654+76], %r1787;
	cvt.u32.u16 	%r1788, %rs2056;
	cvt.u32.u16 	%r1789, %rs2055;
	prmt.b32 	%r1790, %r1789, %r1788, 0x3340U;
	cvt.u32.u16 	%r1791, %rs2054;
	cvt.u32.u16 	%r1792, %rs2053;
	prmt.b32 	%r1793, %r1792, %r1791, 0x3340U;
	prmt.b32 	%r1794, %r1793, %r1790, 0x5410U;
	st.shared.u32 	[%r1654+80], %r1794;
	cvt.u32.u16 	%r1795, %rs2060;
	cvt.u32.u16 	%r1796, %rs2059;
	prmt.b32 	%r1797, %r1796, %r1795, 0x3340U;
	cvt.u32.u16 	%r1798, %rs2058;
	cvt.u32.u16 	%r1799, %rs2057;
	prmt.b32 	%r1800, %r1799, %r1798, 0x3340U;
	prmt.b32 	%r1801, %r1800, %r1797, 0x5410U;
	st.shared.u32 	[%r1654+84], %r1801;
	cvt.u32.u16 	%r1802, %rs2064;
	cvt.u32.u16 	%r1803, %rs2063;
	prmt.b32 	%r1804, %r1803, %r1802, 0x3340U;
	cvt.u32.u16 	%r1805, %rs2062;
	cvt.u32.u16 	%r1806, %rs2061;
	prmt.b32 	%r1807, %r1806, %r1805, 0x3340U;
	prmt.b32 	%r1808, %r1807, %r1804, 0x5410U;
	st.shared.u32 	[%r1654+88], %r1808;
	cvt.u32.u16 	%r1809, %rs2068;
	cvt.u32.u16 	%r1810, %rs2067;
	prmt.b32 	%r1811, %r1810, %r1809, 0x3340U;
	cvt.u32.u16 	%r1812, %rs2066;
	cvt.u32.u16 	%r1813, %rs2065;
	prmt.b32 	%r1814, %r1813, %r1812, 0x3340U;
	prmt.b32 	%r1815, %r1814, %r1811, 0x5410U;
	st.shared.u32 	[%r1654+92], %r1815;
	cvt.u32.u16 	%r1816, %rs2072;
	cvt.u32.u16 	%r1817, %rs2071;
	prmt.b32 	%r1818, %r1817, %r1816, 0x3340U;
	cvt.u32.u16 	%r1819, %rs2070;
	cvt.u32.u16 	%r1820, %rs2069;
	prmt.b32 	%r1821, %r1820, %r1819, 0x3340U;
	prmt.b32 	%r1822, %r1821, %r1818, 0x5410U;
	st.shared.u32 	[%r1654+96], %r1822;
	cvt.u32.u16 	%r1823, %rs2076;
	cvt.u32.u16 	%r1824, %rs2075;
	prmt.b32 	%r1825, %r1824, %r1823, 0x3340U;
	cvt.u32.u16 	%r1826, %rs2074;
	cvt.u32.u16 	%r1827, %rs2073;
	prmt.b32 	%r1828, %r1827, %r1826, 0x3340U;
	prmt.b32 	%r1829, %r1828, %r1825, 0x5410U;
	st.shared.u32 	[%r1654+100], %r1829;
	cvt.u32.u16 	%r1830, %rs2080;
	cvt.u32.u16 	%r1831, %rs2079;
	prmt.b32 	%r1832, %r1831, %r1830, 0x3340U;
	cvt.u32.u16 	%r1833, %rs2078;
	cvt.u32.u16 	%r1834, %rs2077;
	prmt.b32 	%r1835, %r1834, %r1833, 0x3340U;
	prmt.b32 	%r1836, %r1835, %r1832, 0x5410U;
	st.shared.u32 	[%r1654+104], %r1836;
	cvt.u32.u16 	%r1837, %rs2084;
	cvt.u32.u16 	%r1838, %rs2083;
	prmt.b32 	%r1839, %r1838, %r1837, 0x3340U;
	cvt.u32.u16 	%r1840, %rs2082;
	cvt.u32.u16 	%r1841, %rs2081;
	prmt.b32 	%r1842, %r1841, %r1840, 0x3340U;
	prmt.b32 	%r1843, %r1842, %r1839, 0x5410U;
	st.shared.u32 	[%r1654+108], %r1843;
	cvt.u32.u16 	%r1844, %rs2088;
	cvt.u32.u16 	%r1845, %rs2087;
	prmt.b32 	%r1846, %r1845, %r1844, 0x3340U;
	cvt.u32.u16 	%r1847, %rs2086;
	cvt.u32.u16 	%r1848, %rs2085;
	prmt.b32 	%r1849, %r1848, %r1847, 0x3340U;
	prmt.b32 	%r1850, %r1849, %r1846, 0x5410U;
	st.shared.u32 	[%r1654+112], %r1850;
	cvt.u32.u16 	%r1851, %rs2092;
	cvt.u32.u16 	%r1852, %rs2091;
	prmt.b32 	%r1853, %r1852, %r1851, 0x3340U;
	cvt.u32.u16 	%r1854, %rs2090;
	cvt.u32.u16 	%r1855, %rs2089;
	prmt.b32 	%r1856, %r1855, %r1854, 0x3340U;
	prmt.b32 	%r1857, %r1856, %r1853, 0x5410U;
	st.shared.u32 	[%r1654+116], %r1857;
	cvt.u32.u16 	%r1858, %rs2096;
	cvt.u32.u16 	%r1859, %rs2095;
	prmt.b32 	%r1860, %r1859, %r1858, 0x3340U;
	cvt.u32.u16 	%r1861, %rs2094;
	cvt.u32.u16 	%r1862, %rs2093;
	prmt.b32 	%r1863, %r1862, %r1861, 0x3340U;
	prmt.b32 	%r1864, %r1863, %r1860, 0x5410U;
	st.shared.u32 	[%r1654+120], %r1864;
	cvt.u32.u16 	%r1865, %rs2100;
	cvt.u32.u16 	%r1866, %rs2099;
	prmt.b32 	%r1867, %r1866, %r1865, 0x3340U;
	cvt.u32.u16 	%r1868, %rs2098;
	cvt.u32.u16 	%r1869, %rs2097;
	prmt.b32 	%r1870, %r1869, %r1868, 0x3340U;
	prmt.b32 	%r1871, %r1870, %r1867, 0x5410U;
	st.shared.u32 	[%r1654+124], %r1871;
	cvt.u32.u16 	%r1872, %rs2104;
	cvt.u32.u16 	%r1873, %rs2103;
	prmt.b32 	%r1874, %r1873, %r1872, 0x3340U;
	cvt.u32.u16 	%r1875, %rs2102;
	cvt.u32.u16 	%r1876, %rs2101;
	prmt.b32 	%r1877, %r1876, %r1875, 0x3340U;
	prmt.b32 	%r1878, %r1877, %r1874, 0x5410U;
	st.shared.u32 	[%r1654+128], %r1878;
	cvt.u32.u16 	%r1879, %rs2108;
	cvt.u32.u16 	%r1880, %rs2107;
	prmt.b32 	%r1881, %r1880, %r1879, 0x3340U;
	cvt.u32.u16 	%r1882, %rs2106;
	cvt.u32.u16 	%r1883, %rs2105;
	prmt.b32 	%r1884, %r1883, %r1882, 0x3340U;
	prmt.b32 	%r1885, %r1884, %r1881, 0x5410U;
	st.shared.u32 	[%r1654+132], %r1885;
	cvt.u32.u16 	%r1886, %rs2112;
	cvt.u32.u16 	%r1887, %rs2111;
	prmt.b32 	%r1888, %r1887, %r1886, 0x3340U;
	cvt.u32.u16 	%r1889, %rs2110;
	cvt.u32.u16 	%r1890, %rs2109;
	prmt.b32 	%r1891, %r1890, %r1889, 0x3340U;
	prmt.b32 	%r1892, %r1891, %r1888, 0x5410U;
	st.shared.u32 	[%r1654+136], %r1892;
	cvt.u32.u16 	%r1893, %rs2116;
	cvt.u32.u16 	%r1894, %rs2115;
	prmt.b32 	%r1895, %r1894, %r1893, 0x3340U;
	cvt.u32.u16 	%r1896, %rs2114;
	cvt.u32.u16 	%r1897, %rs2113;
	prmt.b32 	%r1898, %r1897, %r1896, 0x3340U;
	prmt.b32 	%r1899, %r1898, %r1895, 0x5410U;
	st.shared.u32 	[%r1654+140], %r1899;
	cvt.u32.u16 	%r1900, %rs2120;
	cvt.u32.u16 	%r1901, %rs2119;
	prmt.b32 	%r1902, %r1901, %r1900, 0x3340U;
	cvt.u32.u16 	%r1903, %rs2118;
	cvt.u32.u16 	%r1904, %rs2117;
	prmt.b32 	%r1905, %r1904, %r1903, 0x3340U;
	prmt.b32 	%r1906, %r1905, %r1902, 0x5410U;
	st.shared.u32 	[%r1654+144], %r1906;
	cvt.u32.u16 	%r1907, %rs2124;
	cvt.u32.u16 	%r1908, %rs2123;
	prmt.b32 	%r1909, %r1908, %r1907, 0x3340U;
	cvt.u32.u16 	%r1910, %rs2122;
	cvt.u32.u16 	%r1911, %rs2121;
	prmt.b32 	%r1912, %r1911, %r1910, 0x3340U;
	prmt.b32 	%r1913, %r1912, %r1909, 0x5410U;
	st.shared.u32 	[%r1654+148], %r1913;
	cvt.u32.u16 	%r1914, %rs2128;
	cvt.u32.u16 	%r1915, %rs2127;
	prmt.b32 	%r1916, %r1915, %r1914, 0x3340U;
	cvt.u32.u16 	%r1917, %rs2126;
	cvt.u32.u16 	%r1918, %rs2125;
	prmt.b32 	%r1919, %r1918, %r1917, 0x3340U;
	prmt.b32 	%r1920, %r1919, %r1916, 0x5410U;
	st.shared.u32 	[%r1654+152], %r1920;
	bar.warp.sync 	-1;
	ld.shared.u32 	%r88, [%r1654];
	ld.shared.u32 	%r89, [%r1654+4];
	ld.shared.u32 	%r90, [%r1654+8];
	ld.shared.u32 	%r91, [%r1654+12];
	ld.shared.u32 	%r92, [%r1654+16];
	ld.shared.u32 	%r93, [%r1654+20];
	ld.shared.u32 	%r94, [%r1654+24];
	ld.shared.u32 	%r95, [%r1654+28];
	ld.shared.u32 	%r96, [%r1654+32];
	ld.shared.u32 	%r97, [%r1654+36];
	ld.shared.u32 	%r98, [%r1654+40];
	ld.shared.u32 	%r99, [%r1654+44];
	ld.shared.u32 	%r100, [%r1654+48];
	ld.shared.u32 	%r101, [%r1654+52];
	ld.shared.u32 	%r102, [%r1654+56];
	ld.shared.u32 	%r103, [%r1654+60];
	ld.shared.u32 	%r104, [%r1654+64];
	ld.shared.u32 	%r105, [%r1654+68];
	ld.shared.u32 	%r106, [%r1654+72];
	ld.shared.u32 	%r107, [%r1654+76];
	ld.shared.u32 	%r108, [%r1654+80];
	ld.shared.u32 	%r109, [%r1654+84];
	ld.shared.u32 	%r110, [%r1654+88];
	ld.shared.u32 	%r111, [%r1654+92];
	ld.shared.u32 	%r112, [%r1654+96];
	ld.shared.u32 	%r113, [%r1654+100];
	ld.shared.u32 	%r114, [%r1654+104];
	ld.shared.u32 	%r115, [%r1654+108];
	ld.shared.u32 	%r116, [%r1654+112];
	ld.shared.u32 	%r117, [%r1654+116];
	ld.shared.u32 	%r118, [%r1654+120];
	ld.shared.u32 	%r119, [%r1654+124];
	ld.shared.u32 	%r120, [%r1654+128];
	ld.shared.u32 	%r121, [%r1654+132];
	ld.shared.u32 	%r122, [%r1654+136];
	ld.shared.u32 	%r123, [%r1654+140];
	ld.shared.u32 	%r124, [%r1654+144];
	ld.shared.u32 	%r125, [%r1654+148];
	ld.shared.u32 	%r126, [%r1654+152];
	setp.ne.s32 	%p24, %r45, 0;
	@%p24 bra 	$L__BB7_34;
	st.volatile.shared.u32 	[_ZZN3cub18CUB_300001_SM_10006detail10merge_sort26DeviceMergeSortMergeKernelINS2_10policy_hubIN6thrust24THRUST_300001_SM_1000_NS10device_ptrI14key_value_pairEEE9Policy600ES9_PNS0_8NullTypeES9_SD_m13KeyComparatorS8_SC_EEvbT2_T3_T4_PT6_PT7_T5_PSH_SH_NS1_7vsmem_tEE19static_temp_storage+39936], %r33;
$L__BB7_34:
	bar.sync 	0;
	ld.volatile.shared.u32 	%r1921, [_ZZN3cub18CUB_300001_SM_10006detail10merge_sort26DeviceMergeSortMergeKernelINS2_10policy_hubIN6thrust24THRUST_300001_SM_1000_NS10device_ptrI14key_value_pairEEE9Policy600ES9_PNS0_8NullTypeES9_SD_m13KeyComparatorS8_SC_EEvbT2_T3_T4_PT6_PT7_T5_PSH_SH_NS1_7vsmem_tEE19static_temp_storage+39936];
	and.b32  	%r1922, %r45, 31;
	cvt.u64.u32 	%rd67, %r87;
	add.s64 	%rd68, %rd20, %rd67;
	cvt.u64.u32 	%rd69, %r1922;
	add.s64 	%rd70, %rd68, %rd69;
	mad.lo.s64 	%rd22, %rd70, 156, %rd3;
	add.s32 	%r1923, %r87, %r1922;
	setp.ge.s32 	%p25, %r1923, %r1921;
	@%p25 bra 	$L__BB7_36;
	st.global.u32 	[%rd22], %r88;
	st.global.u32 	[%rd22+4], %r89;
	st.global.u32 	[%rd22+8], %r90;
	st.global.u32 	[%rd22+12], %r91;
	st.global.u32 	[%rd22+16], %r92;
	st.global.u32 	[%rd22+20], %r93;
	st.global.u32 	[%rd22+24], %r94;
	st.global.u32 	[%rd22+28], %r95;
	st.global.u32 	[%rd22+32], %r96;
	st.global.u32 	[%rd22+36], %r97;
	st.global.u32 	[%rd22+40], %r98;
	st.global.u32 	[%rd22+44], %r99;
	st.global.u32 	[%rd22+48], %r100;
	st.global.u32 	[%rd22+52], %r101;
	st.global.u32 	[%rd22+56], %r102;
	st.global.u32 	[%rd22+60], %r103;
	st.global.u32 	[%rd22+64], %r104;
	st.global.u32 	[%rd22+68], %r105;
	st.global.u32 	[%rd22+72], %r106;
	st.global.u32 	[%rd22+76], %r107;
	st.global.u32 	[%rd22+80], %r108;
	st.global.u32 	[%rd22+84], %r109;
	st.global.u32 	[%rd22+88], %r110;
	st.global.u32 	[%rd22+92], %r111;
	st.global.u32 	[%rd22+96], %r112;
	st.global.u32 	[%rd22+100], %r113;
	st.global.u32 	[%rd22+104], %r114;
	st.global.u32 	[%rd22+108], %r115;
	st.global.u32 	[%rd22+112], %r116;
	st.global.u32 	[%rd22+116], %r117;
	st.global.u32 	[%rd22+120], %r118;
	st.global.u32 	[%rd22+124], %r119;
	st.global.u32 	[%rd22+128], %r120;
	st.global.u32 	[%rd22+132], %r121;
	st.global.u32 	[%rd22+136], %r122;
	st.global.u32 	[%rd22+140], %r123;
	st.global.u32 	[%rd22+144], %r124;
	st.global.u32 	[%rd22+148], %r125;
	st.global.u32 	[%rd22+152], %r126;
$L__BB7_36:
	ret;

}


// ===== COMPILED SASS (sm_100) =====

	.target	sm_100

	.elftype	@"ET_EXEC"


//--------------------- .note.nv.tkinfo           --------------------------
	.section	.note.nv.tkinfo,"",@"SHT_NOTE"
	.sectionflags	@"SHF_NOTE_NV_TKINFO"
	.tkinfo
        /*0018*/ 	.word	0x00000002
        /*0030*/ 	.string	""
        /*0030*/ 	.string	"ptxas"
        /*0030*/ 	.string	"Cuda compilation tools, release 13.0, V13.0.88"
        /*0030*/ 	.string	"Build cuda_13.0.r13.0/compiler.36424714_0"
        /*0030*/ 	.string	"-arch sm_100 -m 64 "



//--------------------- .note.nv.cuinfo           --------------------------
	.section	.note.nv.cuinfo,"",@"SHT_NOTE"
	.sectionflags	@"SHF_NOTE_NV_CUINFO"
        /*0018*/ 	.short	0x0002
        /*001a*/ 	.short	0x0064
        /*001c*/ 	.short	0x0082
	.zero		2


//--------------------- .nv.info                  --------------------------
	.section	.nv.info,"",@"SHT_CUDA_INFO"
	.align	4


	//----- nvinfo : EIATTR_REGCOUNT
	.align		4
        /*0000*/ 	.byte	0x04, 0x2f
        /*0002*/ 	.short	(.L_46 - .L_45)
	.align		4
.L_45:
        /*0004*/ 	.word	index@(_Z19populate_sorted_arrPK14key_value_pairP12sorted_entryi)
        /*0008*/ 	.word	0x00000010


	//----- nvinfo : EIATTR_FRAME_SIZE
	.align		4
.L_46:
        /*000c*/ 	.byte	0x04, 0x11
        /*000e*/ 	.short	(.L_48 - .L_47)
	.align		4
.L_47:
        /*0010*/ 	.word	index@(_Z19populate_sorted_arrPK14key_value_pairP12sorted_entryi)
        /*0014*/ 	.word	0x00000000


	//----- nvinfo : EIATTR_REGCOUNT
	.align		4
.L_48:
        /*0018*/ 	.byte	0x04, 0x2f
        /*001a*/ 	.short	(.L_50 - .L_49)
	.align		4
.L_49:
        /*001c*/ 	.word	index@(_ZN3cub18CUB_300001_SM_10006detail11EmptyKernelIvEEvv)
        /*0020*/ 	.word	0x00000004


	//----- nvinfo : EIATTR_FRAME_SIZE
	.align		4
.L_50:
        /*0024*/ 	.byte	0x04, 0x11
        /*0026*/ 	.short	(.L_52 - .L_51)
	.align		4
.L_51:
        /*0028*/ 	.word	index@(_ZN3cub18CUB_300001_SM_10006detail11EmptyKernelIvEEvv)
        /*002c*/ 	.word	0x00000000


	//----- nvinfo : EIATTR_REGCOUNT
	.align		4
.L_52:
        /*0030*/ 	.byte	0x04, 0x2f
        /*0032*/ 	.short	(.L_54 - .L_53)
	.align		4
.L_53:
        /*0034*/ 	.word	index@(_ZN3cub18CUB_300001_SM_10006detail10merge_sort30DeviceMergeSortBlockSortKernelINS2_10policy_hubIN6thrust24THRUST_300001_SM_1000_NS10device_ptrI14key_value_pairEEE9Policy600ES9_PNS0_8NullTypeES9_SD_j13KeyComparatorS8_SC_EEvbT0_T1_T2_T3_T4_PT6_PT7_T5_NS1_7vsmem_tE)
        /*0038*/ 	.word	0x000000af


	//----- nvinfo : EIATTR_FRAME_SIZE
	.align		4
.L_54:
        /*003c*/ 	.byte	0x04, 0x11
        /*003e*/ 	.short	(.L_56 - .L_55)
	.align		4
.L_55:
        /*0040*/ 	.word	index@(_ZN3cub18CUB_300001_SM_10006detail10merge_sort30DeviceMergeSortBlockSortKernelINS2_10policy_hubIN6thrust24THRUST_300001_SM_1000_NS10device_ptrI14key_value_pairEEE9Policy600ES9_PNS0_8NullTypeES9_SD_j13KeyComparatorS8_SC_EEvbT0_T1_T2_T3_T4_PT6_PT7_T5_NS1_7vsmem_tE)
        /*0044*/ 	.word	0x00000000


	//----- nvinfo : EIATTR_REGCOUNT
	.align		4
.L_56:
        /*0048*/ 	.byte	0x04, 0x2f
        /*004a*/ 	.short	(.L_58 - .L_57)
	.align		4
.L_57:
        /*004c*/ 	.word	index@(_ZN3cub18CUB_300001_SM_10006detail10merge_sort30DeviceMergeSortPartitionKernelIN6thrust24THRUST_300001_SM_1000_NS10device_ptrI14key_value_pairEEj13KeyComparatorS7_EEvbT_PT2_T0_SD_PSD_T1_SD_i)
        /*0050*/ 	.word	0x00000014


	//----- nvinfo : EIATTR_FRAME_SIZE
	.align		4
.L_58:
        /*0054*/ 	.byte	0x04, 0x11
        /*0056*/ 	.short	(.L_60 - .L_59)
	.align		4
.L_59:
        /*0058*/ 	.word	index@(_ZN3cub18CUB_300001_SM_10006detail10merge_sort30DeviceMergeSortPartitionKernelIN6thrust24THRUST_300001_SM_1000_NS10device_ptrI14key_value_pairEEj13KeyComparatorS7_EEvbT_PT2_T0_SD_PSD_T1_SD_i)
        /*005c*/ 	.word	0x00000000


	//----- nvinfo : EIATTR_REGCOUNT
	.align		4
.L_60:
        /*0060*/ 	.byte	0x04, 0x2f
        /*0062*/ 	.short	(.L_62 - .L_61)
	.align		4
.L_61:
        /*0064*/ 	.word	index@(_ZN3cub18CUB_300001_SM_10006detail10merge_sort26DeviceMergeSortMergeKernelINS2_10policy_hubIN6thrust24THRUST_300001_SM_1000_NS10device_ptrI14key_value_pairEEE9Policy600ES9_PNS0_8NullTypeES9_SD_j13KeyComparatorS8_SC_EEvbT2_T3_T4_PT6_PT7_T5_PSH_SH_NS1_7vsmem_tE)
        /*0068*/ 	.word	0x000000af


	//----- nvinfo : EIATTR_FRAME_SIZE
	.align		4
.L_62:
        /*006c*/ 	.byte	0x04, 0x11
        /*006e*/ 	.short	(.L_64 - .L_63)
	.align		4
.L_63:
        /*0070*/ 	.word	index@(_ZN3cub18CUB_300001_SM_10006detail10merge_sort26DeviceMergeSortMergeKernelINS2_10policy_hubIN6thrust24THRUST_300001_SM_1000_NS10device_ptrI14key_value_pairEEE9Policy600ES9_PNS0_8NullTypeES9_SD_j13KeyComparatorS8_SC_EEvbT2_T3_T4_PT6_PT7_T5_PSH_SH_NS1_7vsmem_tE)
        /*0074*/ 	.word	0x00000000


	//----- nvinfo : EIATTR_REGCOUNT
	.align		4
.L_64:
        /*0078*/ 	.byte	0x04, 0x2f
        /*007a*/ 	.short	(.L_66 - .L_65)
	.align		4
.L_65:
        /*007c*/ 	.word	index@(_ZN3cub18CUB_300001_SM_10006detail10merge_sort30DeviceMergeSortBlockSortKernelINS2_10policy_hubIN6thrust24THRUST_300001_SM_1000_NS10device_ptrI14key_value_pairEEE9Policy600ES9_PNS0_8NullTypeES9_SD_m13KeyComparatorS8_SC_EEvbT0_T1_T2_T3_T4_PT6_PT7_T5_NS1_7vsmem_tE)
        /*0080*/ 	.word	0x000000b1


	//----- nvinfo : EIATTR_FRAME_SIZE
	.align		4
.L_66:
        /*0084*/ 	.byte	0x04, 0x11
        /*0086*/ 	.short	(.L_68 - .L_67)
	.align		4
.L_67:
        /*0088*/ 	.word	index@(_ZN3cub18CUB_300001_SM_10006detail10merge_sort30DeviceMergeSortBlockSortKernelINS2_10policy_hubIN6thrust24THRUST_300001_SM_1000_NS10device_ptrI14key_value_pairEEE9Policy600ES9_PNS0_8NullTypeES9_SD_m13KeyComparatorS8_SC_EEvbT0_T1_T2_T3_T4_PT6_PT7_T5_NS1_7vsmem_tE)
        /*008c*/ 	.word	0x00000000


	//----- nvinfo : EIATTR_REGCOUNT
	.align		4
.L_68:
        /*0090*/ 	.byte	0x04, 0x2f
        /*0092*/ 	.short	(.L_70 - .L_69)
	.align		4
.L_69:
        /*0094*/ 	.word	index@(_ZN3cub18CUB_300001_SM_10006detail10merge_sort30DeviceMergeSortPartitionKernelIN6thrust24THRUST_300001_SM_1000_NS10device_ptrI14key_value_pairEEm13KeyComparatorS7_EEvbT_PT2_T0_SD_PSD_T1_SD_i)
        /*0098*/ 	.word	0x00000018


	//----- nvinfo : EIATTR_FRAME_SIZE
	.align		4
.L_70:
        /*009c*/ 	.byte	0x04, 0x11
        /*009e*/ 	.short	(.L_72 - .L_71)
	.align		4
.L_71:
        /*00a0*/ 	.word	index@(_ZN3cub18CUB_300001_SM_10006detail10merge_sort30DeviceMergeSortPartitionKernelIN6thrust24THRUST_300001_SM_1000_NS10device_ptrI14key_value_pairEEm13KeyComparatorS7_EEvbT_PT2_T0_SD_PSD_T1_SD_i)
        /*00a4*/ 	.word	0x00000000


	//----- nvinfo : EIATTR_REGCOUNT
	.align		4
.L_72:
        /*00a8*/ 	.byte	0x04, 0x2f
        /*00aa*/ 	.short	(.L_74 - .L_73)
	.align		4
.L_73:
        /*00ac*/ 	.word	index@(_ZN3cub18CUB_300001_SM_10006detail10merge_sort26DeviceMergeSortMergeKernelINS2_10policy_hubIN6thrust24THRUST_300001_SM_1000_NS10device_ptrI14key_value_pairEEE9Policy600ES9_PNS0_8NullTypeES9_SD_m13KeyComparatorS8_SC_EEvbT2_T3_T4_PT6_PT7_T5_PSH_SH_NS1_7vsmem_tE)
        /*00b0*/ 	.word	0x000000b1


	//----- nvinfo : EIATTR_FRAME_SIZE
	.align		4
.L_74:
        /*00b4*/ 	.byte	0x04, 0x11
        /*00b6*/ 	.short	(.L_76 - .L_75)
	.align		4
.L_75:
        /*00b8*/ 	.word	index@(_ZN3cub18CUB_300001_SM_10006detail10merge_sort26DeviceMergeSortMergeKernelINS2_10policy_hubIN6thrust24THRUST_300001_SM_1000_NS10device_ptrI14key_value_pairEEE9Policy600ES9_PNS0_8NullTypeES9_SD_m13KeyComparatorS8_SC_EEvbT2_T3_T4_PT6_PT7_T5_PSH_SH_NS1_7vsmem_tE)
        /*00bc*/ 	.word	0x00000000


	//----- nvinfo : EIATTR_MIN_STACK_SIZE
	.align		4
.L_76:
        /*00c0*/ 	.byte	0x04, 0x12
        /*00c2*/ 	.short	(.L_78 - .L_77)
	.align		4
.L_77:
        /*00c4*/ 	.word	index@(_ZN3cub18CUB_300001_SM_10006detail10merge_sort26DeviceMergeSortMergeKernelINS2_10policy_hubIN6thrust24THRUST_300001_SM_1000_NS10device_ptrI14key_value_pairEEE9Policy600ES9_PNS0_8NullTypeES9_SD_m13KeyComparatorS8_SC_EEvbT2_T3_T4_PT6_PT7_T5_PSH_SH_NS1_7vsmem_tE)
        /*00c8*/ 	.word	0x00000000


	//----- nvinfo : EIATTR_MIN_STACK_SIZE
	.align		4
.L_78:
        /*00cc*/ 	.byte	0x04, 0x12
        /*00ce*/ 	.short	(.L_80 - .L_79)
	.align		4
.L_79:
        /*00d0*/ 	.word	index@(_ZN3cub18CUB_300001_SM_10006detail10merge_sort30DeviceMergeSortPartitionKernelIN6thrust24THRUST_300001_SM_1000_NS10device_ptrI14key_value_pairEEm13KeyComparatorS7_EEvbT_PT2_T0_SD_PSD_T1_SD_i)
        /*00d4*/ 	.word	0x00000000


	//----- nvinfo : EIATTR_MIN_STACK_SIZE
	.align		4
.L_80:
        /*00d8*/ 	.byte	0x04, 0x12
        /*00da*/ 	.short	(.L_82 - .L_81)
	.align		4
.L_81:
        /*00dc*/ 	.word	index@(_ZN3cub18CUB_300001_SM_10006detail10merge_sort30DeviceMergeSortBlockSortKernelINS2_10policy_hubIN6thrust24THRUST_300001_SM_1000_NS10device_ptrI14key_value_pairEEE9Policy600ES9_PNS0_8NullTypeES9_SD_m13KeyComparatorS8_SC_EEvbT0_T1_T2_T3_T4_PT6_PT7_T5_NS1_7vsmem_tE)
        /*00e0*/ 	.word	0x00000000


	//----- nvinfo : EIATTR_MIN_STACK_SIZE
	.align		4
.L_82:
        /*00e4*/ 	.byte	0x04, 0x12
        /*00e6*/ 	.short	(.L_84 - .L_83)
	.align		4
.L_83:
        /*00e8*/ 	.word	index@(_ZN3cub18CUB_300001_SM_10006detail10merge_sort26DeviceMergeSortMergeKernelINS2_10policy_hubIN6thrust24THRUST_300001_SM_1000_NS10device_ptrI14key_value_pairEEE9Policy600ES9_PNS0_8NullTypeES9_SD_j13KeyComparatorS8_SC_EEvbT2_T3_T4_PT6_PT7_T5_PSH_SH_NS1_7vsmem_tE)
        /*00ec*/ 	.word	0x00000000


	//----- nvinfo : EIATTR_MIN_STACK_SIZE
	.align		4
.L_84:
        /*00f0*/ 	.byte	0x04, 0x12
        /*00f2*/ 	.short	(.L_86 - .L_85)
	.align		4
.L_85:
        /*00f4*/ 	.word	index@(_ZN3cub18CUB_300001_SM_10006detail10merge_sort30DeviceMergeSortPartitionKernelIN6thrust24THRUST_300001_SM_1000_NS10device_ptrI14key_value_pairEEj13KeyComparatorS7_EEvbT_PT2_T0_SD_PSD_T1_SD_i)
        /*00f8*/ 	.word	0x00000000


	//----- nvinfo : EIATTR_MIN_STACK_SIZE
	.align		4
.L_86:
        /*00fc*/ 	.byte	0x04, 0x12
        /*00fe*/ 	.short	(.L_88 - .L_87)
	.align		4
.L_87:
        /*0100*/ 	.word	index@(_ZN3cub18CUB_300001_SM_10006detail10merge_sort30DeviceMergeSortBlockSortKernelINS2_10policy_hubIN6thrust24THRUST_300001_SM_1000_NS10device_ptrI14key_value_pairEEE9Policy600ES9_PNS0_8NullTypeES9_SD_j13KeyComparatorS8_SC_EEvbT0_T1_T2_T3_T4_PT6_PT7_T5_NS1_7vsmem_tE)
        /*0104*/ 	.word	0x00000000


	//----- nvinfo : EIATTR_MIN_STACK_SIZE
	.align		4
.L_88:
        /*0108*/ 	.byte	0x04, 0x12
        /*010a*/ 	.short	(.L_90 - .L_89)
	.align		4
.L_89:
        /*010c*/ 	.word	index@(_ZN3cub18CUB_300001_SM_10006detail11EmptyKernelIvEEvv)
        /*0110*/ 	.word	0x00000000


	//----- nvinfo : EIATTR_MIN_STACK_SIZE
	.align		4
.L_90:
        /*0114*/ 	.byte	0x04, 0x12
        /*0116*/ 	.short	(.L_92 - .L_91)
	.align		4
.L_91:
        /*0118*/ 	.word	index@(_Z19populate_sorted_arrPK14key_value_pairP12sorted_entryi)
        /*011c*/ 	.word	0x00000000
.L_92:


//--------------------- .nv.compat                --------------------------
	.section	.nv.compat,"",@"SHT_CUDA_COMPAT_INFO"
	.align	4
        /*0000*/ 	.byte	0x02, 0x09, 0x00, 0x00, 0x02, 0x02, 0x01, 0x00, 0x02, 0x05, 0x05, 0x00, 0x03, 0x07, 0x01, 0x01
        /*0010*/ 	.byte	0x02, 0x03, 0x00, 0x00, 0x02, 0x06, 0x01, 0x00, 0x04, 0x0b, 0x08, 0x00, 0x09, 0x00, 0x00, 0x00
        /*0020*/ 	.byte	0x00, 0x00, 0x00, 0x00


//--------------------- .nv.info._ZN3cub18CUB_300001_SM_10006detail10merge_sort26DeviceMergeSortMergeKernelINS2_10policy_hubIN6thrust24THRUST_300001_SM_1000_NS10device_ptrI14key_value_pairEEE9Policy600ES9_PNS0_8NullTypeES9_SD_m13KeyComparatorS8_SC_EEvbT2_T3_T4_PT6_PT7_T5_PSH_SH_NS1_7vsmem_tE --------------------------
	.section	.nv.info._ZN3cub18CUB_300001_SM_10006detail10merge_sort26DeviceMergeSortMergeKernelINS2_10policy_hubIN6thrust24THRUST_300001_SM_1000_NS10device_ptrI14key_value_pairEEE9Policy600ES9_PNS0_8NullTypeES9_SD_m13KeyComparatorS8_SC_EEvbT2_T3_T4_PT6_PT7_T5_PSH_SH_NS1_7vsmem_tE,"",@"SHT_CUDA_INFO"
	.sectionflags	@""
	.align	4


	//----- nvinfo : EIATTR_CUDA_API_VERSION
	.align		4
        /*0000*/ 	.byte	0x04, 0x37
        /*0002*/ 	.short	(.L_94 - .L_93)
.L_93:
        /*0004*/ 	.word	0x00000082


	//----- nvinfo : EIATTR_KPARAM_INFO
	.align		4
.L_94:
        /*0008*/ 	.byte	0x04, 0x17
        /*000a*/ 	.short	(.L_96 - .L_95)
.L_95:
        /*000c*/ 	.word	0x00000000
        /*0010*/ 	.short	0x0009
        /*0012*/ 	.short	0x0048
        /*0014*/ 	.byte	0x00, 0xf0, 0x21, 0x00


	//----- nvinfo : EIATTR_KPARAM_INFO
	.align		4
.L_96:
        /*0018*/ 	.byte	0x04, 0x17
        /*001a*/ 	.short	(.L_98 - .L_97)
.L_97:
        /*001c*/ 	.word	0x00000000
        /*0020*/ 	.short	0x0008
        /*0022*/ 	.short	0x0040
        /*0024*/ 	.byte	0x00, 0xf0, 0x21, 0x00


	//----- nvinfo : EIATTR_KPARAM_INFO
	.align		4
.L_98:
        /*0028*/ 	.byte	0x04, 0x17
        /*002a*/ 	.short	(.L_100 - .L_99)
.L_99:
        /*002c*/ 	.word	0x00000000
        /*0030*/ 	.short	0x0007
        /*0032*/ 	.short	0x0038
        /*0034*/ 	.byte	0x00, 0xf5, 0x21, 0x00


	//----- nvinfo : EIATTR_KPARAM_INFO
	.align		4
.L_100:
        /*0038*/ 	.byte	0x04, 0x17
        /*003a*/ 	.short	(.L_102 - .L_101)
.L_101:
        /*003c*/ 	.word	0x00000000
        /*0040*/ 	.short	0x0006
        /*0042*/ 	.short	0x0030
        /*0044*/ 	.byte	0x00, 0xf0, 0x05, 0x00


	//----- nvinfo : EIATTR_KPARAM_INFO
	.align		4
.L_102:
        /*0048*/ 	.byte	0x04, 0x17
        /*004a*/ 	.short	(.L_104 - .L_103)
.L_103:
        /*004c*/ 	.word	0x00000000
        /*0050*/ 	.short	0x0005
        /*0052*/ 	.short	0x0028
        /*0054*/ 	.byte	0x00, 0xf5, 0x21, 0x00


	//----- nvinfo : EIATTR_KPARAM_INFO
	.align		4
.L_104:
        /*0058*/ 	.byte	0x04, 0x17
        /*005a*/ 	.short	(.L_106 - .L_105)
.L_105:
        /*005c*/ 	.word	0x00000000
        /*0060*/ 	.short	0x0004
        /*0062*/ 	.short	0x0020
        /*0064*/ 	.byte	0x00, 0xf5, 0x21, 0x00


	//----- nvinfo : EIATTR_KPARAM_INFO
	.align		4
.L_106:
        /*0068*/ 	.byte	0x04, 0x17
        /*006a*/ 	.short	(.L_108 - .L_107)
.L_107:
        /*006c*/ 	.word	0x00000000
        /*0070*/ 	.short	0x0003
        /*0072*/ 	.short	0x0018
        /*0074*/ 	.byte	0x00, 0xf0, 0x21, 0x00


	//----- nvinfo : EIATTR_KPARAM_INFO
	.align		4
.L_108:
        /*0078*/ 	.byte	0x04, 0x17
        /*007a*/ 	.short	(.L_110 - .L_109)
.L_109:
        /*007c*/ 	.word	0x00000000
        /*0080*/ 	.short	0x0002
        /*0082*/ 	.short	0x0010
        /*0084*/ 	.byte	0x00, 0xf5, 0x21, 0x00


	//----- nvinfo : EIATTR_KPARAM_INFO
	.align		4
.L_110:
        /*0088*/ 	.byte	0x04, 0x17
        /*008a*/ 	.short	(.L_112 - .L_111)
.L_111:
        /*008c*/ 	.word	0x00000000
        /*0090*/ 	.short	0x0001
        /*0092*/ 	.short	0x0008
        /*0094*/ 	.byte	0x00, 0xf0, 0x21, 0x00


	//----- nvinfo : EIATTR_KPARAM_INFO
	.align		4
.L_112:
        /*0098*/ 	.byte	0x04, 0x17
        /*009a*/ 	.short	(.L_114 - .L_113)
.L_113:
        /*009c*/ 	.word	0x00000000
        /*00a0*/ 	.short	0x0000
        /*00a2*/ 	.short	0x0000
        /*00a4*/ 	.byte	0x00, 0xf0, 0x05, 0x00


	//----- nvinfo : EIATTR_SPARSE_MMA_MASK
	.align		4
.L_114:
        /*00a8*/ 	.byte	0x03, 0x50
        /*00aa*/ 	.short	0x0000


	//----- nvinfo : EIATTR_MAXREG_COUNT
	.align		4
        /*00ac*/ 	.byte	0x03, 0x1b
        /*00ae*/ 	.short	0x00ff


	//----- nvinfo : EIATTR_NUM_BARRIERS
	.align		4
        /*00b0*/ 	.byte	0x02, 0x4c
        /*00b2*/ 	.byte	0x01
	.zero		1


	//----- nvinfo : EIATTR_MERCURY_ISA_VERSION
	.align		4
        /*00b4*/ 	.byte	0x03, 0x5f
        /*00b6*/ 	.short	0x0101


	//----- nvinfo : EIATTR_COOP_GROUP_MASK_REGIDS
	.align		4
        /*00b8*/ 	.byte	0x04, 0x29
        /*00ba*/ 	.short	(.L_116 - .L_115)


	//   ....[0]....
.L_115:
        /*00bc*/ 	.word	0xffffffff


	//   ....[1]....
        /*00c0*/ 	.word	0xffffffff


	//   ....[2]....
        /*00c4*/ 	.word	0xffffffff


	//   ....[3]....
        /*00c8*/ 	.word	0xffffffff


	//----- nvinfo : EIATTR_COOP_GROUP_INSTR_OFFSETS
	.align		4
.L_116:
        /*00cc*/ 	.byte	0x04, 0x28
        /*00ce*/ 	.short	(.L_118 - .L_117)


	//   ....[0]....
.L_117:
        /*00d0*/ 	.word	0x00007af0


	//   ....[1]....
        /*00d4*/ 	.word	0x000093e0


	//   ....[2]....
        /*00d8*/ 	.word	0x00010f30


	//   ....[3]....
        /*00dc*/ 	.word	0x00012870


	//----- nvinfo : EIATTR_VRC_CTA_INIT_COUNT
	.align		4
.L_118:
        /*00e0*/ 	.byte	0x02, 0x4a
	.zero		1
	.zero		1


	//----- nvinfo : EIATTR_EXIT_INSTR_OFFSETS
	.align		4
        /*00e4*/ 	.byte	0x04, 0x1c
        /*00e6*/ 	.short	(.L_120 - .L_119)


	//   ....[0]....
.L_119:
        /*00e8*/ 	.word	0x00007fe0


	//   ....[1]....
        /*00ec*/ 	.word	0x00009480


	//   ....[2]....
        /*00f0*/ 	.word	0x00011270


	//   ....[3]....
        /*00f4*/ 	.word	0x000114f0


	//   ....[4]....
        /*00f8*/ 	.word	0x00012bc0


	//   ....[5]....
        /*00fc*/ 	.word	0x00012e40


	//----- nvinfo : EIATTR_MAX_THREADS
	.align		4
.L_120:
        /*0100*/ 	.byte	0x04, 0x05
        /*0102*/ 	.short	(.L_122 - .L_121)
.L_121:
        /*0104*/ 	.word	0x00000100
        /*0108*/ 	.word	0x00000001
        /*010c*/ 	.word	0x00000001


	//----- nvinfo : EIATTR_CRS_STACK_SIZE
	.align		4
.L_122:
        /*0110*/ 	.byte	0x04, 0x1e
        /*0112*/ 	.short	(.L_124 - .L_123)
.L_123:
        /*0114*/ 	.word	0x00000000


	//----- nvinfo : EIATTR_CBANK_PARAM_SIZE
	.align		4
.L_124:
        /*0118*/ 	.byte	0x03, 0x19
        /*011a*/ 	.short	0x0050


	//----- nvinfo : EIATTR_PARAM_CBANK
	.align		4
        /*011c*/ 	.byte	0x04, 0x0a
        /*011e*/ 	.short	(.L_126 - .L_125)
	.align		4
.L_125:
        /*0120*/ 	.word	index@(.nv.constant0._ZN3cub18CUB_300001_SM_10006detail10merge_sort26DeviceMergeSortMergeKernelINS2_10policy_hubIN6thrust24THRUST_300001_SM_1000_NS10device_ptrI14key_value_pairEEE9Policy600ES9_PNS0_8NullTypeES9_SD_m13KeyComparatorS8_SC_EEvbT2_T3_T4_PT6_PT7_T5_PSH_SH_NS1_7vsmem_tE)
        /*0124*/ 	.short	0x0380
        /*0126*/ 	.short	0x0050


	//----- nvinfo : EIATTR_SW_WAR
	.align		4
.L_126:
        /*0128*/ 	.byte	0x04, 0x36
        /*012a*/ 	.short	(.L_128 - .L_127)
.L_127:
        /*012c*/ 	.word	0x00000008
.L_128:


//--------------------- .nv.info._ZN3cub18CUB_300001_SM_10006detail10merge_sort30DeviceMergeSortPartitionKernelIN6thrust24THRUST_300001_SM_1000_NS10device_ptrI14key_value_pairEEm13KeyComparatorS7_EEvbT_PT2_T0_SD_PSD_T1_SD_i --------------------------
	.section	.nv.info._ZN3cub18CUB_300001_SM_10006detail10merge_sort30DeviceMergeSortPartitionKernelIN6thrust24THRUST_300001_SM_1000_NS10device_ptrI14key_value_pairEEm13KeyComparatorS7_EEvbT_PT2_T0_SD_PSD_T1_SD_i,"",@"SHT_CUDA_INFO"
	.sectionflags	@""
	.align	4


	//----- nvinfo : EIATTR_CUDA_API_VERSION
	.align		4
        /*0000*/ 	.byte	0x04, 0x37
        /*0002*/ 	.short	(.L_130 - .L_129)
.L_129:
        /*0004*/ 	.word	0x00000082


	//----- nvinfo : EIATTR_KPARAM_INFO
	.align		4
.L_130:
        /*0008*/ 	.byte	0x04, 0x17
        /*000a*/ 	.short	(.L_132 - .L_131)
.L_131:
        /*000c*/ 	.word	0x00000000
        /*0010*/ 	.short	0x0008
        /*0012*/ 	.short	0x0040
        /*0014*/ 	.byte	0x00, 0xf0, 0x11, 0x00


	//----- nvinfo : EIATTR_KPARAM_INFO
	.align		4
.L_132:
        /*0018*/ 	.byte	0x04, 0x17
        /*001a*/ 	.short	(.L_134 - .L_133)
.L_133:
        /*001c*/ 	.word	0x00000000
        /*0020*/ 	.short	0x0007
        /*0022*/ 	.short	0x0038
        /*0024*/ 	.byte	0x00, 0xf0, 0x21, 0x00


	//----- nvinfo : EIATTR_KPARAM_INFO
	.align		4
.L_134:
        /*0028*/ 	.byte	0x04, 0x17
        /*002a*/ 	.short	(.L_136 - .L_135)
.L_135:
        /*002c*/ 	.word	0x00000000
        /*0030*/ 	.short	0x0006
        /*0032*/ 	.short	0x0030
        /*0034*/ 	.byte	0x00, 0xf0, 0x05, 0x00


	//----- nvinfo : EIATTR_KPARAM_INFO
	.align		4
.L_136:
        /*0038*/ 	.byte	0x04, 0x17
        /*003a*/ 	.short	(.L_138 - .L_137)
.L_137:
        /*003c*/ 	.word	0x00000000
        /*0040*/ 	.short	0x0005
        /*0042*/ 	.short	0x0028
        /*0044*/ 	.byte	0x00, 0xf5, 0x21, 0x00


	//----- nvinfo : EIATTR_KPARAM_INFO
	.align		4
.L_138:
        /*0048*/ 	.byte	0x04, 0x17
        /*004a*/ 	.short	(.L_140 - .L_139)
.L_139:
        /*004c*/ 	.word	0x00000000
        /*0050*/ 	.short	0x0004
        /*0052*/ 	.short	0x0020
        /*0054*/ 	.byte	0x00, 0xf0, 0x21, 0x00


	//----- nvinfo : EIATTR_KPARAM_INFO
	.align		4
.L_140:
        /*0058*/ 	.byte	0x04, 0x17
        /*005a*/ 	.short	(.L_142 - .L_141)
.L_141:
        /*005c*/ 	.word	0x00000000
        /*0060*/ 	.short	0x0003
        /*0062*/ 	.short	0x0018
        /*0064*/ 	.byte	0x00, 0xf0, 0x21, 0x00


	//----- nvinfo : EIATTR_KPARAM_INFO
	.align		4
.L_142:
        /*0068*/ 	.byte	0x04, 0x17
        /*006a*/ 	.short	(.L_144 - .L_143)
.L_143:
        /*006c*/ 	.word	0x00000000
        /*0070*/ 	.short	0x0002
        /*0072*/ 	.short	0x0010
        /*0074*/ 	.byte	0x00, 0xf5, 0x21, 0x00


	//----- nvinfo : EIATTR_KPARAM_INFO
	.align		4
.L_144:
        /*0078*/ 	.byte	0x04, 0x17
        /*007a*/ 	.short	(.L_146 - .L_145)
.L_145:
        /*007c*/ 	.word	0x00000000
        /*0080*/ 	.short	0x0001
        /*0082*/ 	.short	0x0008
        /*0084*/ 	.byte	0x00, 0xf0, 0x21, 0x00


	//----- nvinfo : EIATTR_KPARAM_INFO
	.align		4
.L_146:
        /*0088*/ 	.byte	0x04, 0x17
        /*008a*/ 	.short	(.L_148 - .L_147)
.L_147:
        /*008c*/ 	.word	0x00000000
        /*0090*/ 	.short	0x0000
        /*0092*/ 	.short	0x0000
        /*0094*/ 	.byte	0x00, 0xf0, 0x05, 0x00


	//----- nvinfo : EIATTR_SPARSE_MMA_MASK
	.align		4
.L_148:
        /*0098*/ 	.byte	0x03, 0x50
        /*009a*/ 	.short	0x0000


	//----- nvinfo : EIATTR_MAXREG_COUNT
	.align		4
        /*009c*/ 	.byte	0x03, 0x1b
        /*009e*/ 	.short	0x00ff


	//----- nvinfo : EIATTR_MERCURY_ISA_VERSION
	.align		4
        /*00a0*/ 	.byte	0x03, 0x5f
        /*00a2*/ 	.short	0x0101


	//----- nvinfo : EIATTR_VRC_CTA_INIT_COUNT
	.align		4
        /*00a4*/ 	.byte	0x02, 0x4a
	.zero		1
	.zero		1


	//----- nvinfo : EIATTR_EXIT_INSTR_OFFSETS
	.align		4
        /*00a8*/ 	.byte	0x04, 0x1c
        /*00aa*/ 	.short	(.L_150 - .L_149)


	//   ....[0]....
.L_149:
        /*00ac*/ 	.word	0x00000080


	//   ....[1]....
        /*00b0*/ 	.word	0x000003d0


	//   ....[2]....
        /*00b4*/ 	.word	0x00000bf0


	//----- nvinfo : EIATTR_CRS_STACK_SIZE
	.align		4
.L_150:
        /*00b8*/ 	.byte	0x04, 0x1e
        /*00ba*/ 	.short	(.L_152 - .L_151)
.L_151:
        /*00bc*/ 	.word	0x00000000


	//----- nvinfo : EIATTR_CBANK_PARAM_SIZE
	.align		4
.L_152:
        /*00c0*/ 	.byte	0x03, 0x19
        /*00c2*/ 	.short	0x0044


	//----- nvinfo : EIATTR_PARAM_CBANK
	.align		4
        /*00c4*/ 	.byte	0x04, 0x0a
        /*00c6*/ 	.short	(.L_154 - .L_153)
	.align		4
.L_153:
        /*00c8*/ 	.word	index@(.nv.constant0._ZN3cub18CUB_300001_SM_10006detail10merge_sort30DeviceMergeSortPartitionKernelIN6thrust24THRUST_300001_SM_1000_NS10device_ptrI14key_value_pairEEm13KeyComparatorS7_EEvbT_PT2_T0_SD_PSD_T1_SD_i)
        /*00cc*/ 	.short	0x0380
        /*00ce*/ 	.short	0x0044


	//----- nvinfo : EIATTR_SW_WAR
	.align		4
.L_154:
        /*00d0*/ 	.byte	0x04, 0x36
        /*00d2*/ 	.short	(.L_156 - .L_155)
.L_155:
        /*00d4*/ 	.word	0x00000008
.L_156:


//--------------------- .nv.info._ZN3cub18CUB_300001_SM_10006detail10merge_sort30DeviceMergeSortBlockSortKernelINS2_10policy_hubIN6thrust24THRUST_300001_SM_1000_NS10device_ptrI14key_value_pairEEE9Policy600ES9_PNS0_8NullTypeES9_SD_m13KeyComparatorS8_SC_EEvbT0_T1_T2_T3_T4_PT6_PT7_T5_NS1_7vsmem_tE --------------------------
	.section	.nv.info._ZN3cub18CUB_300001_SM_10006detail10merge_sort30DeviceMergeSortBlockSortKernelINS2_10policy_hubIN6thrust24THRUST_300001_SM_1000_NS10device_ptrI14key_value_pairEEE9Policy600ES9_PNS0_8NullTypeES9_SD_m13KeyComparatorS8_SC_EEvbT0_T1_T2_T3_T4_PT6_PT7_T5_NS1_7vsmem_tE,"",@"SHT_CUDA_INFO"
	.sectionflags	@""
	.align	4


	//----- nvinfo : EIATTR_CUDA_API_VERSION
	.align		4
        /*0000*/ 	.byte	0x04, 0x37
        /*0002*/ 	.short	(.L_158 - .L_157)
.L_157:
        /*0004*/ 	.word	0x00000082


	//----- nvinfo : EIATTR_KPARAM_INFO
	.align		4
.L_158:
        /*0008*/ 	.byte	0x04, 0x17
        /*000a*/ 	.short	(.L_160 - .L_159)
.L_159:
        /*000c*/ 	.word	0x00000000
        /*0010*/ 	.short	0x0009
        /*0012*/ 	.short	0x0048
        /*0014*/ 	.byte	0x00, 0xf0, 0x21, 0x00


	//----- nvinfo : EIATTR_KPARAM_INFO
	.align		4
.L_160:
        /*0018*/ 	.byte	0x04, 0x17
        /*001a*/ 	.short	(.L_162 - .L_161)
.L_161:
        /*001c*/ 	.word	0x00000000
        /*0020*/ 	.short	0x0008
        /*0022*/ 	.short	0x0040
        /*0024*/ 	.byte	0x00, 0xf0, 0x05, 0x00


	//----- nvinfo : EIATTR_KPARAM_INFO
	.align		4
.L_162:
        /*0028*/ 	.byte	0x04, 0x17
        /*002a*/ 	.short	(.L_164 - .L_163)
.L_163:
        /*002c*/ 	.word	0x00000000
        /*0030*/ 	.short	0x0007
        /*0032*/ 	.short	0x0038
        /*0034*/ 	.byte	0x00, 0xf5, 0x21, 0x00


	//----- nvinfo : EIATTR_KPARAM_INFO
	.align		4
.L_164:
        /*0038*/ 	.byte	0x04, 0x17
        /*003a*/ 	.short	(.L_166 - .L_165)
.L_165:
        /*003c*/ 	.word	0x00000000
        /*0040*/ 	.short	0x0006
        /*0042*/ 	.short	0x0030
        /*0044*/ 	.byte	0x00, 0xf5, 0x21, 0x00


	//----- nvinfo : EIATTR_KPARAM_INFO
	.align		4
.L_166:
        /*0048*/ 	.byte	0x04, 0x17
        /*004a*/ 	.short	(.L_168 - .L_167)
.L_167:
        /*004c*/ 	.word	0x00000000
        /*0050*/ 	.short	0x0005
        /*0052*/ 	.short	0x0028
        /*0054*/ 	.byte	0x00, 0xf0, 0x21, 0x00


	//----- nvinfo : EIATTR_KPARAM_INFO
	.align		4
.L_168:
        /*0058*/ 	.byte	0x04, 0x17
        /*005a*/ 	.short	(.L_170 - .L_169)
.L_169:
        /*005c*/ 	.word	0x00000000
        /*0060*/ 	.short	0x0004
        /*0062*/ 	.short	0x0020
        /*0064*/ 	.byte	0x00, 0xf5, 0x21, 0x00


	//----- nvinfo : EIATTR_KPARAM_INFO
	.align		4
.L_170:
        /*0068*/ 	.byte	0x04, 0x17
        /*006a*/ 	.short	(.L_172 - .L_171)
.L_171:
        /*006c*/ 	.word	0x00000000
        /*0070*/ 	.short	0x0003
        /*0072*/ 	.short	0x0018
        /*0074*/ 	.byte	0x00, 0xf0, 0x21, 0x00


	//----- nvinfo : EIATTR_KPARAM_INFO
	.align		4
.L_172:
        /*0078*/ 	.byte	0x04, 0x17
        /*007a*/ 	.short	(.L_174 - .L_173)
.L_173:
        /*007c*/ 	.word	0x00000000
        /*0080*/ 	.short	0x0002
        /*0082*/ 	.short	0x0010
        /*0084*/ 	.byte	0x00, 0xf5, 0x21, 0x00


	//----- nvinfo : EIATTR_KPARAM_INFO
	.align		4
.L_174:
        /*0088*/ 	.byte	0x04, 0x17
        /*008a*/ 	.short	(.L_176 - .L_175)
.L_175:
        /*008c*/ 	.word	0x00000000
        /*0090*/ 	.short	0x0001
        /*0092*/ 	.short	0x0008
        /*0094*/ 	.byte	0x00, 0xf0, 0x21, 0x00


	//----- nvinfo : EIATTR_KPARAM_INFO
	.align		4
.L_176:
        /*0098*/ 	.byte	0x04, 0x17
        /*009a*/ 	.short	(.L_178 - .L_177)
.L_177:
        /*009c*/ 	.word	0x00000000
        /*00a0*/ 	.short	0x0000
        /*00a2*/ 	.short	0x0000
        /*00a4*/ 	.byte	0x00, 0xf0, 0x05, 0x00


	//----- nvinfo : EIATTR_SPARSE_MMA_MASK
	.align		4
.L_178:
        /*00a8*/ 	.byte	0x03, 0x50
        /*00aa*/ 	.short	0x0000


	//----- nvinfo : EIATTR_MAXREG_COUNT
	.align		4
        /*00ac*/ 	.byte	0x03, 0x1b
        /*00ae*/ 	.short	0x00ff


	//----- nvinfo : EIATTR_NUM_BARRIERS
	.align		4
        /*00b0*/ 	.byte	0x02, 0x4c
        /*00b2*/ 	.byte	0x01
	.zero		1


	//----- nvinfo : EIATTR_MERCURY_ISA_VERSION
	.align		4
        /*00b4*/ 	.byte	0x03, 0x5f
        /*00b6*/ 	.short	0x0101


	//----- nvinfo : EIATTR_COOP_GROUP_MASK_REGIDS
	.align		4
        /*00b8*/ 	.byte	0x04, 0x29
        /*00ba*/ 	.short	(.L_180 - .L_179)


	//   ....[0]....
.L_179:
        /*00bc*/ 	.word	0xffffffff


	//   ....[1]....
        /*00c0*/ 	.word	0xffffffff


	//   ....[2]....
        /*00c4*/ 	.word	0xffffffff


	//   ....[3]....
        /*00c8*/ 	.word	0xffffffff


	//   ....[4]....
        /*00cc*/ 	.word	0xffffffff


	//   ....[5]....
        /*00d0*/ 	.word	0xffffffff


	//----- nvinfo : EIATTR_COOP_GROUP_INSTR_OFFSETS
	.align		4
.L_180:
        /*00d4*/ 	.byte	0x04, 0x28
        /*00d6*/ 	.short	(.L_182 - .L_181)


	//   ....[0]....
.L_181:
        /*00d8*/ 	.word	0x00000260


	//   ....[1]....
        /*00dc*/ 	.word	0x00006240


	//   ....[2]....
        /*00e0*/ 	.word	0x00007670


	//   ....[3]....
        /*00e4*/ 	.word	0x0000ada0


	//   ....[4]....
        /*00e8*/ 	.word	0x00010e10


	//   ....[5]....
        /*00ec*/ 	.word	0x00012710


	//----- nvinfo : EIATTR_VRC_CTA_INIT_COUNT
	.align		4
.L_182:
        /*00f0*/ 	.byte	0x02, 0x4a
	.zero		1
	.zero		1


	//----- nvinfo : EIATTR_EXIT_INSTR_OFFSETS
	.align		4
        /*00f4*/ 	.byte	0x04, 0x1c
        /*00f6*/ 	.short	(.L_184 - .L_183)


	//   ....[0]....
.L_183:
        /*00f8*/ 	.word	0x000062e0


	//   ....[1]....
        /*00fc*/ 	.word	0x00007b60


	//   ....[2]....
        /*0100*/ 	.word	0x00011130


	//   ....[3]....
        /*0104*/ 	.word	0x000113b0


	//   ....[4]....
        /*0108*/ 	.word	0x00012a00


	//   ....[5]....
        /*010c*/ 	.word	0x00012c80


	//----- nvinfo : EIATTR_MAX_THREADS
	.align		4
.L_184:
        /*0110*/ 	.byte	0x04, 0x05
        /*0112*/ 	.short	(.L_186 - .L_185)
.L_185:
        /*0114*/ 	.word	0x00000100
        /*0118*/ 	.word	0x00000001
        /*011c*/ 	.word	0x00000001


	//----- nvinfo : EIATTR_CRS_STACK_SIZE
	.align		4
.L_186:
        /*0120*/ 	.byte	0x04, 0x1e
        /*0122*/ 	.short	(.L_188 - .L_187)
.L_187:
        /*0124*/ 	.word	0x00000000


	//----- nvinfo : EIATTR_CBANK_PARAM_SIZE
	.align		4
.L_188:
        /*0128*/ 	.byte	0x03, 0x19
        /*012a*/ 	.short	0x0050


	//----- nvinfo : EIATTR_PARAM_CBANK
	.align		4
        /*012c*/ 	.byte	0x04, 0x0a
        /*012e*/ 	.short	(.L_190 - .L_189)
	.align		4
.L_189:
        /*0130*/ 	.word	index@(.nv.constant0._ZN3cub18CUB_300001_SM_10006detail10merge_sort30DeviceMergeSortBlockSortKernelINS2_10policy_hubIN6thrust24THRUST_300001_SM_1000_NS10device_ptrI14key_value_pairEEE9Policy600ES9_PNS0_8NullTypeES9_SD_m13KeyComparatorS8_SC_EEvbT0_T1_T2_T3_T4_PT6_PT7_T5_NS1_7vsmem_tE)
        /*0134*/ 	.short	0x0380
        /*0136*/ 	.short	0x0050


	//----- nvinfo : EIATTR_SW_WAR
	.align		4
.L_190:
        /*0138*/ 	.byte	0x04, 0x36
        /*013a*/ 	.short	(.L_192 - .L_191)
.L_191:
        /*013c*/ 	.word	0x00000008
.L_192:


//--------------------- .nv.info._ZN3cub18CUB_300001_SM_10006detail10merge_sort26DeviceMergeSortMergeKernelINS2_10policy_hubIN6thrust24THRUST_300001_SM_1000_NS10device_ptrI14key_value_pairEEE9Policy600ES9_PNS0_8NullTypeES9_SD_j13KeyComparatorS8_SC_EEvbT2_T3_T4_PT6_PT7_T5_PSH_SH_NS1_7vsmem_tE --------------------------
	.section	.nv.info._ZN3cub18CUB_300001_SM_10006detail10merge_sort26DeviceMergeSortMergeKernelINS2_10policy_hubIN6thrust24THRUST_300001_SM_1000_NS10device_ptrI14key_value_pairEEE9Policy600ES9_PNS0_8NullTypeES9_SD_j13KeyComparatorS8_SC_EEvbT2_T3_T4_PT6_PT7_T5_PSH_SH_NS1_7vsmem_tE,"",@"SHT_CUDA_INFO"
	.sectionflags	@""
	.align	4


	//----- nvinfo : EIATTR_CUDA_API_VERSION
	.align		4
        /*0000*/ 	.byte	0x04, 0x37
        /*0002*/ 	.short	(.L_194 - .L_193)
.L_193:
        /*0004*/ 	.word	0x00000082


	//----- nvinfo : EIATTR_KPARAM_INFO
	.align		4
.L_194:
        /*0008*/ 	.byte	0x04, 0x17
        /*000a*/ 	.short	(.L_196 - .L_195)
.L_195:
        /*000c*/ 	.word	0x00000000
        /*0010*/ 	.short	0x0009
        /*0012*/ 	.short	0x0048
        /*0014*/ 	.byte	0x00, 0xf0, 0x21, 0x00


	//----- nvinfo : EIATTR_KPARAM_INFO
	.align		4
.L_196:
        /*0018*/ 	.byte	0x04, 0x17
        /*001a*/ 	.short	(.L_198 - .L_197)
.L_197:
        /*001c*/ 	.word	0x00000000
        /*0020*/ 	.short	0x0008
        /*0022*/ 	.short	0x0040
        /*0024*/ 	.byte	0x00, 0xf0, 0x11, 0x00


	//----- nvinfo : EIATTR_KPARAM_INFO
	.align		4
.L_198:
        /*0028*/ 	.byte	0x04, 0x17
        /*002a*/ 	.short	(.L_200 - .L_199)
.L_199:
        /*002c*/ 	.word	0x00000000
        /*0030*/ 	.short	0x0007
        /*0032*/ 	.short	0x0038
        /*0034*/ 	.byte	0x00, 0xf5, 0x21, 0x00


	//----- nvinfo : EIATTR_KPARAM_INFO
	.align		4
.L_200:
        /*0038*/ 	.byte	0x04, 0x17
        /*003a*/ 	.short	(.L_202 - .L_201)
.L_201:
        /*003c*/ 	.word	0x00000000
        /*0040*/ 	.short	0x0006
        /*0042*/ 	.short	0x0030
        /*0044*/ 	.byte	0x00, 0xf0, 0x05, 0x00


	//----- nvinfo : EIATTR_KPARAM_INFO
	.align		4
.L_202:
        /*0048*/ 	.byte	0x04, 0x17
        /*004a*/ 	.short	(.L_204 - .L_203)
.L_203:
        /*004c*/ 	.word	0x00000000
        /*0050*/ 	.short	0x0005
        /*0052*/ 	.short	0x0028
        /*0054*/ 	.byte	0x00, 0xf5, 0x21, 0x00


	//----- nvinfo : EIATTR_KPARAM_INFO
	.align		4
.L_204:
        /*0058*/ 	.byte	0x04, 0x17
        /*005a*/ 	.short	(.L_206 - .L_205)
.L_205:
        /*005c*/ 	.word	0x00000000
        /*0060*/ 	.short	0x0004
        /*0062*/ 	.short	0x0020
        /*0064*/ 	.byte	0x00, 0xf5, 0x21, 0x00


	//----- nvinfo : EIATTR_KPARAM_INFO
	.align		4
.L_206:
        /*0068*/ 	.byte	0x04, 0x17
        /*006a*/ 	.short	(.L_208 - .L_207)
.L_207:
        /*006c*/ 	.word	0x00000000
        /*0070*/ 	.short	0x0003
        /*0072*/ 	.short	0x0018
        /*0074*/ 	.byte	0x00, 0xf0, 0x11, 0x00


	//----- nvinfo : EIATTR_KPARAM_INFO
	.align		4
.L_208:
        /*0078*/ 	.byte	0x04, 0x17
        /*007a*/ 	.short	(.L_210 - .L_209)
.L_209:
        /*007c*/ 	.word	0x00000000
        /*0080*/ 	.short	0x0002
        /*0082*/ 	.short	0x0010
        /*0084*/ 	.byte	0x00, 0xf5, 0x21, 0x00


	//----- nvinfo : EIATTR_KPARAM_INFO
	.align		4
.L_210:
        /*0088*/ 	.byte	0x04, 0x17
        /*008a*/ 	.short	(.L_212 - .L_211)
.L_211:
        /*008c*/ 	.word	0x00000000
        /*0090*/ 	.short	0x0001
        /*0092*/ 	.short	0x0008
        /*0094*/ 	.byte	0x00, 0xf0, 0x21, 0x00


	//----- nvinfo : EIATTR_KPARAM_INFO
	.align		4
.L_212:
        /*0098*/ 	.byte	0x04, 0x17
        /*009a*/ 	.short	(.L_214 - .L_213)
.L_213:
        /*009c*/ 	.word	0x00000000
        /*00a0*/ 	.short	0x0000
        /*00a2*/ 	.short	0x0000
        /*00a4*/ 	.byte	0x00, 0xf0, 0x05, 0x00


	//----- nvinfo : EIATTR_SPARSE_MMA_MASK
	.align		4
.L_214:
        /*00a8*/ 	.byte	0x03, 0x50
        /*00aa*/ 	.short	0x0000


	//----- nvinfo : EIATTR_MAXREG_COUNT
	.align		4
        /*00ac*/ 	.byte	0x03, 0x1b
        /*00ae*/ 	.short	0x00ff


	//----- nvinfo : EIATTR_NUM_BARRIERS
	.align		4
        /*00b0*/ 	.byte	0x02, 0x4c
        /*00b2*/ 	.byte	0x01
	.zero		1


	//----- nvinfo : EIATTR_MERCURY_ISA_VERSION
	.align		4
        /*00b4*/ 	.byte	0x03, 0x5f
        /*00b6*/ 	.short	0x0101


	//----- nvinfo : EIATTR_COOP_GROUP_MASK_REGIDS
	.align		4
        /*00b8*/ 	.byte	0x04, 0x29
        /*00ba*/ 	.short	(.L_216 - .L_215)


	//   ....[0]....
.L_215:
        /*00bc*/ 	.word	0xffffffff


	//   ....[1]....
        /*00c0*/ 	.word	0xffffffff


	//   ....[2]....
        /*00c4*/ 	.word	0xffffffff


	//   ....[3]....
        /*00c8*/ 	.word	0xffffffff


	//----- nvinfo : EIATTR_COOP_GROUP_INSTR_OFFSETS
	.align		4
.L_216:
        /*00cc*/ 	.byte	0x04, 0x28
        /*00ce*/ 	.short	(.L_218 - .L_217)


	//   ....[0]....
.L_217:
        /*00d0*/ 	.word	0x00007970


	//   ....[1]....
        /*00d4*/ 	.word	0x00009240


	//   ....[2]....
        /*00d8*/ 	.word	0x00010bf0


	//   ....[3]....
        /*00dc*/ 	.word	0x00012530


	//----- nvinfo : EIATTR_VRC_CTA_INIT_COUNT
	.align		4
.L_218:
        /*00e0*/ 	.byte	0x02, 0x4a
	.zero		1
	.zero		1


	//----- nvinfo : EIATTR_EXIT_INSTR_OFFSETS
	.align		4
        /*00e4*/ 	.byte	0x04, 0x1c
        /*00e6*/ 	.short	(.L_220 - .L_219)


	//   ....[0]....
.L_219:
        /*00e8*/ 	.word	0x00007e60


	//   ....[1]....
        /*00ec*/ 	.word	0x000092e0


	//   ....[2]....
        /*00f0*/ 	.word	0x00010f10


	//   ....[3]....
        /*00f4*/ 	.word	0x00011190


	//   ....[4]....
        /*00f8*/ 	.word	0x00012840


	//   ....[5]....
        /*00fc*/ 	.word	0x00012ac0


	//----- nvinfo : EIATTR_MAX_THREADS
	.align		4
.L_220:
        /*0100*/ 	.byte	0x04, 0x05
        /*0102*/ 	.short	(.L_222 - .L_221)
.L_221:
        /*0104*/ 	.word	0x00000100
        /*0108*/ 	.word	0x00000001
        /*010c*/ 	.word	0x00000001


	//----- nvinfo : EIATTR_CRS_STACK_SIZE
	.align		4
.L_222:
        /*0110*/ 	.byte	0x04, 0x1e
        /*0112*/ 	.short	(.L_224 - .L_223)
.L_223:
        /*0114*/ 	.word	0x00000000


	//----- nvinfo : EIATTR_CBANK_PARAM_SIZE
	.align		4
.L_224:
        /*0118*/ 	.byte	0x03, 0x19
        /*011a*/ 	.short	0x0050


	//----- nvinfo : EIATTR_PARAM_CBANK
	.align		4
        /*011c*/ 	.byte	0x04, 0x0a
        /*011e*/ 	.short	(.L_226 - .L_225)
	.align		4
.L_225:
        /*0120*/ 	.word	index@(.nv.constant0._ZN3cub18CUB_300001_SM_10006detail10merge_sort26DeviceMergeSortMergeKernelINS2_10policy_hubIN6thrust24THRUST_300001_SM_1000_NS10device_ptrI14key_value_pairEEE9Policy600ES9_PNS0_8NullTypeES9_SD_j13KeyComparatorS8_SC_EEvbT2_T3_T4_PT6_PT7_T5_PSH_SH_NS1_7vsmem_tE)
        /*0124*/ 	.short	0x0380
        /*0126*/ 	.short	0x0050


	//----- nvinfo : EIATTR_SW_WAR
	.align		4
.L_226:
        /*0128*/ 	.byte	0x04, 0x36
        /*012a*/ 	.short	(.L_228 - .L_227)
.L_227:
        /*012c*/ 	.word	0x00000008
.L_228:


//--------------------- .nv.info._ZN3cub18CUB_300001_SM_10006detail10merge_sort30DeviceMergeSortPartitionKernelIN6thrust24THRUST_300001_SM_1000_NS10device_ptrI14key_value_pairEEj13KeyComparatorS7_EEvbT_PT2_T0_SD_PSD_T1_SD_i --------------------------
	.section	.nv.info._ZN3cub18CUB_300001_SM_10006detail10merge_sort30DeviceMergeSortPartitionKernelIN6thrust24THRUST_300001_SM_1000_NS10device_ptrI14key_value_pairEEj13KeyComparatorS7_EEvbT_PT2_T0_SD_PSD_T1_SD_i,"",@"SHT_CUDA_INFO"
	.sectionflags	@""
	.align	4


	//----- nvinfo : EIATTR_CUDA_API_VERSION
	.align		4
        /*0000*/ 	.byte	0x04, 0x37
        /*0002*/ 	.short	(.L_230 - .L_229)
.L_229:
        /*0004*/ 	.word	0x00000082


	//----- nvinfo : EIATTR_KPARAM_INFO
	.align		4
.L_230:
        /*0008*/ 	.byte	0x04, 0x17
        /*000a*/ 	.short	(.L_232 - .L_231)
.L_231:
        /*000c*/ 	.word	0x00000000
        /*0010*/ 	.short	0x0008
        /*0012*/ 	.short	0x0030
        /*0014*/ 	.byte	0x00, 0xf0, 0x11, 0x00


	//----- nvinfo : EIATTR_KPARAM_INFO
	.align		4
.L_232:
        /*0018*/ 	.byte	0x04, 0x17
        /*001a*/ 	.short	(.L_234 - .L_233)
.L_233:
        /*001c*/ 	.word	0x00000000
        /*0020*/ 	.short	0x0007
        /*0022*/ 	.short	0x002c
        /*0024*/ 	.byte	0x00, 0xf0, 0x11, 0x00


	//----- nvinfo : EIATTR_KPARAM_INFO
	.align		4
.L_234:
        /*0028*/ 	.byte	0x04, 0x17
        /*002a*/ 	.short	(.L_236 - .L_235)
.L_235:
        /*002c*/ 	.word	0x00000000
        /*0030*/ 	.short	0x0006
        /*0032*/ 	.short	0x0028
        /*0034*/ 	.byte	0x00, 0xf0, 0x05, 0x00


	//----- nvinfo : EIATTR_KPARAM_INFO
	.align		4
.L_236:
        /*0038*/ 	.byte	0x04, 0x17
        /*003a*/ 	.short	(.L_238 - .L_237)
.L_237:
        /*003c*/ 	.word	0x00000000
        /*0040*/ 	.short	0x0005
        /*0042*/ 	.short	0x0020
        /*0044*/ 	.byte	0x00, 0xf5, 0x21, 0x00


	//----- nvinfo : EIATTR_KPARAM_INFO
	.align		4
.L_238:
        /*0048*/ 	.byte	0x04, 0x17
        /*004a*/ 	.short	(.L_240 - .L_239)
.L_239:
        /*004c*/ 	.word	0x00000000
        /*0050*/ 	.short	0x0004
        /*0052*/ 	.short	0x001c
        /*0054*/ 	.byte	0x00, 0xf0, 0x11, 0x00


	//----- nvinfo : EIATTR_KPARAM_INFO
	.align		4
.L_240:
        /*0058*/ 	.byte	0x04, 0x17
        /*005a*/ 	.short	(.L_242 - .L_241)
.L_241:
        /*005c*/ 	.word	0x00000000
        /*0060*/ 	.short	0x0003
        /*0062*/ 	.short	0x0018
        /*0064*/ 	.byte	0x00, 0xf0, 0x11, 0x00


	//----- nvinfo : EIATTR_KPARAM_INFO
	.align		4
.L_242:
        /*0068*/ 	.byte	0x04, 0x17
        /*006a*/ 	.short	(.L_244 - .L_243)
.L_243:
        /*006c*/ 	.word	0x00000000
        /*0070*/ 	.short	0x0002
        /*0072*/ 	.short	0x0010
        /*0074*/ 	.byte	0x00, 0xf5, 0x21, 0x00


	//----- nvinfo : EIATTR_KPARAM_INFO
	.align		4
.L_244:
        /*0078*/ 	.byte	0x04, 0x17
        /*007a*/ 	.short	(.L_246 - .L_245)
.L_245:
        /*007c*/ 	.word	0x00000000
        /*0080*/ 	.short	0x0001
        /*0082*/ 	.short	0x0008
        /*0084*/ 	.byte	0x00, 0xf0, 0x21, 0x00


	//----- nvinfo : EIATTR_KPARAM_INFO
	.align		4
.L_246:
        /*0088*/ 	.byte	0x04, 0x17
        /*008a*/ 	.short	(.L_248 - .L_247)
.L_247:
        /*008c*/ 	.word	0x00000000
        /*0090*/ 	.short	0x0000
        /*0092*/ 	.short	0x0000
        /*0094*/ 	.byte	0x00, 0xf0, 0x05, 0x00


	//----- nvinfo : EIATTR_SPARSE_MMA_MASK
	.align		4
.L_248:
        /*0098*/ 	.byte	0x03, 0x50
        /*009a*/ 	.short	0x0000


	//----- nvinfo : EIATTR_MAXREG_COUNT
	.align		4
        /*009c*/ 	.byte	0x03, 0x1b
        /*009e*/ 	.short	0x00ff


	//----- nvinfo : EIATTR_MERCURY_ISA_VERSION
	.align		4
        /*00a0*/ 	.byte	0x03, 0x5f
        /*00a2*/ 	.short	0x0101


	//----- nvinfo : EIATTR_VRC_CTA_INIT_COUNT
	.align		4
        /*00a4*/ 	.byte	0x02, 0x4a
	.zero		1
	.zero		1


	//----- nvinfo : EIATTR_EXIT_INSTR_OFFSETS
	.align		4
        /*00a8*/ 	.byte	0x04, 0x1c
        /*00aa*/ 	.short	(.L_250 - .L_249)


	//   ....[0]....
.L_249:
        /*00ac*/ 	.word	0x00000070


	//   ....[1]....
        /*00b0*/ 	.word	0x000001e0


	//   ....[2]....
        /*00b4*/ 	.word	0x00000690


	//----- nvinfo : EIATTR_CRS_STACK_SIZE
	.align		4
.L_250:
        /*00b8*/ 	.byte	0x04, 0x1e
        /*00ba*/ 	.short	(.L_252 - .L_251)
.L_251:
        /*00bc*/ 	.word	0x00000000


	//----- nvinfo : EIATTR_CBANK_PARAM_SIZE
	.align		4
.L_252:
        /*00c0*/ 	.byte	0x03, 0x19
        /*00c2*/ 	.short	0x0034


	//----- nvinfo : EIATTR_PARAM_CBANK
	.align		4
        /*00c4*/ 	.byte	0x04, 0x0a
        /*00c6*/ 	.short	(.L_254 - .L_253)
	.align		4
.L_253:
        /*00c8*/ 	.word	index@(.nv.constant0._ZN3cub18CUB_300001_SM_10006detail10merge_sort30DeviceMergeSortPartitionKernelIN6thrust24THRUST_300001_SM_1000_NS10device_ptrI14key_value_pairEEj13KeyComparatorS7_EEvbT_PT2_T0_SD_PSD_T1_SD_i)
        /*00cc*/ 	.short	0x0380
        /*00ce*/ 	.short	0x0034


	//----- nvinfo : EIATTR_SW_WAR
	.align		4
.L_254:
        /*00d0*/ 	.byte	0x04, 0x36
        /*00d2*/ 	.short	(.L_256 - .L_255)
.L_255:
        /*00d4*/ 	.word	0x00000008
.L_256:


//--------------------- .nv.info._ZN3cub18CUB_300001_SM_10006detail10merge_sort30DeviceMergeSortBlockSortKernelINS2_10policy_hubIN6thrust24THRUST_300001_SM_1000_NS10device_ptrI14key_value_pairEEE9Policy600ES9_PNS0_8NullTypeES9_SD_j13KeyComparatorS8_SC_EEvbT0_T1_T2_T3_T4_PT6_PT7_T5_NS1_7vsmem_tE --------------------------
	.section	.nv.info._ZN3cub18CUB_300001_SM_10006detail10merge_sort30DeviceMergeSortBlockSortKernelINS2_10policy_hubIN6thrust24THRUST_300001_SM_1000_NS10device_ptrI14key_value_pairEEE9Policy600ES9_PNS0_8NullTypeES9_SD_j13KeyComparatorS8_SC_EEvbT0_T1_T2_T3_T4_PT6_PT7_T5_NS1_7vsmem_tE,"",@"SHT_CUDA_INFO"
	.sectionflags	@""
	.align	4


	//----- nvinfo : EIATTR_CUDA_API_VERSION
	.align		4
        /*0000*/ 	.byte	0x04, 0x37
        /*0002*/ 	.short	(.L_258 - .L_257)
.L_257:
        /*0004*/ 	.word	0x00000082


	//----- nvinfo : EIATTR_KPARAM_INFO
	.align		4
.L_258:
        /*0008*/ 	.byte	0x04, 0x17
        /*000a*/ 	.short	(.L_260 - .L_259)
.L_259:
        /*000c*/ 	.word	0x00000000
        /*0010*/ 	.short	0x0009
        /*0012*/ 	.short	0x0048
        /*0014*/ 	.byte	0x00, 0xf0, 0x21, 0x00


	//----- nvinfo : EIATTR_KPARAM_INFO
	.align		4
.L_260:
        /*0018*/ 	.byte	0x04, 0x17
        /*001a*/ 	.short	(.L_262 - .L_261)
.L_261:
        /*001c*/ 	.word	0x00000000
        /*0020*/ 	.short	0x0008
        /*0022*/ 	.short	0x0040
        /*0024*/ 	.byte	0x00, 0xf0, 0x05, 0x00


	//----- nvinfo : EIATTR_KPARAM_INFO
	.align		4
.L_262:
        /*0028*/ 	.byte	0x04, 0x17
        /*002a*/ 	.short	(.L_264 - .L_263)
.L_263:
        /*002c*/ 	.word	0x00000000
        /*0030*/ 	.short	0x0007
        /*0032*/ 	.short	0x0038
        /*0034*/ 	.byte	0x00, 0xf5, 0x21, 0x00


	//----- nvinfo : EIATTR_KPARAM_INFO
	.align		4
.L_264:
        /*0038*/ 	.byte	0x04, 0x17
        /*003a*/ 	.short	(.L_266 - .L_265)
.L_265:
        /*003c*/ 	.word	0x00000000
        /*0040*/ 	.short	0x0006
        /*0042*/ 	.short	0x0030
        /*0044*/ 	.byte	0x00, 0xf5, 0x21, 0x00


	//----- nvinfo : EIATTR_KPARAM_INFO
	.align		4
.L_266:
        /*0048*/ 	.byte	0x04, 0x17
        /*004a*/ 	.short	(.L_268 - .L_267)
.L_267:
        /*004c*/ 	.word	0x00000000
        /*0050*/ 	.short	0x0005
        /*0052*/ 	.short	0x0028
        /*0054*/ 	.byte	0x00, 0xf0, 0x11, 0x00


	//----- nvinfo : EIATTR_KPARAM_INFO
	.align		4
.L_268:
        /*0058*/ 	.byte	0x04, 0x17
        /*005a*/ 	.short	(.L_270 - .L_269)
.L_269:
        /*005c*/ 	.word	0x00000000
        /*0060*/ 	.short	0x0004
        /*0062*/ 	.short	0x0020
        /*0064*/ 	.byte	0x00, 0xf5, 0x21, 0x00


	//----- nvinfo : EIATTR_KPARAM_INFO
	.align		4
.L_270:
        /*0068*/ 	.byte	0x04, 0x17
        /*006a*/ 	.short	(.L_272 - .L_271)
.L_271:
        /*006c*/ 	.word	0x00000000
        /*0070*/ 	.short	0x0003
        /*0072*/ 	.short	0x0018
        /*0074*/ 	.byte	0x00, 0xf0, 0x21, 0x00


	//----- nvinfo : EIATTR_KPARAM_INFO
	.align		4
.L_272:
        /*0078*/ 	.byte	0x04, 0x17
        /*007a*/ 	.short	(.L_274 - .L_273)
.L_273:
        /*007c*/ 	.word	0x00000000
        /*0080*/ 	.short	0x0002
        /*0082*/ 	.short	0x0010
        /*0084*/ 	.byte	0x00, 0xf5, 0x21, 0x00


	//----- nvinfo : EIATTR_KPARAM_INFO
	.align		4
.L_274:
        /*0088*/ 	.byte	0x04, 0x17
        /*008a*/ 	.short	(.L_276 - .L_275)
.L_275:
        /*008c*/ 	.word	0x00000000
        /*0090*/ 	.short	0x0001
        /*0092*/ 	.short	0x0008
        /*0094*/ 	.byte	0x00, 0xf0, 0x21, 0x00


	//----- nvinfo : EIATTR_KPARAM_INFO
	.align		4
.L_276:
        /*0098*/ 	.byte	0x04, 0x17
        /*009a*/ 	.short	(.L_278 - .L_277)
.L_277:
        /*009c*/ 	.word	0x00000000
        /*00a0*/ 	.short	0x0000
        /*00a2*/ 	.short	0x0000
        /*00a4*/ 	.byte	0x00, 0xf0, 0x05, 0x00


	//----- nvinfo : EIATTR_SPARSE_MMA_MASK
	.align		4
.L_278:
        /*00a8*/ 	.byte	0x03, 0x50
        /*00aa*/ 	.short	0x0000


	//----- nvinfo : EIATTR_MAXREG_COUNT
	.align		4
        /*00ac*/ 	.byte	0x03, 0x1b
        /*00ae*/ 	.short	0x00ff


	//----- nvinfo : EIATTR_NUM_BARRIERS
	.align		4
        /*00b0*/ 	.byte	0x02, 0x4c
        /*00b2*/ 	.byte	0x01
	.zero		1


	//----- nvinfo : EIATTR_MERCURY_ISA_VERSION
	.align		4
        /*00b4*/ 	.byte	0x03, 0x5f
        /*00b6*/ 	.short	0x0101


	//----- nvinfo : EIATTR_COOP_GROUP_MASK_REGIDS
	.align		4
        /*00b8*/ 	.byte	0x04, 0x29
        /*00ba*/ 	.short	(.L_280 - .L_279)


	//   ....[0]....
.L_279:
        /*00bc*/ 	.word	0xffffffff


	//   ....[1]....
        /*00c0*/ 	.word	0xffffffff


	//   ....[2]....
        /*00c4*/ 	.word	0xffffffff


	//   ....[3]....
        /*00c8*/ 	.word	0xffffffff


	//   ....[4]....
        /*00cc*/ 	.word	0xffffffff


	//   ....[5]....
        /*00d0*/ 	.word	0xffffffff


	//----- nvinfo : EIATTR_COOP_GROUP_INSTR_OFFSETS
	.align		4
.L_280:
        /*00d4*/ 	.byte	0x04, 0x28
        /*00d6*/ 	.short	(.L_282 - .L_281)


	//   ....[0]....
.L_281:
        /*00d8*/ 	.word	0x00000230


	//   ....[1]....
        /*00dc*/ 	.word	0x00006210


	//   ....[2]....
        /*00e0*/ 	.word	0x00007640


	//   ....[3]....
        /*00e4*/ 	.word	0x0000ad90


	//   ....[4]....
        /*00e8*/ 	.word	0x00010df0


	//   ....[5]....
        /*00ec*/ 	.word	0x000126c0


	//----- nvinfo : EIATTR_VRC_CTA_INIT_COUNT
	.align		4
.L_282:
        /*00f0*/ 	.byte	0x02, 0x4a
	.zero		1
	.zero		1


	//----- nvinfo : EIATTR_EXIT_INSTR_OFFSETS
	.align		4
        /*00f4*/ 	.byte	0x04, 0x1c
        /*00f6*/ 	.short	(.L_284 - .L_283)


	//   ....[0]....
.L_283:
        /*00f8*/ 	.word	0x000062b0


	//   ....[1]....
        /*00fc*/ 	.word	0x00007b30


	//   ....[2]....
        /*0100*/ 	.word	0x00011100


	//   ....[3]....
        /*0104*/ 	.word	0x00011380


	//   ....[4]....
        /*0108*/ 	.word	0x000129d0


	//   ....[5]....
        /*010c*/ 	.word	0x00012c50


	//----- nvinfo : EIATTR_MAX_THREADS
	.align		4
.L_284:
        /*0110*/ 	.byte	0x04, 0x05
        /*0112*/ 	.short	(.L_286 - .L_285)
.L_285:
        /*0114*/ 	.word	0x00000100
        /*0118*/ 	.word	0x00000001
        /*011c*/ 	.word	0x00000001


	//----- nvinfo : EIATTR_CRS_STACK_SIZE
	.align		4
.L_286:
        /*0120*/ 	.byte	0x04, 0x1e
        /*0122*/ 	.short	(.L_288 - .L_287)
.L_287:
        /*0124*/ 	.word	0x00000000


	//----- nvinfo : EIATTR_CBANK_PARAM_SIZE
	.align		4
.L_288:
        /*0128*/ 	.byte	0x03, 0x19
        /*012a*/ 	.short	0x0050


	//----- nvinfo : EIATTR_PARAM_CBANK
	.align		4
        /*012c*/ 	.byte	0x04, 0x0a
        /*012e*/ 	.short	(.L_290 - .L_289)
	.align		4
.L_289:
        /*0130*/ 	.word	index@(.nv.constant0._ZN3cub18CUB_300001_SM_10006detail10merge_sort30DeviceMergeSortBlockSortKernelINS2_10policy_hubIN6thrust24THRUST_300001_SM_1000_NS10device_ptrI14key_value_pairEEE9Policy600ES9_PNS0_8NullTypeES9_SD_j13KeyComparatorS8_SC_EEvbT0_T1_T2_T3_T4_PT6_PT7_T5_NS1_7vsmem_tE)
        /*0134*/ 	.short	0x0380
        /*0136*/ 	.short	0x0050


	//----- nvinfo : EIATTR_SW_WAR
	.align		4
.L_290:
        /*0138*/ 	.byte	0x04, 0x36
        /*013a*/ 	.short	(.L_292 - .L_291)
.L_291:
        /*013c*/ 	.word	0x00000008
.L_292:


//--------------------- .nv.info._ZN3cub18CUB_300001_SM_10006detail11EmptyKernelIvEEvv --------------------------
	.section	.nv.info._ZN3cub18CUB_300001_SM_10006detail11EmptyKernelIvEEvv,"",@"SHT_CUDA_INFO"
	.sectionflags	@""
	.align	4


	//----- nvinfo : EIATTR_CUDA_API_VERSION
	.align		4
        /*0000*/ 	.byte	0x04, 0x37
        /*0002*/ 	.short	(.L_294 - .L_293)
.L_293:
        /*0004*/ 	.word	0x00000082


	//----- nvinfo : EIATTR_SPARSE_MMA_MASK
	.align		4
.L_294:
        /*0008*/ 	.byte	0x03, 0x50
        /*000a*/ 	.short	0x0000


	//----- nvinfo : EIATTR_MAXREG_COUNT
	.align		4
        /*000c*/ 	.byte	0x03, 0x1b
        /*000e*/ 	.short	0x00ff


	//----- nvinfo : EIATTR_MERCURY_ISA_VERSION
	.align		4
        /*0010*/ 	.byte	0x03, 0x5f
        /*0012*/ 	.short	0x0101


	//----- nvinfo : EIATTR_VRC_CTA_INIT_COUNT
	.align		4
        /*0014*/ 	.byte	0x02, 0x4a
	.zero		1
	.zero		1


	//----- nvinfo : EIATTR_EXIT_INSTR_OFFSETS
	.align		4
        /*0018*/ 	.byte	0x04, 0x1c
        /*001a*/ 	.short	(.L_296 - .L_295)


	//   ....[0]....
.L_295:
        /*001c*/ 	.word	0x00000010


	//----- nvinfo : EIATTR_SW_WAR
	.align		4
.L_296:
        /*0020*/ 	.byte	0x04, 0x36
        /*0022*/ 	.short	(.L_298 - .L_297)
.L_297:
        /*0024*/ 	.word	0x00000008
.L_298:


//--------------------- .nv.info._Z19populate_sorted_arrPK14key_value_pairP12sorted_entryi --------------------------
	.section	.nv.info._Z19populate_sorted_arrPK14key_value_pairP12sorted_entryi,"",@"SHT_CUDA_INFO"
	.sectionflags	@""
	.align	4


	//----- nvinfo : EIATTR_CUDA_API_VERSION
	.align		4
        /*0000*/ 	.byte	0x04, 0x37
        /*0002*/ 	.short	(.L_300 - .L_299)
.L_299:
        /*0004*/ 	.word	0x00000082


	//----- nvinfo : EIATTR_KPARAM_INFO
	.align		4
.L_300:
        /*0008*/ 	.byte	0x04, 0x17
        /*000a*/ 	.short	(.L_302 - .L_301)
.L_301:
        /*000c*/ 	.word	0x00000000
        /*0010*/ 	.short	0x0002
        /*0012*/ 	.short	0x0010
        /*0014*/ 	.byte	0x00, 0xf0, 0x11, 0x00


	//----- nvinfo : EIATTR_KPARAM_INFO
	.align		4
.L_302:
        /*0018*/ 	.byte	0x04, 0x17
        /*001a*/ 	.short	(.L_304 - .L_303)
.L_303:
        /*001c*/ 	.word	0x00000000
        /*0020*/ 	.short	0x0001
        /*0022*/ 	.short	0x0008
        /*0024*/ 	.byte	0x00, 0xf5, 0x21, 0x00


	//----- nvinfo : EIATTR_KPARAM_INFO
	.align		4
.L_304:
        /*0028*/ 	.byte	0x04, 0x17
        /*002a*/ 	.short	(.L_306 - .L_305)
.L_305:
        /*002c*/ 	.word	0x00000000
        /*0030*/ 	.short	0x0000
        /*0032*/ 	.short	0x0000
        /*0034*/ 	.byte	0x00, 0xf5, 0x21, 0x00


	//----- nvinfo : EIATTR_SPARSE_MMA_MASK
	.align		4
.L_306:
        /*0038*/ 	.byte	0x03, 0x50
        /*003a*/ 	.short	0x0000


	//----- nvinfo : EIATTR_MAXREG_COUNT
	.align		4
        /*003c*/ 	.byte	0x03, 0x1b
        /*003e*/ 	.short	0x00ff


	//----- nvinfo : EIATTR_MERCURY_ISA_VERSION
	.align		4
        /*0040*/ 	.byte	0x03, 0x5f
        /*0042*/ 	.short	0x0101


	//----- nvinfo : EIATTR_VRC_CTA_INIT_COUNT
	.align		4
        /*0044*/ 	.byte	0x02, 0x4a
	.zero		1
	.zero		1


	//----- nvinfo : EIATTR_EXIT_INSTR_OFFSETS
	.align		4
        /*0048*/ 	.byte	0x04, 0x1c
        /*004a*/ 	.short	(.L_308 - .L_307)


	//   ....[0]....
.L_307:
        /*004c*/ 	.word	0x00000070


	//   ....[1]....
        /*0050*/ 	.word	0x00000110


	//   ....[2]....
        /*0054*/ 	.word	0x000002b0


	//----- nvinfo : EIATTR_CRS_STACK_SIZE
	.align		4
.L_308:
        /*0058*/ 	.byte	0x04, 0x1e
        /*005a*/ 	.short	(.L_310 - .L_309)
.L_309:
        /*005c*/ 	.word	0x00000000


	//----- nvinfo : EIATTR_CBANK_PARAM_SIZE
	.align		4
.L_310:
        /*0060*/ 	.byte	0x03, 0x19
        /*0062*/ 	.short	0x0014


	//----- nvinfo : EIATTR_PARAM_CBANK
	.align		4
        /*0064*/ 	.byte	0x04, 0x0a
        /*0066*/ 	.short	(.L_312 - .L_311)
	.align		4
.L_311:
        /*0068*/ 	.word	index@(.nv.constant0._Z19populate_sorted_arrPK14key_value_pairP12sorted_entryi)
        /*006c*/ 	.short	0x0380
        /*006e*/ 	.short	0x0014


	//----- nvinfo : EIATTR_SW_WAR
	.align		4
.L_312:
        /*0070*/ 	.byte	0x04, 0x36
        /*0072*/ 	.short	(.L_314 - .L_313)
.L_313:
        /*0074*/ 	.word	0x00000008
.L_314:


//--------------------- .nv.callgraph             --------------------------
	.section	.nv.callgraph,"",@"SHT_CUDA_CALLGRAPH"
	.align	4
	.sectionentsize	8
	.align		4
        /*0000*/ 	.word	0x00000000
	.align		4
        /*0004*/ 	.word	0xffffffff
	.align		4
        /*0008*/ 	.word	0x00000000
	.align		4
        /*000c*/ 	.word	0xfffffffe
	.align		4
        /*0010*/ 	.word	0x00000000
	.align		4
        /*0014*/ 	.word	0xfffffffd
	.align		4
        /*0018*/ 	.word	0x00000000
	.align		4
        /*001c*/ 	.word	0xfffffffc


//--------------------- .nv.constant4             --------------------------
	.section	.nv.constant4,"a",@progbits
	.align	8
	.align		8
.nv.constant4:
        /*0000*/ 	.dword	_ZN34_INTERNAL_cd6a8025_4_k_cu_d775cb954cuda3std3__45__cpo5beginE
	.align		8
        /*0008*/ 	.dword	_ZN34_INTERNAL_cd6a8025_4_k_cu_d775cb954cuda3std3__45__cpo3endE
	.align		8
        /*0010*/ 	.dword	_ZN34_INTERNAL_cd6a8025_4_k_cu_d775cb954cuda3std3__45__cpo6cbeginE
	.align		8
        /*0018*/ 	.dword	_ZN34_INTERNAL_cd6a8025_4_k_cu_d775cb954cuda3std3__45__cpo4cendE
	.align		8
        /*0020*/ 	.dword	_ZN34_INTERNAL_cd6a8025_4_k_cu_d775cb954cuda3std3__45__cpo6rbeginE
	.align		8
        /*0028*/ 	.dword	_ZN34_INTERNAL_cd6a8025_4_k_cu_d775cb954cuda3std3__45__cpo4rendE
	.align		8
        /*0030*/ 	.dword	_ZN34_INTERNAL_cd6a8025_4_k_cu_d775cb954cuda3std3__45__cpo7crbeginE
	.align		8
        /*0038*/ 	.dword	_ZN34_INTERNAL_cd6a8025_4_k_cu_d775cb954cuda3std3__45__cpo5crendE
	.align		8
        /*0040*/ 	.dword	_ZN34_INTERNAL_cd6a8025_4_k_cu_d775cb954cuda3std3__436_GLOBAL__N__cd6a8025_4_k_cu_d775cb956ignoreE
	.align		8
        /*0048*/ 	.dword	_ZN34_INTERNAL_cd6a8025_4_k_cu_d775cb954cuda3std3__419piecewise_constructE
	.align		8
        /*0050*/ 	.dword	_ZN34_INTERNAL_cd6a8025_4_k_cu_d775cb954cuda3std3__48in_placeE
	.align		8
        /*0058*/ 	.dword	_ZN34_INTERNAL_cd6a8025_4_k_cu_d775cb954cuda3std3__420unreachable_sentinelE
	.align		8
        /*0060*/ 	.dword	_ZN34_INTERNAL_cd6a8025_4_k_cu_d775cb954cuda3std3__47nulloptE
	.align		8
        /*0068*/ 	.dword	_ZN34_INTERNAL_cd6a8025_4_k_cu_d775cb954cuda3std3__48unexpectE
	.align		8
        /*0070*/ 	.dword	_ZN34_INTERNAL_cd6a8025_4_k_cu_d775cb954cuda3std6ranges3__45__cpo4swapE
	.align		8
        /*0078*/ 	.dword	_ZN34_INTERNAL_cd6a8025_4_k_cu_d775cb954cuda3std6ranges3__45__cpo9iter_moveE
	.align		8
        /*0080*/ 	.dword	_ZN34_INTERNAL_cd6a8025_4_k_cu_d775cb954cuda3std6ranges3__45__cpo5beginE
	.align		8
        /*0088*/ 	.dword	_ZN34_INTERNAL_cd6a8025_4_k_cu_d775cb954cuda3std6ranges3__45__cpo3endE
	.align		8
        /*0090*/ 	.dword	_ZN34_INTERNAL_cd6a8025_4_k_cu_d775cb954cuda3std6ranges3__45__cpo6cbeginE
	.align		8
        /*0098*/ 	.dword	_ZN34_INTERNAL_cd6a8025_4_k_cu_d775cb954cuda3std6ranges3__45__cpo4cendE
	.align		8
        /*00a0*/ 	.dword	_ZN34_INTERNAL_cd6a8025_4_k_cu_d775cb954cuda3std6ranges3__45__cpo7advanceE
	.align		8
        /*00a8*/ 	.dword	_ZN34_INTERNAL_cd6a8025_4_k_cu_d775cb954cuda3std6ranges3__45__cpo9iter_swapE
	.align		8
        /*00b0*/ 	.dword	_ZN34_INTERNAL_cd6a8025_4_k_cu_d775cb954cuda3std6ranges3__45__cpo4nextE
	.align		8
        /*00b8*/ 	.dword	_ZN34_INTERNAL_cd6a8025_4_k_cu_d775cb954cuda3std6ranges3__45__cpo4prevE
	.align		8
        /*00c0*/ 	.dword	_ZN34_INTERNAL_cd6a8025_4_k_cu_d775cb954cuda3std6ranges3__45__cpo4dataE
	.align		8
        /*00c8*/ 	.dword	_ZN34_INTERNAL_cd6a8025_4_k_cu_d775cb954cuda3std6ranges3__45__cpo5cdataE
	.align		8
        /*00d0*/ 	.dword	_ZN34_INTERNAL_cd6a8025_4_k_cu_d775cb954cuda3std6ranges3__45__cpo4sizeE
	.align		8
        /*00d8*/ 	.dword	_ZN34_INTERNAL_cd6a8025_4_k_cu_d775cb954cuda3std6ranges3__45__cpo5ssizeE
	.align		8
        /*00e0*/ 	.dword	_ZN34_INTERNAL_cd6a8025_4_k_cu_d775cb954cuda3std6ranges3__45__cpo8distanceE
	.align		8
        /*00e8*/ 	.dword	_ZN34_INTERNAL_cd6a8025_4_k_cu_d775cb956thrust24THRUST_300001_SM_1000_NS8cuda_cub3parE
	.align		8
        /*00f0*/ 	.dword	_ZN34_INTERNAL_cd6a8025_4_k_cu_d775cb956thrust24THRUST_300001_SM_1000_NS8cuda_cub10par_nosyncE
	.align		8
        /*00f8*/ 	.dword	_ZN34_INTERNAL_cd6a8025_4_k_cu_d775cb956thrust24THRUST_300001_SM_1000_NS6system6detail10sequential3seqE
	.align		8
        /*0100*/ 	.dword	_ZN34_INTERNAL_cd6a8025_4_k_cu_d775cb956thrust24THRUST_300001_SM_1000_NS6system3cpp3parE
	.align		8
        /*0108*/ 	.dword	_ZN34_INTERNAL_cd6a8025_4_k_cu_d775cb956thrust24THRUST_300001_SM_1000_NS12placeholders2_1E
	.align		8
        /*0110*/ 	.dword	_ZN34_INTERNAL_cd6a8025_4_k_cu_d775cb956thrust24THRUST_300001_SM_1000_NS12placeholders2_2E
	.align		8
        /*0118*/ 	.dword	_ZN34_INTERNAL_cd6a8025_4_k_cu_d775cb956thrust24THRUST_300001_SM_1000_NS12placeholders2_3E
	.align		8
        /*0120*/ 	.dword	_ZN34_INTERNAL_cd6a8025_4_k_cu_d775cb956thrust24THRUST_300001_SM_1000_NS12placeholders2_4E
	.align		8
        /*0128*/ 	.dword	_ZN34_INTERNAL_cd6a8025_4_k_cu_d775cb956thrust24THRUST_300001_SM_1000_NS12placeholders2_5E
	.align		8
        /*0130*/ 	.dword	_ZN34_INTERNAL_cd6a8025_4_k_cu_d775cb956thrust24THRUST_300001_SM_1000_NS12placeholders2_6E
	.align		8
        /*0138*/ 	.dword	_ZN34_INTERNAL_cd6a8025_4_k_cu_d775cb956thrust24THRUST_300001_SM_1000_NS12placeholders2_7E
	.align		8
        /*0140*/ 	.dword	_ZN34_INTERNAL_cd6a8025_4_k_cu_d775cb956thrust24THRUST_300001_SM_1000_NS12placeholders2_8E
	.align		8
        /*0148*/ 	.dword	_ZN34_INTERNAL_cd6a8025_4_k_cu_d775cb956thrust24THRUST_300001_SM_1000_NS12placeholders2_9E
	.align		8
        /*0150*/ 	.dword	_ZN34_INTERNAL_cd6a8025_4_k_cu_d775cb956thrust24THRUST_300001_SM_1000_NS12placeholders3_10E
	.align		8
        /*0158*/ 	.dword	_ZN34_INTERNAL_cd6a8025_4_k_cu_d775cb956thrust24THRUST_300001_SM_1000_NS3seqE
	.align		8
        /*0160*/ 	.dword	_ZN34_INTERNAL_cd6a8025_4_k_cu_d775cb956thrust24THRUST_300001_SM_1000_NS6deviceE


//--------------------- .text._ZN3cub18CUB_300001_SM_10006detail10merge_sort26DeviceMergeSortMergeKernelINS2_10policy_hubIN6thrust24THRUST_300001_SM_1000_NS10device_ptrI14key_value_pairEEE9Policy600ES9_PNS0_8NullTypeES9_SD_m13KeyComparatorS8_SC_EEvbT2_T3_T4_PT6_PT7_T5_PSH_SH_NS1_7vsmem_tE --------------------------
	.section	.text._ZN3cub18CUB_300001_SM_10006detail10merge_sort26DeviceMergeSortMergeKernelINS2_10policy_hubIN6thrust24THRUST_300001_SM_1000_NS10device_ptrI14key_value_pairEEE9Policy600ES9_PNS0_8NullTypeES9_SD_m13KeyComparatorS8_SC_EEvbT2_T3_T4_PT6_PT7_T5_PSH_SH_NS1_7vsmem_tE,"ax",@progbits
	.align	128
        .global         _ZN3cub18CUB_300001_SM_10006detail10merge_sort26DeviceMergeSortMergeKernelINS2_10policy_hubIN6thrust24THRUST_300001_SM_1000_NS10device_ptrI14key_value_pairEEE9Policy600ES9_PNS0_8NullTypeES9_SD_m13KeyComparatorS8_SC_EEvbT2_T3_T4_PT6_PT7_T5_PSH_SH_NS1_7vsmem_tE
        .type           _ZN3cub18CUB_300001_SM_10006detail10merge_sort26DeviceMergeSortMergeKernelINS2_10policy_hubIN6thrust24THRUST_300001_SM_1000_NS10device_ptrI14key_value_pairEEE9Policy600ES9_PNS0_8NullTypeES9_SD_m13KeyComparatorS8_SC_EEvbT2_T3_T4_PT6_PT7_T5_PSH_SH_NS1_7vsmem_tE,@function
        .size           _ZN3cub18CUB_300001_SM_10006detail10merge_sort26DeviceMergeSortMergeKernelINS2_10policy_hubIN6thrust24THRUST_300001_SM_1000_NS10device_ptrI14key_value_pairEEE9Policy600ES9_PNS0_8NullTypeES9_SD_m13KeyComparatorS8_SC_EEvbT2_T3_T4_PT6_PT7_T5_PSH_SH_NS1_7vsmem_tE,(.L_x_93 - _ZN3cub18CUB_300001_SM_10006detail10merge_sort26DeviceMergeSortMergeKernelINS2_10policy_hubIN6thrust24THRUST_300001_SM_1000_NS10device_ptrI14key_value_pairEEE9Policy600ES9_PNS0_8NullTypeES9_SD_m13KeyComparatorS8_SC_EEvbT2_T3_T4_PT6_PT7_T5_PSH_SH_NS1_7vsmem_tE)
        .other          _ZN3cub18CUB_300001_SM_10006detail10merge_sort26DeviceMergeSortMergeKernelINS2_10policy_hubIN6thrust24THRUST_300001_SM_1000_NS10device_ptrI14key_value_pairEEE9Policy600ES9_PNS0_8NullTypeES9_SD_m13KeyComparatorS8_SC_EEvbT2_T3_T4_PT6_PT7_T5_PSH_SH_NS1_7vsmem_tE,@"STO_CUDA_ENTRY STV_DEFAULT"
_ZN3cub18CUB_300001_SM_10006detail10merge_sort26DeviceMergeSortMergeKernelINS2_10policy_hubIN6thrust24THRUST_300001_SM_1000_NS10device_ptrI14key_value_pairEEE9Policy600ES9_PNS0_8NullTypeES9_SD_m13KeyComparatorS8_SC_EEvbT2_T3_T4_PT6_PT7_T5_PSH_SH_NS1_7vsmem_tE:
.text._ZN3cub18CUB_300001_SM_10006detail10merge_sort26DeviceMergeSortMergeKernelINS2_10policy_hubIN6thrust24THRUST_300001_SM_1000_NS10device_ptrI14key_value_pairEEE9Policy600ES9_PNS0_8NullTypeES9_SD_m13KeyComparatorS8_SC_EEvbT2_T3_T4_PT6_PT7_T5_PSH_SH_NS1_7vsmem_tE:
[----:B------:R-:W-:Y:S01]  /*0000*/  LDC R1, c[0x0][0x37c] ;  /* 0x0000df00ff017b82 */ /* 0x000fe20000000800 */
[----:B------:R-:W0:Y:S01]  /*0010*/  S2R R5, SR_CTAID.X ;  /* 0x0000000000057919 */ /* 0x000e220000002500 */
[----:B------:R-:W1:Y:S06]  /*0020*/  LDCU UR4, c[0x0][0x370] ;  /* 0x00006e00ff0477ac */ /* 0x000e6c0008000800 */
[----:B------:R-:W2:Y:S01]  /*0030*/  LDC.64 R20, c[0x0][0x3c0] ;  /* 0x0000f000ff147b82 */ /* 0x000ea20000000a00 */
[----:B------:R-:W3:Y:S01]  /*0040*/  S2R R2, SR_TID.X ;  /* 0x0000000000027919 */ /* 0x000ee20000002100 */
[----:B------:R-:W4:Y:S01]  /*0050*/  LDCU.64 UR6, c[0x0][0x358] ;  /* 0x00006b00ff0677ac */ /* 0x000f220008000a00 */
[----:B-1----:R-:W-:-:S06]  /*0060*/  UIADD3 UR4, UPT, UPT, UR4, -0x1, URZ ;  /* 0xffffffff04047890 */ /* 0x002fcc000fffe0ff */
[----:B0-----:R-:W-:-:S13]  /*0070*/  ISETP.GE.U32.AND P0, PT, R5, UR4, PT ;  /* 0x0000000405007c0c */ /* 0x001fda000bf06070 */
[----:B---34-:R-:W-:Y:S05]  /*0080*/  @P0 BRA `(.L_x_0) ;  /* 0x0000009400000947 */ /* 0x018fea0003800000 */
[----:B------:R-:W0:Y:S01]  /*0090*/  LDC.64 R6, c[0x0][0x3b8] ;  /* 0x0000ee00ff067b82 */ /* 0x000e220000000a00 */
[----:B--2---:R-:W-:-:S07]  /*00a0*/  IADD3 R0, P3, PT, RZ, -R20, RZ ;  /* 0x80000014ff007210 */ /* 0x004fce0007f7e0ff */
[----:B------:R-:W1:Y:S01]  /*00b0*/  LDC.64 R22, c[0x0][0x398] ;  /* 0x0000e600ff167b82 */ /* 0x000e620000000a00 */
[----:B------:R-:W-:Y:S01]  /*00c0*/  IMAD.WIDE.U32 R12, R20, 0x80, RZ ;  /* 0x00000080140c7825 */ /* 0x000fe200078e00ff */
[----:B------:R-:W2:Y:S01]  /*00d0*/  LDCU.U8 UR4, c[0x0][0x380] ;  /* 0x00007000ff0477ac */ /* 0x000ea20008000000 */
[----:B0-----:R-:W-:-:S04]  /*00e0*/  LEA R6, P0, R5, R6, 0x3 ;  /* 0x0000000605067211 */ /* 0x001fc800078018ff */
[----:B------:R-:W-:-:S05]  /*00f0*/  LEA.HI.X R7, R5, R7, RZ, 0x3, P0 ;  /* 0x0000000705077211 */ /* 0x000fca00000f1cff */
[----:B------:R-:W3:Y:S04]  /*0100*/  LDG.E.64 R10, desc[UR6][R6.64+0x8] ;  /* 0x00000806060a7981 */ /* 0x000ee8000c1e1b00 */
[----:B------:R1:W4:Y:S01]  /*0110*/  LDG.E.64 R8, desc[UR6][R6.64] ;  /* 0x0000000606087981 */ /* 0x000322000c1e1b00 */
[CC--:B------:R-:W-:Y:S01]  /*0120*/  LOP3.LUT R4, R0.reuse, R5.reuse, RZ, 0xc0, !PT ;  /* 0x0000000500047212 */ /* 0x0c0fe200078ec0ff */
[----:B------:R-:W-:Y:S01]  /*0130*/  IMAD.SHL.U32 R17, R21, 0x80, RZ ;  /* 0x0000008015117824 */ /* 0x000fe200078e00ff */
[----:B------:R-:W-:Y:S01]  /*0140*/  LOP3.LUT R0, R0, R5, RZ, 0xfc, !PT ;  /* 0x0000000500007212 */ /* 0x000fe200078efcff */
[----:B------:R-:W-:Y:S01]  /*0150*/  IMAD.MOV.U32 R80, RZ, RZ, 0xff ;  /* 0x000000ffff507424 */ /* 0x000fe200078e00ff */
[C---:B------:R-:W-:Y:S01]  /*0160*/  SHF.L.U64.HI R16, R4.reuse, 0x8, RZ ;  /* 0x0000000804107819 */ /* 0x040fe200000102ff */
[----:B------:R-:W-:Y:S01]  /*0170*/  IMAD.SHL.U32 R19, R4, 0x100, RZ ;  /* 0x0000010004137824 */ /* 0x000fe200078e00ff */
[----:B------:R-:W-:Y:S01]  /*0180*/  IADD3 R15, P2, PT, R5, -R4, RZ ;  /* 0x80000004050f7210 */ /* 0x000fe20007f5e0ff */
[----:B------:R-:W-:Y:S01]  /*0190*/  IMAD.IADD R17, R13, 0x1, R17 ;  /* 0x000000010d117824 */ /* 0x000fe200078e0211 */
[----:B------:R-:W-:Y:S01]  /*01a0*/  ISETP.NE.U32.AND P1, PT, R0, -0x1, PT ;  /* 0xffffffff0000780c */ /* 0x000fe20003f25070 */
[----:B------:R-:W-:Y:S01]  /*01b0*/  IMAD.X R4, RZ, RZ, ~R21, P3 ;  /* 0x000000ffff047224 */ /* 0x000fe200018e0e15 */
[----:B-1----:R-:W-:Y:S01]  /*01c0*/  IADD3 R7, P4, PT, -R19, R22, RZ ;  /* 0x0000001613077210 */ /* 0x002fe20007f9e1ff */
[----:B------:R-:W-:Y:S01]  /*01d0*/  IMAD.X R6, RZ, RZ, -0x1, P2 ;  /* 0xffffffffff067424 */ /* 0x000fe200010e06ff */
[----:B------:R-:W-:Y:S01]  /*01e0*/  LOP3.LUT R14, R12, 0xffffff00, RZ, 0xc0, !PT ;  /* 0xffffff000c0e7812 */ /* 0x000fe200078ec0ff */
[----:B--2---:R-:W-:Y:S01]  /*01f0*/  UPRMT UR4, UR4, 0x8880, URZ ;  /* 0x0000888004047896 */ /* 0x004fe200080000ff */
[----:B------:R-:W-:Y:S01]  /*0200*/  ISETP.NE.AND.EX P1, PT, R4, -0x1, PT, P1 ;  /* 0xffffffff0400780c */ /* 0x000fe20003f25310 */
[----:B------:R-:W-:Y:S01]  /*0210*/  BSSY.RECONVERGENT B0, `(.L_x_1) ;  /* 0x00002df000007945 */ /* 0x000fe20003800200 */
[----:B------:R-:W-:Y:S01]  /*0220*/  ISETP.GT.U32.AND P2, PT, R7, R14, PT ;  /* 0x0000000e0700720c */ /* 0x000fe20003f44070 */
[----:B------:R-:W-:Y:S01]  /*0230*/  UISETP.NE.AND UP0, UPT, UR4, URZ, UPT ;  /* 0x000000ff0400728c */ /* 0x000fe2000bf05270 */
[----:B------:R-:W-:Y:S01]  /*0240*/  ACQBULK ;  /* 0x000000000000782e */ /* 0x000fe20000000000 */
[-C--:B---3--:R-:W-:Y:S01]  /*0250*/  IADD3 R81, P0, PT, R10, -R19.reuse, RZ ;  /* 0x800000130a517210 */ /* 0x088fe20007f1e0ff */
[----:B------:R-:W-:Y:S01]  /*0260*/  IMAD.X R10, R23, 0x1, ~R16, P4 ;  /* 0x00000001170a7824 */ /* 0x000fe200020e0e10 */
[----:B----4-:R-:W-:-:S03]  /*0270*/  IADD3 R12, P3, PT, R8, -R19, RZ ;  /* 0x80000013080c7210 */ /* 0x010fc60007f7e0ff */
[--C-:B------:R-:W-:Y:S01]  /*0280*/  IMAD.X R0, R11, 0x1, ~R16.reuse, P0 ;  /* 0x000000010b007824 */ /* 0x100fe200000e0e10 */
[----:B------:R-:W-:Y:S01]  /*0290*/  ISETP.NE.U32.AND P0, PT, R15, -0x1, PT ;  /* 0xffffffff0f00780c */ /* 0x000fe20003f05070 */
[----:B------:R-:W-:-:S03]  /*02a0*/  IMAD.X R13, R9, 0x1, ~R16, P3 ;  /* 0x00000001090d7824 */ /* 0x000fc600018e0e10 */
[----:B------:R-:W-:Y:S02]  /*02b0*/  ISETP.NE.AND.EX P0, PT, R6, -0x1, PT, P0 ;  /* 0xffffffff0600780c */ /* 0x000fe40003f05300 */
[C---:B------:R-:W-:Y:S01]  /*02c0*/  SHF.L.U64.HI R6, R15.reuse, 0x8, R6 ;  /* 0x000000080f067819 */ /* 0x040fe20000010206 */
[----:B------:R-:W-:Y:S01]  /*02d0*/  IMAD.SHL.U32 R15, R15, 0x100, RZ ;  /* 0x000001000f0f7824 */ /* 0x000fe200078e00ff */
[----:B------:R-:W-:Y:S02]  /*02e0*/  SEL R80, R80, 0x100, !P0 ;  /* 0x0000010050507807 */ /* 0x000fe40004000000 */
[----:B------:R-:W-:Y:S02]  /*02f0*/  ISETP.GT.U32.AND.EX P0, PT, R10, R17, PT, P2 ;  /* 0x000000110a00720c */ /* 0x000fe40003f04120 */
[----:B------:R-:W-:Y:S02]  /*0300*/  IADD3 R11, P2, PT, -R12, R15, RZ ;  /* 0x0000000f0c0b7210 */ /* 0x000fe40007f5e1ff */
[----:B------:R-:W-:-:S02]  /*0310*/  IADD3 R80, P3, P4, -R81, R80, R15 ;  /* 0x0000005051507210 */ /* 0x000fc40007c7e10f */
[-C--:B------:R-:W-:Y:S01]  /*0320*/  SEL R4, R7, R14.reuse, P0 ;  /* 0x0000000e07047207 */ /* 0x080fe20000000000 */
[----:B------:R-:W-:Y:S01]  /*0330*/  IMAD.X R13, R6, 0x1, ~R13, P2 ;  /* 0x00000001060d7824 */ /* 0x000fe200010e0e0d */
[----:B------:R-:W-:Y:S02]  /*0340*/  IADD3.X R0, PT, PT, ~R0, RZ, R6, P3, P4 ;  /* 0x000000ff00007210 */ /* 0x000fe40001fe8506 */
[----:B------:R-:W-:Y:S02]  /*0350*/  SEL R6, R10, R17, P0 ;  /* 0x000000110a067207 */ /* 0x000fe40000000000 */
[----:B------:R-:W-:Y:S02]  /*0360*/  IADD3 R4, P0, PT, R4, -R14, RZ ;  /* 0x8000000e04047210 */ /* 0x000fe40007f1e0ff */
[C---:B------:R-:W-:Y:S02]  /*0370*/  SEL R80, R14.reuse, R80, !P1 ;  /* 0x000000500e507207 */ /* 0x040fe40004800000 */
[----:B------:R-:W-:Y:S01]  /*0380*/  ISETP.LT.U32.AND P2, PT, R14, R7, PT ;  /* 0x000000070e00720c */ /* 0x000fe20003f41070 */
[----:B------:R-:W-:Y:S01]  /*0390*/  IMAD.X R6, R6, 0x1, ~R17, P0 ;  /* 0x0000000106067824 */ /* 0x000fe200000e0e11 */
[----:B------:R-:W-:-:S02]  /*03a0*/  SEL R0, R17, R0, !P1 ;  /* 0x0000000011007207 */ /* 0x000fc40004800000 */
[-C--:B------:R-:W-:Y:S02]  /*03b0*/  ISETP.LT.U32.AND P3, PT, R11, R4.reuse, PT ;  /* 0x000000040b00720c */ /* 0x080fe40003f61070 */
[----:B------:R-:W-:Y:S02]  /*03c0*/  ISETP.LT.U32.AND P0, PT, R80, R4, PT ;  /* 0x000000045000720c */ /* 0x000fe40003f01070 */
[----:B------:R-:W-:Y:S02]  /*03d0*/  ISETP.LT.U32.AND.EX P2, PT, R17, R10, PT, P2 ;  /* 0x0000000a1100720c */ /* 0x000fe40003f41120 */
[-C--:B------:R-:W-:Y:S02]  /*03e0*/  ISETP.LT.U32.AND.EX P3, PT, R13, R6.reuse, PT, P3 ;  /* 0x000000060d00720c */ /* 0x080fe40003f61130 */
[----:B------:R-:W-:Y:S02]  /*03f0*/  ISETP.LT.U32.AND.EX P0, PT, R0, R6, PT, P0 ;  /* 0x000000060000720c */ /* 0x000fe40003f01100 */
[----:B------:R-:W-:-:S02]  /*0400*/  @!P1 SEL R81, R14, R7, P2 ;  /* 0x000000070e519207 */ /* 0x000fc40001000000 */
[-C--:B------:R-:W-:Y:S02]  /*0410*/  SEL R11, R11, R4.reuse, P3 ;  /* 0x000000040b0b7207 */ /* 0x080fe40001800000 */
[----:B------:R-:W-:Y:S01]  /*0420*/  SEL R80, R80, R4, P0 ;  /* 0x0000000450507207 */ /* 0x000fe20000000000 */
[----:B------:R-:W-:Y:S01]  /*0430*/  IMAD.IADD R81, R81, 0x1, -R12 ;  /* 0x0000000151517824 */ /* 0x000fe200078e0a0c */
[----:B------:R-:W-:-:S03]  /*0440*/  SEL R13, R13, R6, P3 ;  /* 0x000000060d0d7207 */ /* 0x000fc60001800000 */
[----:B------:R-:W-:Y:S01]  /*0450*/  IMAD.IADD R80, R80, 0x1, -R11 ;  /* 0x0000000150507824 */ /* 0x000fe200078e0a0b */
[----:B------:R-:W-:Y:S06]  /*0460*/  BRA.U !UP0, `(.L_x_2) ;  /* 0x0000001d08347547 */ /* 0x000fec000b800000 */
[----:B------:R-:W-:Y:S02]  /*0470*/  ISETP.GE.AND P0, PT, R2, R81, PT ;  /* 0x000000510200720c */ /* 0x000fe40003f06270 */
[----:B------:R-:W-:-:S04]  /*0480*/  IADD3 R11, P1, P2, R11, R19, R14 ;  /* 0x000000130b0b7210 */ /* 0x000fc80007a3e00e */
[----:B------:R-:W-:-:S07]  /*0490*/  IADD3.X R13, PT, PT, R13, R16, R17, P1, P2 ;  /* 0x000000100d0d7210 */ /* 0x000fce0000fe4411 */
[----:B------:R-:W-:Y:S05]  /*04a0*/  @P0 BRA `(.L_x_3) ;  /* 0x0000000c00900947 */ /* 0x000fea0003800000 */
[----:B------:R-:W0:Y:S01]  /*04b0*/  LDC.64 R6, c[0x0][0x388] ;  /* 0x0000e200ff067b82 */ /* 0x000e220000000a00 */
[----:B------:R-:W-:-:S05]  /*04c0*/  IADD3 R11, P0, PT, R8, R2, RZ ;  /* 0x00000002080b7210 */ /* 0x000fca0007f1e0ff */
[----:B------:R-:W-:-:S04]  /*04d0*/  IMAD.X R8, RZ, RZ, R9, P0 ;  /* 0x000000ffff087224 */ /* 0x000fc800000e0609 */
[----:B------:R-:W-:Y:S02]  /*04e0*/  IMAD R9, R8, 0x9c, RZ ;  /* 0x0000009c08097824 */ /* 0x000fe400078e02ff */
[----:B0-----:R-:W-:-:S04]  /*04f0*/  IMAD.WIDE.U32 R6, R11, 0x9c, R6 ;  /* 0x0000009c0b067825 */ /* 0x001fc800078e0006 */
[----:B------:R-:W-:-:S05]  /*0500*/  IMAD.IADD R7, R7, 0x1, R9 ;  /* 0x0000000107077824 */ /* 0x000fca00078e0209 */
[----:B------:R-:W2:Y:S04]  /*0510*/  LDG.E R18, desc[UR6][R6.64+0x34] ;  /* 0x0000340606127981 */ /* 0x000ea8000c1e1900 */
[----:B------:R-:W3:Y:S04]  /*0520*/  LDG.E R19, desc[UR6][R6.64+0x38] ;  /* 0x0000380606137981 */ /* 0x000ee8000c1e1900 */
[----:B------:R-:W4:Y:S04]  /*0530*/  LDG.E R0, desc[UR6][R6.64+0x4] ;  /* 0x0000040606007981 */ /* 0x000f28000c1e1900 */
        /* <DEDUP_REMOVED lines=35> */
[----:B------:R0:W5:Y:S01]  /*0770*/  LDG.E R82, desc[UR6][R6.64] ;  /* 0x0000000606527981 */ /* 0x000162000c1e1900 */
[----:B--2---:R-:W-:-:S02]  /*0780*/  PRMT R31, R18, 0x7770, RZ ;  /* 0x00007770121f7816 */ /* 0x004fc400000000ff */
[C---:B------:R-:W-:Y:S02]  /*0790*/  PRMT R30, R18.reuse, 0x7771, RZ ;  /* 0x00007771121e7816 */ /* 0x040fe400000000ff */
[----:B------:R-:W-:Y:S02]  /*07a0*/  PRMT R29, R18, 0x7772, RZ ;  /* 0x00007772121d7816 */ /* 0x000fe400000000ff */
[C---:B---3--:R-:W-:Y:S02]  /*07b0*/  PRMT R27, R19.reuse, 0x7770, RZ ;  /* 0x00007770131b7816 */ /* 0x048fe400000000ff */
[C---:B------:R-:W-:Y:S02]  /*07c0*/  PRMT R26, R19.reuse, 0x7771, RZ ;  /* 0x00007771131a7816 */ /* 0x040fe400000000ff */
[----:B------:R-:W-:Y:S02]  /*07d0*/  PRMT R25, R19, 0x7772, RZ ;  /* 0x0000777213197816 */ /* 0x000fe400000000ff */
[----:B----4-:R-:W-:-:S02]  /*07e0*/  PRMT R79, R0, 0x7770, RZ ;  /* 0x00007770004f7816 */ /* 0x010fc400000000ff */
[C---:B------:R-:W-:Y:S02]  /*07f0*/  PRMT R78, R0.reuse, 0x7771, RZ ;  /* 0x00007771004e7816 */ /* 0x040fe400000000ff */
[----:B------:R-:W-:Y:S02]  /*0800*/  PRMT R77, R0, 0x7772, RZ ;  /* 0x00007772004d7816 */ /* 0x000fe400000000ff */
[C---:B------:R-:W-:Y:S02]  /*0810*/  PRMT R75, R4.reuse, 0x7770, RZ ;  /* 0x00007770044b7816 */ /* 0x040fe400000000ff */
[C---:B------:R-:W-:Y:S02]  /*0820*/  PRMT R74, R4.reuse, 0x7771, RZ ;  /* 0x00007771044a7816 */ /* 0x040fe400000000ff */
[----:B------:R-:W-:Y:S02]  /*0830*/  PRMT R73, R4, 0x7772, RZ ;  /* 0x0000777204497816 */ /* 0x000fe400000000ff */
[----:B------:R-:W-:-:S02]  /*0840*/  PRMT R71, R8, 0x7770, RZ ;  /* 0x0000777008477816 */ /* 0x000fc400000000ff */
        /* <DEDUP_REMOVED lines=30> */
[----:B------:R-:W-:Y:S02]  /*0a30*/  PRMT R19, R19, 0x7773, RZ ;  /* 0x0000777313137816 */ /* 0x000fe400000000ff */
[----:B------:R-:W-:Y:S02]  /*0a40*/  PRMT R0, R0, 0x7773, RZ ;  /* 0x0000777300007816 */ /* 0x000fe400000000ff */
[----:B------:R-:W-:Y:S02]  /*0a50*/  PRMT R4, R4, 0x7773, RZ ;  /* 0x0000777304047816 */ /* 0x000fe400000000ff */
[----:B------:R-:W-:Y:S02]  /*0a60*/  PRMT R8, R8, 0x7773, RZ ;  /* 0x0000777308087816 */ /* 0x000fe400000000ff */
        /* <DEDUP_REMOVED lines=9> */
[C---:B0-----:R-:W-:Y:S02]  /*0b00*/  PRMT R6, R24.reuse, 0x7770, RZ ;  /* 0x0000777018067816 */ /* 0x041fe400000000ff */
[C---:B------:R-:W-:Y:S02]  /*0b10*/  PRMT R7, R24.reuse, 0x7771, RZ ;  /* 0x0000777118077816 */ /* 0x040fe400000000ff */
[C---:B------:R-:W-:Y:S02]  /*0b20*/  PRMT R159, R24.reuse, 0x7772, RZ ;  /* 0x00007772189f7816 */ /* 0x040fe400000000ff */
[----:B------:R-:W-:Y:S02]  /*0b30*/  PRMT R160, R24, 0x7773, RZ ;  /* 0x0000777318a07816 */ /* 0x000fe400000000ff */
[----:B------:R-:W-:-:S02]  /*0b40*/  PRMT R161, R28, 0x7770, RZ ;  /* 0x000077701ca17816 */ /* 0x000fc400000000ff */
[C---:B------:R-:W-:Y:S02]  /*0b50*/  PRMT R162, R28.reuse, 0x7771, RZ ;  /* 0x000077711ca27816 */ /* 0x040fe400000000ff */
[C---:B------:R-:W-:Y:S02]  /*0b60*/  PRMT R163, R28.reuse, 0x7772, RZ ;  /* 0x000077721ca37816 */ /* 0x040fe400000000ff */
[----:B------:R-:W-:Y:S02]  /*0b70*/  PRMT R164, R28, 0x7773, RZ ;  /* 0x000077731ca47816 */ /* 0x000fe400000000ff */
[C---:B------:R-:W-:Y:S02]  /*0b80*/  PRMT R165, R32.reuse, 0x7770, RZ ;  /* 0x0000777020a57816 */ /* 0x040fe400000000ff */
[C---:B------:R-:W-:Y:S02]  /*0b90*/  PRMT R166, R32.reuse, 0x7771, RZ ;  /* 0x0000777120a67816 */ /* 0x040fe400000000ff */
[----:B------:R-:W-:-:S02]  /*0ba0*/  PRMT R167, R32, 0x7772, RZ ;  /* 0x0000777220a77816 */ /* 0x000fc400000000ff */
[----:B------:R-:W-:Y:S02]  /*0bb0*/  PRMT R168, R32, 0x7773, RZ ;  /* 0x0000777320a87816 */ /* 0x000fe400000000ff */
[C---:B------:R-:W-:Y:S02]  /*0bc0*/  PRMT R169, R36.reuse, 0x7770, RZ ;  /* 0x0000777024a97816 */ /* 0x040fe400000000ff */
[C---:B------:R-:W-:Y:S02]  /*0bd0*/  PRMT R170, R36.reuse, 0x7771, RZ ;  /* 0x0000777124aa7816 */ /* 0x040fe400000000ff */
[C---:B------:R-:W-:Y:S02]  /*0be0*/  PRMT R171, R36.reuse, 0x7772, RZ ;  /* 0x0000777224ab7816 */ /* 0x040fe400000000ff */
[----:B------:R-:W-:Y:S02]  /*0bf0*/  PRMT R172, R36, 0x7773, RZ ;  /* 0x0000777324ac7816 */ /* 0x000fe400000000ff */
[----:B------:R-:W-:-:S02]  /*0c00*/  PRMT R28, R18, 0x7610, R28 ;  /* 0x00007610121c7816 */ /* 0x000fc4000000001c */
[----:B------:R-:W-:Y:S02]  /*0c10*/  PRMT R24, R19, 0x7610, R24 ;  /* 0x0000761013187816 */ /* 0x000fe40000000018 */
[C---:B------:R-:W-:Y:S02]  /*0c20*/  PRMT R23, R20.reuse, 0x7770, RZ ;  /* 0x0000777014177816 */ /* 0x040fe400000000ff */
[C---:B------:R-:W-:Y:S02]  /*0c30*/  PRMT R22, R20.reuse, 0x7771, RZ ;  /* 0x0000777114167816 */ /* 0x040fe400000000ff */
[----:B------:R-:W-:Y:S02]  /*0c40*/  PRMT R21, R20, 0x7772, RZ ;  /* 0x0000777214157816 */ /* 0x000fe400000000ff */
[C---:B------:R-:W-:Y:S02]  /*0c50*/  PRMT R83, R86.reuse, 0x7770, RZ ;  /* 0x0000777056537816 */ /* 0x040fe400000000ff */
[----:B------:R-:W-:-:S02]  /*0c60*/  PRMT R84, R86, 0x7771, RZ ;  /* 0x0000777156547816 */ /* 0x000fc400000000ff */
[----:B------:R-:W-:Y:S02]  /*0c70*/  PRMT R85, R86, 0x7772, RZ ;  /* 0x0000777256557816 */ /* 0x000fe400000000ff */
        /* <DEDUP_REMOVED lines=54> */
[----:B------:R-:W-:Y:S02]  /*0fe0*/  PRMT R76, R0, 0x7610, R76 ;  /* 0x00007610004c7816 */ /* 0x000fe4000000004c */
[----:B------:R-:W-:Y:S02]  /*0ff0*/  PRMT R72, R4, 0x7610, R72 ;  /* 0x0000761004487816 */ /* 0x000fe40000000048 */
[----:B------:R-:W-:Y:S02]  /*1000*/  PRMT R68, R8, 0x7610, R68 ;  /* 0x0000761008447816 */ /* 0x000fe40000000044 */
[----:B------:R-:W-:Y:S02]  /*1010*/  PRMT R64, R9, 0x7610, R64 ;  /* 0x0000761009407816 */ /* 0x000fe40000000040 */
[----:B------:R-:W-:-:S02]  /*1020*/  PRMT R60, R10, 0x7610, R60 ;  /* 0x000076100a3c7816 */ /* 0x000fc4000000003c */
[----:B------:R-:W-:Y:S02]  /*1030*/  PRMT R56, R11, 0x7610, R56 ;  /* 0x000076100b387816 */ /* 0x000fe40000000038 */
        /* <DEDUP_REMOVED lines=41> */
[----:B------:R-:W-:Y:S01]  /*12d0*/  PRMT R0, R172, 0x7610, R0 ;  /* 0x00007610ac007816 */ /* 0x000fe20000000000 */
[----:B------:R-:W-:Y:S06]  /*12e0*/  BRA `(.L_x_4) ;  /* 0x0000001c00447947 */ /* 0x000fec0003800000 */
.L_x_3:
[----:B------:R-:W0:Y:S01]  /*12f0*/  LDC.64 R6, c[0x0][0x388] ;  /* 0x0000e200ff067b82 */ /* 0x000e220000000a00 */
[----:B------:R-:W-:-:S05]  /*1300*/  IMAD.IADD R0, R2, 0x1, -R81 ;  /* 0x0000000102007824 */ /* 0x000fca00078e0a51 */
[----:B------:R-:W-:-:S04]  /*1310*/  IADD3 R9, P0, PT, R0, R11, RZ ;  /* 0x0000000b00097210 */ /* 0x000fc80007f1e0ff */
[----:B------:R-:W-:Y:S01]  /*1320*/  LEA.HI.X.SX32 R0, R0, R13, 0x1, P0 ;  /* 0x0000000d00007211 */ /* 0x000fe200000f0eff */
[----:B0-----:R-:W-:-:S04]  /*1330*/  IMAD.WIDE.U32 R6, R9, 0x9c, R6 ;  /* 0x0000009c09067825 */ /* 0x001fc800078e0006 */
[----:B------:R-:W-:-:S04]  /*1340*/  IMAD R9, R0, 0x9c, RZ ;  /* 0x0000009c00097824 */ /* 0x000fc800078e02ff */
        /* <DEDUP_REMOVED lines=223> */
.L_x_2:
[----:B------:R-:W0:Y:S01]  /*2140*/  LDC.64 R6, c[0x0][0x3a0] ;  /* 0x0000e800ff067b82 */ /* 0x000e220000000a00 */
[----:B------:R-:W-:Y:S01]  /*2150*/  IADD3 R11, P1, P2, R11, R19, R14 ;  /* 0x000000130b0b7210 */ /* 0x000fe20007a3e00e */
[C---:B------:R-:W-:Y:S01]  /*2160*/  IMAD.IADD R15, R2.reuse, 0x1, -R81 ;  /* 0x00000001020f7824 */ /* 0x040fe200078e0a51 */
[----:B------:R-:W-:Y:S02]  /*2170*/  ISETP.GE.AND P0, PT, R2, R81, PT ;  /* 0x000000510200720c */ /* 0x000fe40003f06270 */
[----:B------:R-:W-:Y:S02]  /*2180*/  IADD3.X R13, PT, PT, R13, R16, R17, P1, P2 ;  /* 0x000000100d0d7210 */ /* 0x000fe40000fe4411 */
[----:B------:R-:W-:Y:S02]  /*2190*/  SEL R11, R8, R11, !P0 ;  /* 0x0000000b080b7207 */ /* 0x000fe40004000000 */
[----:B------:R-:W-:Y:S02]  /*21a0*/  SEL R0, R2, R15, !P0 ;  /* 0x0000000f02007207 */ /* 0x000fe40004000000 */
[----:B------:R-:W-:-:S02]  /*21b0*/  SHF.R.S32.HI R15, RZ, 0x1f, R15 ;  /* 0x0000001fff0f7819 */ /* 0x000fc4000001140f */
[----:B------:R-:W-:Y:S02]  /*21c0*/  SEL R13, R9, R13, !P0 ;  /* 0x0000000d090d7207 */ /* 0x000fe40004000000 */
[----:B------:R-:W-:Y:S02]  /*21d0*/  IADD3 R9, P1, PT, R0, R11, RZ ;  /* 0x0000000b00097210 */ /* 0x000fe40007f3e0ff */
[----:B------:R-:W-:-:S05]  /*21e0*/  SEL R0, R15, RZ, P0 ;  /* 0x000000ff0f007207 */ /* 0x000fca0000000000 */
[----:B------:R-:W-:Y:S02]  /*21f0*/  IMAD.X R0, R0, 0x1, R13, P1 ;  /* 0x0000000100007824 */ /* 0x000fe400008e060d */
        /* <DEDUP_REMOVED lines=223> */
[----:B------:R-:W-:-:S07]  /*2ff0*/  PRMT R0, R172, 0x7610, R0 ;  /* 0x00007610ac007816 */ /* 0x000fce0000000000 */
.L_x_4:
[----:B------:R-:W-:Y:S05]  /*3000*/  BSYNC.RECONVERGENT B0 ;  /* 0x0000000000007941 */ /* 0x000fea0003800200 */
.L_x_1:
[----:B------:R-:W-:Y:S02]  /*3010*/  LOP3.LUT R76, R76, 0xffff, RZ, 0xc0, !PT ;  /* 0x0000ffff4c4c7812 */ /* 0x000fe400078ec0ff */
[----:B------:R-:W-:Y:S02]  /*3020*/  LOP3.LUT R77, R77, 0xffff, RZ, 0xc0, !PT ;  /* 0x0000ffff4d4d7812 */ /* 0x000fe400078ec0ff */
[----:B------:R-:W-:Y:S02]  /*3030*/  LOP3.LUT R79, R79, 0xffff, RZ, 0xc0, !PT ;  /* 0x0000ffff4f4f7812 */ /* 0x000fe400078ec0ff */
[----:B------:R-:W-:Y:S02]  /*3040*/  LOP3.LUT R78, R78, 0xffff, RZ, 0xc0, !PT ;  /* 0x0000ffff4e4e7812 */ /* 0x000fe400078ec0ff */
[----:B------:R-:W-:Y:S02]  /*3050*/  PRMT R76, R77, 0x3340, R76 ;  /* 0x000033404d4c7816 */ /* 0x000fe4000000004c */
[----:B------:R-:W-:-:S02]  /*3060*/  LOP3.LUT R77, R73, 0xffff, RZ, 0xc0, !PT ;  /* 0x0000ffff494d7812 */ /* 0x000fc400078ec0ff */
[----:B------:R-:W-:Y:S02]  /*3070*/  PRMT R73, R79, 0x3340, R78 ;  /* 0x000033404f497816 */ /* 0x000fe4000000004e */
[----:B------:R-:W0:Y:S01]  /*3080*/  S2R R79, SR_CgaCtaId ;  /* 0x00000000004f7919 */ /* 0x000e220000008800 */
[----:B------:R-:W-:Y:S02]  /*3090*/  LOP3.LUT R72, R72, 0xffff, RZ, 0xc0, !PT ;  /* 0x0000ffff48487812 */ /* 0x000fe400078ec0ff */
[----:B------:R-:W-:Y:S02]  /*30a0*/  LOP3.LUT R74, R74, 0xffff, RZ, 0xc0, !PT ;  /* 0x0000ffff4a4a7812 */ /* 0x000fe400078ec0ff */
[----:B------:R-:W-:Y:S02]  /*30b0*/  LOP3.LUT R75, R75, 0xffff, RZ, 0xc0, !PT ;  /* 0x0000ffff4b4b7812 */ /* 0x000fe400078ec0ff */
[----:B------:R-:W-:Y:S02]  /*30c0*/  PRMT R72, R77, 0x3340, R72 ;  /* 0x000033404d487816 */ /* 0x000fe40000000048 */
[----:B------:R-:W-:-:S02]  /*30d0*/  LOP3.LUT R70, R70, 0xffff, RZ, 0xc0, !PT ;  /* 0x0000ffff46467812 */ /* 0x000fc400078ec0ff */
[----:B------:R-:W-:Y:S02]  /*30e0*/  LOP3.LUT R71, R71, 0xffff, RZ, 0xc0, !PT ;  /* 0x0000ffff47477812 */ /* 0x000fe400078ec0ff */
[----:B------:R-:W-:Y:S02]  /*30f0*/  LOP3.LUT R77, R69, 0xffff, RZ, 0xc0, !PT ;  /* 0x0000ffff454d7812 */ /* 0x000fe400078ec0ff */
[----:B------:R-:W-:Y:S02]  /*3100*/  PRMT R69, R75, 0x3340, R74 ;  /* 0x000033404b457816 */ /* 0x000fe4000000004a */
[----:B------:R-:W-:Y:S02]  /*3110*/  LOP3.LUT R75, R65, 0xffff, RZ, 0xc0, !PT ;  /* 0x0000ffff414b7812 */ /* 0x000fe400078ec0ff */
[----:B------:R-:W-:Y:S02]  /*3120*/  PRMT R65, R71, 0x3340, R70 ;  /* 0x0000334047417816 */ /* 0x000fe40000000046 */
[----:B------:R-:W-:-:S02]  /*3130*/  LOP3.LUT R60, R60, 0xffff, RZ, 0xc0, !PT ;  /* 0x0000ffff3c3c7812 */ /* 0x000fc400078ec0ff */
[----:B------:R-:W-:Y:S02]  /*3140*/  LOP3.LUT R71, R61, 0xffff, RZ, 0xc0, !PT ;  /* 0x0000ffff3d477812 */ /* 0x000fe400078ec0ff */
[----:B------:R-:W-:Y:S02]  /*3150*/  LOP3.LUT R62, R62, 0xffff, RZ, 0xc0, !PT ;  /* 0x0000ffff3e3e7812 */ /* 0x000fe400078ec0ff */
[----:B------:R-:W-:Y:S02]  /*3160*/  PRMT R60, R71, 0x3340, R60 ;  /* 0x00003340473c7816 */ /* 0x000fe4000000003c */
[----:B------:R-:W-:Y:S02]  /*3170*/  LOP3.LUT R63, R63, 0xffff, RZ, 0xc0, !PT ;  /* 0x0000ffff3f3f7812 */ /* 0x000fe400078ec0ff */
[----:B------:R-:W-:Y:S02]  /*3180*/  LOP3.LUT R58, R58, 0xffff, RZ, 0xc0, !PT ;  /* 0x0000ffff3a3a7812 */ /* 0x000fe400078ec0ff */
[----:B------:R-:W-:-:S02]  /*3190*/  LOP3.LUT R71, R59, 0xffff, RZ, 0xc0, !PT ;  /* 0x0000ffff3b477812 */ /* 0x000fc400078ec0ff */
[----:B------:R-:W-:Y:S02]  /*31a0*/  LOP3.LUT R52, R52, 0xffff, RZ, 0xc0, !PT ;  /* 0x0000ffff34347812 */ /* 0x000fe400078ec0ff */
[----:B------:R-:W-:Y:S02]  /*31b0*/  LOP3.LUT R53, R53, 0xffff, RZ, 0xc0, !PT ;  /* 0x0000ffff35357812 */ /* 0x000fe400078ec0ff */
[----:B------:R-:W-:Y:S02]  /*31c0*/  PRMT R59, R63, 0x3340, R62 ;  /* 0x000033403f3b7816 */ /* 0x000fe4000000003e */
[----:B------:R-:W-:Y:S02]  /*31d0*/  LOP3.LUT R66, R66, 0xffff, RZ, 0xc0, !PT ;  /* 0x0000ffff42427812 */ /* 0x000fe400078ec0ff */
[----:B------:R-:W-:Y:S02]  /*31e0*/  LOP3.LUT R67, R67, 0xffff, RZ, 0xc0, !PT ;  /* 0x0000ffff43437812 */ /* 0x000fe400078ec0ff */
[----:B------:R-:W-:-:S02]  /*31f0*/  PRMT R63, R71, 0x3340, R58 ;  /* 0x00003340473f7816 */ /* 0x000fc4000000003a */
[----:B------:R-:W-:Y:S02]  /*3200*/  LOP3.LUT R44, R44, 0xffff, RZ, 0xc0, !PT ;  /* 0x0000ffff2c2c7812 */ /* 0x000fe400078ec0ff */
[----:B------:R-:W-:Y:S02]  /*3210*/  LOP3.LUT R45, R45, 0xffff, RZ, 0xc0, !PT ;  /* 0x0000ffff2d2d7812 */ /* 0x000fe400078ec0ff */
[----:B------:R-:W-:Y:S02]  /*3220*/  LOP3.LUT R58, R48, 0xffff, RZ, 0xc0, !PT ;  /* 0x0000ffff303a7812 */ /* 0x000fe400078ec0ff */
[----:B------:R-:W-:Y:S02]  /*3230*/  PRMT R48, R53, 0x3340, R52 ;  /* 0x0000334035307816 */ /* 0x000fe40000000034 */
[----:B------:R-:W-:Y:S02]  /*3240*/  LOP3.LUT R36, R36, 0xffff, RZ, 0xc0, !PT ;  /* 0x0000ffff24247812 */ /* 0x000fe400078ec0ff */
[----:B------:R-:W-:-:S02]  /*3250*/  LOP3.LUT R37, R37, 0xffff, RZ, 0xc0, !PT ;  /* 0x0000ffff25257812 */ /* 0x000fc400078ec0ff */
[----:B------:R-:W-:Y:S02]  /*3260*/  LOP3.LUT R52, R40, 0xffff, RZ, 0xc0, !PT ;  /* 0x0000ffff28347812 */ /* 0x000fe400078ec0ff */
[----:B------:R-:W-:Y:S02]  /*3270*/  PRMT R61, R67, 0x3340, R66 ;  /* 0x00003340433d7816 */ /* 0x000fe40000000042 */
[----:B------:R-:W-:Y:S02]  /*3280*/  PRMT R40, R45, 0x3340, R44 ;  /* 0x000033402d287816 */ /* 0x000fe4000000002c */
[----:B------:R-:W-:Y:S02]  /*3290*/  LOP3.LUT R28, R28, 0xffff, RZ, 0xc0, !PT ;  /* 0x0000ffff1c1c7812 */ /* 0x000fe400078ec0ff */
[----:B------:R-:W-:Y:S02]  /*32a0*/  LOP3.LUT R29, R29, 0xffff, RZ, 0xc0, !PT ;  /* 0x0000ffff1d1d7812 */ /* 0x000fe400078ec0ff */
[----:B------:R-:W-:-:S02]  /*32b0*/  LOP3.LUT R66, R56, 0xffff, RZ, 0xc0, !PT ;  /* 0x0000ffff38427812 */ /* 0x000fc400078ec0ff */
[----:B------:R-:W-:Y:S02]  /*32c0*/  LOP3.LUT R44, R32, 0xffff, RZ, 0xc0, !PT ;  /* 0x0000ffff202c7812 */ /* 0x000fe400078ec0ff */
[----:B------:R-:W-:Y:S02]  /*32d0*/  MOV R56, 0x400 ;  /* 0x0000040000387802 */ /* 0x000fe40000000f00 */
[----:B------:R-:W-:Y:S02]  /*32e0*/  PRMT R32, R37, 0x3340, R36 ;  /* 0x0000334025207816 */ /* 0x000fe40000000024 */
[----:B------:R-:W-:Y:S02]  /*32f0*/  LOP3.LUT R20, R20, 0xffff, RZ, 0xc0, !PT ;  /* 0x0000ffff14147812 */ /* 0x000fe400078ec0ff */
[----:B------:R-:W-:Y:S02]  /*3300*/  LOP3.LUT R21, R21, 0xffff, RZ, 0xc0, !PT ;  /* 0x0000ffff15157812 */ /* 0x000fe400078ec0ff */
[----:B------:R-:W-:-:S02]  /*3310*/  LOP3.LUT R67, R57, 0xffff, RZ, 0xc0, !PT ;  /* 0x0000ffff39437812 */ /* 0x000fc400078ec0ff */
[----:B------:R-:W-:Y:S02]  /*3320*/  LOP3.LUT R36, R24, 0xffff, RZ, 0xc0, !PT ;  /* 0x0000ffff18247812 */ /* 0x000fe400078ec0ff */
[----:B------:R-:W-:Y:S02]  /*3330*/  PRMT R24, R29, 0x3340, R28 ;  /* 0x000033401d187816 */ /* 0x000fe4000000001c */
[----:B------:R-:W-:Y:S02]  /*3340*/  LOP3.LUT R12, R12, 0xffff, RZ, 0xc0, !PT ;  /* 0x0000ffff0c0c7812 */ /* 0x000fe400078ec0ff */
[----:B------:R-:W-:Y:S02]  /*3350*/  LOP3.LUT R13, R13, 0xffff, RZ, 0xc0, !PT ;  /* 0x0000ffff0d0d7812 */ /* 0x000fe400078ec0ff */
[----:B------:R-:W-:Y:S02]  /*3360*/  LOP3.LUT R54, R54, 0xffff, RZ, 0xc0, !PT ;  /* 0x0000ffff36367812 */ /* 0x000fe400078ec0ff */
[----:B------:R-:W-:-:S02]  /*3370*/  LOP3.LUT R55, R55, 0xffff, RZ, 0xc0, !PT ;  /* 0x0000ffff37377812 */ /* 0x000fc400078ec0ff */
[----:B------:R-:W-:Y:S02]  /*3380*/  LOP3.LUT R46, R46, 0xffff, RZ, 0xc0, !PT ;  /* 0x0000ffff2e2e7812 */ /* 0x000fe400078ec0ff */
[----:B------:R-:W-:Y:S02]  /*3390*/  LOP3.LUT R47, R47, 0xffff, RZ, 0xc0, !PT ;  /* 0x0000ffff2f2f7812 */ /* 0x000fe400078ec0ff */
[----:B------:R-:W-:Y:S02]  /*33a0*/  LOP3.LUT R38, R38, 0xffff, RZ, 0xc0, !PT ;  /* 0x0000ffff26267812 */ /* 0x000fe400078ec0ff */
[----:B------:R-:W-:Y:S02]  /*33b0*/  LOP3.LUT R39, R39, 0xffff, RZ, 0xc0, !PT ;  /* 0x0000ffff27277812 */ /* 0x000fe400078ec0ff */
[----:B------:R-:W-:Y:S02]  /*33c0*/  LOP3.LUT R30, R30, 0xffff, RZ, 0xc0, !PT ;  /* 0x0000ffff1e1e7812 */ /* 0x000fe400078ec0ff */
[----:B------:R-:W-:-:S02]  /*33d0*/  LOP3.LUT R31, R31, 0xffff, RZ, 0xc0, !PT ;  /* 0x0000ffff1f1f7812 */ /* 0x000fc400078ec0ff */
[----:B------:R-:W-:Y:S02]  /*33e0*/  LOP3.LUT R22, R22, 0xffff, RZ, 0xc0, !PT ;  /* 0x0000ffff16167812 */ /* 0x000fe400078ec0ff */
[----:B------:R-:W-:Y:S02]  /*33f0*/  LOP3.LUT R23, R23, 0xffff, RZ, 0xc0, !PT ;  /* 0x0000ffff17177812 */ /* 0x000fe400078ec0ff */
[----:B------:R-:W-:Y:S02]  /*3400*/  LOP3.LUT R28, R16, 0xffff, RZ, 0xc0, !PT ;  /* 0x0000ffff101c7812 */ /* 0x000fe400078ec0ff */
[----:B0-----:R-:W-:Y:S02]  /*3410*/  LEA R57, R79, R56, 0x18 ;  /* 0x000000384f397211 */ /* 0x001fe400078ec0ff */
[----:B------:R-:W-:Y:S02]  /*3420*/  PRMT R16, R21, 0x3340, R20 ;  /* 0x0000334015107816 */ /* 0x000fe40000000014 */
[----:B------:R-:W-:-:S02]  /*3430*/  PRMT R56, R67, 0x3340, R66 ;  /* 0x0000334043387816 */ /* 0x000fc40000000042 */
[----:B------:R-:W-:Y:S02]  /*3440*/  LOP3.LUT R20, R8, 0xffff, RZ, 0xc0, !PT ;  /* 0x0000ffff08147812 */ /* 0x000fe400078ec0ff */
[----:B------:R-:W-:Y:S02]  /*3450*/  LOP3.LUT R67, R49, 0xffff, RZ, 0xc0, !PT ;  /* 0x0000ffff31437812 */ /* 0x000fe400078ec0ff */
[----:B------:R-:W-:Y:S02]  /*3460*/  LOP3.LUT R53, R41, 0xffff, RZ, 0xc0, !PT ;  /* 0x0000ffff29357812 */ /* 0x000fe400078ec0ff */
[----:B------:R-:W-:Y:S02]  /*3470*/  LOP3.LUT R45, R33, 0xffff, RZ, 0xc0, !PT ;  /* 0x0000ffff212d7812 */ /* 0x000fe400078ec0ff */
[----:B------:R-:W-:Y:S02]  /*3480*/  LOP3.LUT R37, R25, 0xffff, RZ, 0xc0, !PT ;  /* 0x0000ffff19257812 */ /* 0x000fe400078ec0ff */
[----:B------:R-:W-:-:S02]  /*3490*/  LOP3.LUT R29, R17, 0xffff, RZ, 0xc0, !PT ;  /* 0x0000ffff111d7812 */ /* 0x000fc400078ec0ff */
[----:B------:R-:W-:Y:S02]  /*34a0*/  PRMT R8, R13, 0x3340, R12 ;  /* 0x000033400d087816 */ /* 0x000fe4000000000c */
[----:B------:R-:W-:Y:S02]  /*34b0*/  PRMT R49, R55, 0x3340, R54 ;  /* 0x0000334037317816 */ /* 0x000fe40000000036 */
[----:B------:R-:W-:Y:S02]  /*34c0*/  PRMT R41, R47, 0x3340, R46 ;  /* 0x000033402f297816 */ /* 0x000fe4000000002e */
[----:B------:R-:W-:Y:S02]  /*34d0*/  PRMT R33, R39, 0x3340, R38 ;  /* 0x0000334027217816 */ /* 0x000fe40000000026 */
        /* <DEDUP_REMOVED lines=154> */
[----:B------:R-:W-:Y:S01]  /*3e80*/  PRMT R0, R7, 0x5410, R0 ;  /* 0x0000541007007816 */ /* 0x000fe20000000000 */
[----:B------:R-:W-:Y:S01]  /*3e90*/  IMAD R7, R2, 0x9c, R57 ;  /* 0x0000009c02077824 */ /* 0x000fe200078e0239 */
[----:B------:R-:W-:Y:S02]  /*3ea0*/  PRMT R76, R73, 0x5410, R76 ;  /* 0x00005410494c7816 */ /* 0x000fe4000000004c */
[----:B------:R-:W-:Y:S02]  /*3eb0*/  PRMT R72, R69, 0x5410, R72 ;  /* 0x0000541045487816 */ /* 0x000fe40000000048 */
[----:B------:R-:W-:Y:S01]  /*3ec0*/  PRMT R68, R65, 0x5410, R68 ;  /* 0x0000541041447816 */ /* 0x000fe20000000044 */
[----:B-----5:R-:W-:Y:S01]  /*3ed0*/  STS [R7], R82 ;  /* 0x0000005207007388 */ /* 0x020fe20000000800 */
[----:B------:R-:W-:-:S02]  /*3ee0*/  PRMT R64, R61, 0x5410, R64 ;  /* 0x000054103d407816 */ /* 0x000fc40000000040 */
[----:B------:R-:W-:Y:S01]  /*3ef0*/  PRMT R60, R59, 0x5410, R60 ;  /* 0x000054103b3c7816 */ /* 0x000fe2000000003c */
[----:B------:R-:W-:Y:S01]  /*3f00*/  STS [R7+0x4], R76 ;  /* 0x0000044c07007388 */ /* 0x000fe20000000800 */
[----:B------:R-:W-:Y:S02]  /*3f10*/  PRMT R56, R63, 0x5410, R56 ;  /* 0x000054103f387816 */ /* 0x000fe40000000038 */
[----:B------:R-:W-:Y:S01]  /*3f20*/  PRMT R48, R49, 0x5410, R48 ;  /* 0x0000541031307816 */ /* 0x000fe20000000030 */
[----:B------:R-:W-:Y:S01]  /*3f30*/  STS [R7+0x8], R72 ;  /* 0x0000084807007388 */ /* 0x000fe20000000800 */
[----:B------:R-:W-:Y:S02]  /*3f40*/  PRMT R50, R51, 0x5410, R50 ;  /* 0x0000541033327816 */ /* 0x000fe40000000032 */
[----:B------:R-:W-:Y:S01]  /*3f50*/  PRMT R40, R41, 0x5410, R40 ;  /* 0x0000541029287816 */ /* 0x000fe20000000028 */
[----:B------:R-:W-:Y:S01]  /*3f60*/  STS [R7+0xc], R68 ;  /* 0x00000c4407007388 */ /* 0x000fe20000000800 */
        /* <DEDUP_REMOVED lines=41> */
[----:B------:R-:W-:Y:S04]  /*4200*/  STS [R7+0x44], R8 ;  /* 0x0000440807007388 */ /* 0x000fe80000000800 */
        /* <DEDUP_REMOVED lines=20> */
[----:B------:R0:W-:Y:S01]  /*4350*/  STS [R7+0x98], R142 ;  /* 0x0000988e07007388 */ /* 0x0001e20000000800 */
[----:B------:R-:W-:Y:S01]  /*4360*/  BAR.SYNC.DEFER_BLOCKING 0x0 ;  /* 0x0000000000007b1d */ /* 0x000fe20000010000 */
[----:B0-----:R-:W-:-:S07]  /*4370*/  IMAD.IADD R7, R81, 0x1, R80 ;  /* 0x0000000151077824 */ /* 0x001fce00078e0250 */
[----:B------:R-:W-:Y:S01]  /*4380*/  PREEXIT ;  /* 0x000000000000782d */ /* 0x000fe20000000000 */
[----:B------:R-:W-:Y:S01]  /*4390*/  BSSY.RECONVERGENT B0, `(.L_x_5) ;  /* 0x0000017000007945 */ /* 0x000fe20003800200 */
[----:B------:R-:W-:-:S04]  /*43a0*/  VIMNMX R0, PT, PT, R7, R2, PT ;  /* 0x0000000207007248 */ /* 0x000fc80003fe0100 */
[C---:B------:R-:W-:Y:S01]  /*43b0*/  ISETP.GE.AND P0, PT, R0.reuse, R80, PT ;  /* 0x000000500000720c */ /* 0x040fe20003f06270 */
[----:B------:R-:W-:Y:S01]  /*43c0*/  IMAD.IADD R80, R0, 0x1, -R80 ;  /* 0x0000000100507824 */ /* 0x000fe200078e0a50 */
[----:B------:R-:W-:-:S04]  /*43d0*/  VIMNMX R4, PT, PT, R81, R0, PT ;  /* 0x0000000051047248 */ /* 0x000fc80003fe0100 */
[----:B------:R-:W-:-:S04]  /*43e0*/  SEL R80, R80, RZ, P0 ;  /* 0x000000ff50507207 */ /* 0x000fc80000000000 */
[----:B------:R-:W-:-:S13]  /*43f0*/  ISETP.GE.AND P0, PT, R80, R4, PT ;  /* 0x000000045000720c */ /* 0x000fda0003f06270 */
[----:B------:R-:W-:Y:S05]  /*4400*/  @P0 BRA `(.L_x_6) ;  /* 0x00000000003c0947 */ /* 0x000fea0003800000 */
[----:B------:R-:W-:-:S07]  /*4410*/  IMAD.IADD R6, R81, 0x1, R0 ;  /* 0x0000000151067824 */ /* 0x000fce00078e0200 */
.L_x_7:
[----:B------:R-:W-:-:S05]  /*4420*/  IMAD.IADD R8, R4, 0x1, -R80 ;  /* 0x0000000104087824 */ /* 0x000fca00078e0a50 */
[----:B------:R-:W-:-:S04]  /*4430*/  LEA.HI R9, R8, R8, RZ, 0x1 ;  /* 0x0000000808097211 */ /* 0x000fc800078f08ff */
[----:B------:R-:W-:-:S04]  /*4440*/  LEA.HI.SX32 R9, R9, R80, 0x1f ;  /* 0x0000005009097211 */ /* 0x000fc800078ffaff */
[----:B------:R-:W-:Y:S01]  /*4450*/  LOP3.LUT R11, RZ, R9, RZ, 0x33, !PT ;  /* 0x00000009ff0b7212 */ /* 0x000fe200078e33ff */
[----:B------:R-:W-:-:S04]  /*4460*/  IMAD R8, R9, 0x9c, R57 ;  /* 0x0000009c09087824 */ /* 0x000fc800078e0239 */
[----:B------:R-:W-:Y:S02]  /*4470*/  IMAD.IADD R10, R6, 0x1, R11 ;  /* 0x00000001060a7824 */ /* 0x000fe400078e020b */
[----:B------:R-:W-:Y:S02]  /*4480*/  LDS R8, [R8] ;  /* 0x0000000008087984 */ /* 0x000fe40000000800 */
[----:B------:R-:W-:-:S05]  /*4490*/  IMAD R10, R10, 0x9c, R57 ;  /* 0x0000009c0a0a7824 */ /* 0x000fca00078e0239 */
[----:B------:R-:W0:Y:S02]  /*44a0*/  LDS R11, [R10] ;  /* 0x000000000a0b7984 */ /* 0x000e240000000800 */
[----:B0-----:R-:W-:-:S04]  /*44b0*/  ISETP.GE.AND P0, PT, R11, R8, PT ;  /* 0x000000080b00720c */ /* 0x001fc80003f06270 */
[----:B------:R-:W-:-:S09]  /*44c0*/  SEL R4, R9, R4, !P0 ;  /* 0x0000000409047207 */ /* 0x000fd20004000000 */
[----:B------:R-:W-:-:S05]  /*44d0*/  @P0 VIADD R80, R9, 0x1 ;  /* 0x0000000109500836 */ /* 0x000fca0000000000 */
[----:B------:R-:W-:-:S13]  /*44e0*/  ISETP.GE.AND P0, PT, R80, R4, PT ;  /* 0x000000045000720c */ /* 0x000fda0003f06270 */
[----:B------:R-:W-:Y:S05]  /*44f0*/  @!P0 BRA `(.L_x_7) ;  /* 0xfffffffc00c88947 */ /* 0x000fea000383ffff */
.L_x_6:
[----:B------:R-:W-:Y:S05]  /*4500*/  BSYNC.RECONVERGENT B0 ;  /* 0x0000000000007941 */ /* 0x000fea0003800200 */
.L_x_5:
[----:B------:R-:W-:Y:S01]  /*4510*/  IADD3 R0, PT, PT, R81, R0, -R80 ;  /* 0x0000000051007210 */ /* 0x000fe20007ffe850 */
[--C-:B------:R-:W-:Y:S01]  /*4520*/  IMAD R102, R80, 0x9c, R57.reuse ;  /* 0x0000009c50667824 */ /* 0x100fe200078e0239 */
[----:B------:R-:W-:Y:S01]  /*4530*/  PLOP3.LUT P0, PT, PT, PT, PT, 0x8, 0x80 ;  /* 0x000000000080781c */ /* 0x000fe20003f0e170 */
[----:B------:R-:W0:Y:S01]  /*4540*/  S2R R161, SR_CgaCtaId ;  /* 0x0000000000a17919 */ /* 0x000e220000008800 */
[C---:B------:R-:W-:Y:S01]  /*4550*/  ISETP.GE.AND P1, PT, R0.reuse, R7, PT ;  /* 0x000000070000720c */ /* 0x040fe20003f26270 */
[----:B------:R-:W-:Y:S01]  /*4560*/  IMAD R114, R0, 0x9c, R57 ;  /* 0x0000009c00727824 */ /* 0x000fe200078e0239 */
[----:B------:R-:W-:Y:S04]  /*4570*/  LDS R11, [R102] ;  /* 0x00000000660b7984 */ /* 0x000fe80000000800 */
[----:B------:R-:W1:Y:S04]  /*4580*/  LDS R14, [R114] ;  /* 0x00000000720e7984 */ /* 0x000e680000000800 */
[----:B------:R-:W2:Y:S04]  /*4590*/  LDS R9, [R102+0x98] ;  /* 0x0000980066097984 */ /* 0x000ea80000000800 */
[----:B------:R-:W3:Y:S04]  /*45a0*/  LDS R10, [R114+0x98] ;  /* 0x00009800720a7984 */ /* 0x000ee80000000800 */
[----:B------:R-:W4:Y:S04]  /*45b0*/  LDS R12, [R102+0x94] ;  /* 0x00009400660c7984 */ /* 0x000f280000000800 */
[----:B------:R-:W5:Y:S04]  /*45c0*/  LDS R13, [R114+0x94] ;  /* 0x00009400720d7984 */ /* 0x000f680000000800 */
[----:B------:R-:W0:Y:S04]  /*45d0*/  LDS R16, [R102+0x90] ;  /* 0x0000900066107984 */ /* 0x000e280000000800 */
[----:B------:R-:W0:Y:S04]  /*45e0*/  LDS R17, [R114+0x90] ;  /* 0x0000900072117984 */ /* 0x000e280000000800 */
[----:B------:R-:W0:Y:S04]  /*45f0*/  LDS R20, [R102+0x8c] ;  /* 0x00008c0066147984 */ /* 0x000e280000000800 */
[----:B------:R-:W0:Y:S04]  /*4600*/  LDS R21, [R114+0x8c] ;  /* 0x00008c0072157984 */ /* 0x000e280000000800 */
[----:B------:R-:W0:Y:S04]  /*4610*/  LDS R24, [R102+0x88] ;  /* 0x0000880066187984 */ /* 0x000e280000000800 */
[----:B------:R-:W0:Y:S01]  /*4620*/  LDS R25, [R114+0x88] ;  /* 0x0000880072197984 */ /* 0x000e220000000800 */
[----:B-1----:R-:W-:-:S03]  /*4630*/  @!P1 ISETP.GE.AND P2, PT, R14, R11, PT ;  /* 0x0000000b0e00920c */ /* 0x002fc60003f46270 */
[----:B------:R-:W1:Y:S01]  /*4640*/  LDS R28, [R102+0x84] ;  /* 0x00008400661c7984 */ /* 0x000e620000000800 */
[----:B------:R-:W-:Y:S02]  /*4650*/  @!P1 ISETP.GE.OR P0, PT, R80, R81, !P2 ;  /* 0x000000515000920c */ /* 0x000fe40005706670 */
[C---:B--2---:R-:W-:Y:S01]  /*4660*/  PRMT R8, R9.reuse, 0x7773, RZ ;  /* 0x0000777309087816 */ /* 0x044fe200000000ff */
[----:B------:R-:W2:Y:S01]  /*4670*/  LDS R29, [R114+0x84] ;  /* 0x00008400721d7984 */ /* 0x000ea20000000800 */
[C---:B---3--:R-:W-:Y:S02]  /*4680*/  PRMT R7, R10.reuse, 0x7773, RZ ;  /* 0x000077730a077816 */ /* 0x048fe400000000ff */
[----:B------:R-:W-:Y:S01]  /*4690*/  PRMT R4, R9, 0x7772, RZ ;  /* 0x0000777209047816 */ /* 0x000fe200000000ff */
[----:B------:R-:W3:Y:S01]  /*46a0*/  LDS R32, [R102+0x80] ;  /* 0x0000800066207984 */ /* 0x000ee20000000800 */
[C---:B------:R-:W-:Y:S02]  /*46b0*/  PRMT R15, R10.reuse, 0x7772, RZ ;  /* 0x000077720a0f7816 */ /* 0x040fe400000000ff */
[----:B------:R-:W-:Y:S01]  /*46c0*/  PRMT R19, R10, 0x7770, RZ ;  /* 0x000077700a137816 */ /* 0x000fe200000000ff */
[----:B------:R-:W3:Y:S01]  /*46d0*/  LDS R33, [R114+0x80] ;  /* 0x0000800072217984 */ /* 0x000ee20000000800 */
[----:B------:R-:W-:-:S02]  /*46e0*/  SEL R8, R7, R8, P0 ;  /* 0x0000000807087207 */ /* 0x000fc40000000000 */
[----:B------:R-:W-:Y:S01]  /*46f0*/  SEL R0, R14, R11, P0 ;  /* 0x0000000b0e007207 */ /* 0x000fe20000000000 */
[----:B------:R-:W3:Y:S01]  /*4700*/  LDS R36, [R102+0x7c] ;  /* 0x00007c0066247984 */ /* 0x000ee20000000800 */
[----:B------:R-:W-:Y:S02]  /*4710*/  PRMT R7, R9, 0x7771, RZ ;  /* 0x0000777109077816 */ /* 0x000fe400000000ff */
[----:B------:R-:W-:Y:S01]  /*4720*/  PRMT R10, R10, 0x7771, RZ ;  /* 0x000077710a0a7816 */ /* 0x000fe200000000ff */
[----:B------:R-:W3:Y:S01]  /*4730*/  LDS R37, [R114+0x7c] ;  /* 0x00007c0072257984 */ /* 0x000ee20000000800 */
[----:B------:R-:W-:Y:S02]  /*4740*/  SEL R4, R15, R4, P0 ;  /* 0x000000040f047207 */ /* 0x000fe40000000000 */
[----:B----4-:R-:W-:Y:S01]  /*4750*/  PRMT R11, R12, 0x7772, RZ ;  /* 0x000077720c0b7816 */ /* 0x010fe200000000ff */
[----:B------:R-:W4:Y:S01]  /*4760*/  LDS R40, [R102+0x78] ;  /* 0x0000780066287984 */ /* 0x000f220000000800 */
[----:B-----5:R-:W-:-:S02]  /*4770*/  PRMT R22, R13, 0x7772, RZ ;  /* 0x000077720d167816 */ /* 0x020fc400000000ff */
[----:B------:R-:W-:Y:S01]  /*4780*/  PRMT R6, R9, 0x7770, RZ ;  /* 0x0000777009067816 */ /* 0x000fe200000000ff */
[----:B------:R-:W5:Y:S01]  /*4790*/  LDS R41, [R114+0x78] ;  /* 0x0000780072297984 */ /* 0x000f620000000800 */
[C---:B------:R-:W-:Y:S02]  /*47a0*/  PRMT R14, R12.reuse, 0x7770, RZ ;  /* 0x000077700c0e7816 */ /* 0x040fe400000000ff */
[C---:B------:R-:W-:Y:S01]  /*47b0*/  PRMT R15, R13.reuse, 0x7770, RZ ;  /* 0x000077700d0f7816 */ /* 0x040fe200000000ff */
[----:B------:R-:W5:Y:S01]  /*47c0*/  LDS R44, [R102+0x74] ;  /* 0x00007400662c7984 */ /* 0x000f620000000800 */
[----:B------:R-:W-:Y:S02]  /*47d0*/  PRMT R9, R12, 0x7773, RZ ;  /* 0x000077730c097816 */ /* 0x000fe400000000ff */
[----:B------:R-:W-:Y:S01]  /*47e0*/  PRMT R18, R13, 0x7773, RZ ;  /* 0x000077730d127816 */ /* 0x000fe200000000ff */
[----:B------:R-:W5:Y:S01]  /*47f0*/  LDS R45, [R114+0x74] ;  /* 0x00007400722d7984 */ /* 0x000f620000000800 */
[----:B------:R-:W-:-:S02]  /*4800*/  SEL R7, R10, R7, P0 ;  /* 0x000000070a077207 */ /* 0x000fc40000000000 */
[----:B------:R-:W-:Y:S01]  /*4810*/  SEL R10, R22, R11, P0 ;  /* 0x0000000b160a7207 */ /* 0x000fe20000000000 */
[----:B------:R-:W5:Y:S01]  /*4820*/  LDS R48, [R102+0x70] ;  /* 0x0000700066307984 */ /* 0x000f620000000800 */
[----:B------:R-:W-:Y:S02]  /*4830*/  SEL R6, R19, R6, P0 ;  /* 0x0000000613067207 */ /* 0x000fe40000000000 */
[----:B------:R-:W-:Y:S01]  /*4840*/  SEL R11, R15, R14, P0 ;  /* 0x0000000e0f0b7207 */ /* 0x000fe20000000000 */
[----:B------:R-:W5:Y:S01]  /*4850*/  LDS R49, [R114+0x70] ;  /* 0x0000700072317984 */ /* 0x000f620000000800 */
[----:B------:R-:W-:Y:S02]  /*4860*/  PRMT R12, R12, 0x7771, RZ ;  /* 0x000077710c0c7816 */ /* 0x000fe400000000ff */
[----:B------:R-:W-:Y:S01]  /*4870*/  PRMT R13, R13, 0x7771, RZ ;  /* 0x000077710d0d7816 */ /* 0x000fe200000000ff */
[----:B------:R-:W5:Y:S01]  /*4880*/  LDS R52, [R102+0x6c] ;  /* 0x00006c0066347984 */ /* 0x000f620000000800 */
[----:B0-----:R-:W-:-:S02]  /*4890*/  PRMT R14, R16, 0x7773, RZ ;  /* 0x00007773100e7816 */ /* 0x001fc400000000ff */
[C---:B------:R-:W-:Y:S01]  /*48a0*/  PRMT R19, R17.reuse, 0x7773, RZ ;  /* 0x0000777311137816 */ /* 0x040fe200000000ff */
[----:B------:R-:W0:Y:S01]  /*48b0*/  LDS R53, [R114+0x6c] ;  /* 0x00006c0072357984 */ /* 0x000e220000000800 */
[----:B------:R-:W-:Y:S02]  /*48c0*/  SEL R9, R18, R9, P0 ;  /* 0x0000000912097207 */ /* 0x000fe40000000000 */
[C---:B------:R-:W-:Y:S01]  /*48d0*/  PRMT R15, R16.reuse, 0x7772, RZ ;  /* 0x00007772100f7816 */ /* 0x040fe200000000ff */
[----:B------:R-:W0:Y:S01]  /*48e0*/  LDS R56, [R102+0x68] ;  /* 0x0000680066387984 */ /* 0x000e220000000800 */
[C---:B------:R-:W-:Y:S02]  /*48f0*/  PRMT R22, R17.reuse, 0x7772, RZ ;  /* 0x0000777211167816 */ /* 0x040fe400000000ff */
[----:B------:R-:W-:Y:S01]  /*4900*/  PRMT R18, R16, 0x7770, RZ ;  /* 0x0000777010127816 */ /* 0x000fe200000000ff */
[----:B------:R-:W0:Y:S01]  /*4910*/  LDS R57, [R114+0x68] ;  /* 0x0000680072397984 */ /* 0x000e220000000800 */
[----:B------:R-:W-:-:S02]  /*4920*/  PRMT R23, R17, 0x7770, RZ ;  /* 0x0000777011177816 */ /* 0x000fc400000000ff */
[----:B------:R-:W-:Y:S01]  /*4930*/  SEL R12, R13, R12, P0 ;  /* 0x0000000c0d0c7207 */ /* 0x000fe20000000000 */
[----:B------:R-:W0:Y:S01]  /*4940*/  LDS R60, [R102+0x64] ;  /* 0x00006400663c7984 */ /* 0x000e220000000800 */
[----:B------:R-:W-:Y:S02]  /*4950*/  SEL R13, R19, R14, P0 ;  /* 0x0000000e130d7207 */ /* 0x000fe40000000000 */
[----:B------:R-:W-:Y:S01]  /*4960*/  SEL R14, R22, R15, P0 ;  /* 0x0000000f160e7207 */ /* 0x000fe20000000000 */
[----:B------:R-:W0:Y:S01]  /*4970*/  LDS R61, [R114+0x64] ;  /* 0x00006400723d7984 */ /* 0x000e220000000800 */
[----:B------:R-:W-:Y:S02]  /*4980*/  SEL R15, R23, R18, P0 ;  /* 0x00000012170f7207 */ /* 0x000fe40000000000 */
[----:B------:R-:W-:Y:S01]  /*4990*/  PRMT R16, R16, 0x7771, RZ ;  /* 0x0000777110107816 */ /* 0x000fe200000000ff */
[----:B------:R-:W0:Y:S01]  /*49a0*/  LDS R64, [R102+0x60] ;  /* 0x0000600066407984 */ /* 0x000e220000000800 */
[----:B------:R-:W-:-:S02]  /*49b0*/  PRMT R17, R17, 0x7771, RZ ;  /* 0x0000777111117816 */ /* 0x000fc400000000ff */
[C---:B------:R-:W-:Y:S01]  /*49c0*/  PRMT R18, R20.reuse, 0x7773, RZ ;  /* 0x0000777314127816 */ /* 0x040fe200000000ff */
[----:B------:R-:W0:Y:S01]  /*49d0*/  LDS R65, [R114+0x60] ;  /* 0x0000600072417984 */ /* 0x000e220000000800 */
[C---:B------:R-:W-:Y:S02]  /*49e0*/  PRMT R23, R21.reuse, 0x7773, RZ ;  /* 0x0000777315177816 */ /* 0x040fe400000000ff */
        /* <DEDUP_REMOVED lines=29> */
[----:B------:R-:W-:Y:S02]  /*4bc0*/  PRMT R34, R25, 0x7771, RZ ;  /* 0x0000777119227816 */ /* 0x000fe400000000ff */
[----:B------:R-:W-:Y:S01]  /*4bd0*/  PRMT R27, R24, 0x7771, RZ ;  /* 0x00007771181b7816 */ /* 0x000fe200000000ff */
[----:B------:R-:W0:Y:S01]  /*4be0*/  LDS R88, [R102+0x48] ;  /* 0x0000480066587984 */ /* 0x000e220000000800 */
[----:B-1----:R-:W-:-:S02]  /*4bf0*/  PRMT R26, R28, 0x7773, RZ ;  /* 0x000077731c1a7816 */ /* 0x002fc400000000ff */
[C---:B--2---:R-:W-:Y:S01]  /*4c00*/  PRMT R25, R29.reuse, 0x7773, RZ ;  /* 0x000077731d197816 */ /* 0x044fe200000000ff */
[----:B------:R-:W1:Y:S01]  /*4c10*/  LDS R89, [R114+0x48] ;  /* 0x0000480072597984 */ /* 0x000e620000000800 */
[----:B------:R-:W-:Y:S02]  /*4c20*/  SEL R23, R30, R23, P0 ;  /* 0x000000171e177207 */ /* 0x000fe40000000000 */
[C---:B------:R-:W-:Y:S01]  /*4c30*/  PRMT R24, R28.reuse, 0x7772, RZ ;  /* 0x000077721c187816 */ /* 0x040fe200000000ff */
[----:B------:R-:W2:Y:S01]  /*4c40*/  LDS R92, [R102+0x44] ;  /* 0x00004400665c7984 */ /* 0x000ea20000000800 */
[C---:B------:R-:W-:Y:S02]  /*4c50*/  PRMT R31, R29.reuse, 0x7772, RZ ;  /* 0x000077721d1f7816 */ /* 0x040fe400000000ff */
[----:B------:R-:W-:Y:S01]  /*4c60*/  PRMT R30, R28, 0x7770, RZ ;  /* 0x000077701c1e7816 */ /* 0x000fe200000000ff */
[----:B------:R-:W2:Y:S01]  /*4c70*/  LDS R93, [R114+0x44] ;  /* 0x00004400725d7984 */ /* 0x000ea20000000800 */
[----:B------:R-:W-:-:S02]  /*4c80*/  PRMT R35, R29, 0x7770, RZ ;  /* 0x000077701d237816 */ /* 0x000fc400000000ff */
[----:B------:R-:W-:Y:S01]  /*4c90*/  SEL R26, R25, R26, P0 ;  /* 0x0000001a191a7207 */ /* 0x000fe20000000000 */
[----:B------:R-:W2:Y:S01]  /*4ca0*/  LDS R96, [R102+0x40] ;  /* 0x0000400066607984 */ /* 0x000ea20000000800 */
[----:B------:R-:W-:Y:S02]  /*4cb0*/  SEL R25, R31, R24, P0 ;  /* 0x000000181f197207 */ /* 0x000fe40000000000 */
[----:B------:R-:W-:Y:S01]  /*4cc0*/  SEL R24, R35, R30, P0 ;  /* 0x0000001e23187207 */ /* 0x000fe20000000000 */
[----:B------:R-:W2:Y:S01]  /*4cd0*/  LDS R97, [R114+0x40] ;  /* 0x0000400072617984 */ /* 0x000ea20000000800 */
[----:B------:R-:W-:Y:S02]  /*4ce0*/  PRMT R38, R29, 0x7771, RZ ;  /* 0x000077711d267816 */ /* 0x000fe400000000ff */
[----:B------:R-:W-:Y:S01]  /*4cf0*/  PRMT R31, R28, 0x7771, RZ ;  /* 0x000077711c1f7816 */ /* 0x000fe200000000ff */
[----:B------:R-:W2:Y:S01]  /*4d00*/  LDS R100, [R102+0x3c] ;  /* 0x00003c0066647984 */ /* 0x000ea20000000800 */
[----:B---3--:R-:W-:-:S02]  /*4d10*/  PRMT R30, R32, 0x7773, RZ ;  /* 0x00007773201e7816 */ /* 0x008fc400000000ff */
[C---:B------:R-:W-:Y:S01]  /*4d20*/  PRMT R29, R33.reuse, 0x7773, RZ ;  /* 0x00007773211d7816 */ /* 0x040fe200000000ff */
[----:B------:R-:W3:Y:S01]  /*4d30*/  LDS R101, [R114+0x3c] ;  /* 0x00003c0072657984 */ /* 0x000ee20000000800 */
[----:B------:R-:W-:Y:S02]  /*4d40*/  SEL R27, R34, R27, P0 ;  /* 0x0000001b221b7207 */ /* 0x000fe40000000000 */
[C---:B------:R-:W-:Y:S01]  /*4d50*/  PRMT R28, R32.reuse, 0x7772, RZ ;  /* 0x00007772201c7816 */ /* 0x040fe200000000ff */
[----:B------:R-:W3:Y:S01]  /*4d60*/  LDS R105, [R102+0x38] ;  /* 0x0000380066697984 */ /* 0x000ee20000000800 */
[C---:B------:R-:W-:Y:S02]  /*4d70*/  PRMT R35, R33.reuse, 0x7772, RZ ;  /* 0x0000777221237816 */ /* 0x040fe400000000ff */
[----:B------:R-:W-:Y:S01]  /*4d80*/  PRMT R34, R32, 0x7770, RZ ;  /* 0x0000777020227816 */ /* 0x000fe200000000ff */
[----:B------:R-:W3:Y:S01]  /*4d90*/  LDS R106, [R114+0x38] ;  /* 0x00003800726a7984 */ /* 0x000ee20000000800 */
[----:B------:R-:W-:-:S02]  /*4da0*/  PRMT R39, R33, 0x7770, RZ ;  /* 0x0000777021277816 */ /* 0x000fc400000000ff */
[----:B------:R-:W-:Y:S01]  /*4db0*/  SEL R30, R29, R30, P0 ;  /* 0x0000001e1d1e7207 */ /* 0x000fe20000000000 */
[----:B------:R-:W3:Y:S01]  /*4dc0*/  LDS R109, [R102+0x34] ;  /* 0x00003400666d7984 */ /* 0x000ee20000000800 */
[----:B------:R-:W-:Y:S02]  /*4dd0*/  SEL R29, R35, R28, P0 ;  /* 0x0000001c231d7207 */ /* 0x000fe40000000000 */
[----:B------:R-:W-:Y:S01]  /*4de0*/  SEL R28, R39, R34, P0 ;  /* 0x00000022271c7207 */ /* 0x000fe20000000000 */
[----:B------:R-:W3:Y:S01]  /*4df0*/  LDS R110, [R114+0x34] ;  /* 0x00003400726e7984 */ /* 0x000ee20000000800 */
[----:B------:R-:W-:Y:S02]  /*4e00*/  PRMT R42, R33, 0x7771, RZ ;  /* 0x00007771212a7816 */ /* 0x000fe400000000ff */
[----:B------:R-:W-:Y:S01]  /*4e10*/  PRMT R35, R32, 0x7771, RZ ;  /* 0x0000777120237816 */ /* 0x000fe200000000ff */
[----:B------:R-:W3:Y:S01]  /*4e20*/  LDS R113, [R102+0x30] ;  /* 0x0000300066717984 */ /* 0x000ee20000000800 */
[----:B------:R-:W-:-:S02]  /*4e30*/  PRMT R34, R36, 0x7773, RZ ;  /* 0x0000777324227816 */ /* 0x000fc400000000ff */
        /* <DEDUP_REMOVED lines=17> */
[----:B----4-:R-:W-:-:S02]  /*4f50*/  PRMT R38, R40, 0x7773, RZ ;  /* 0x0000777328267816 */ /* 0x010fc400000000ff */
[C---:B-----5:R-:W-:Y:S02]  /*4f60*/  PRMT R43, R41.reuse, 0x7773, RZ ;  /* 0x00007773292b7816 */ /* 0x060fe400000000ff */
[----:B------:R-:W-:Y:S02]  /*4f70*/  SEL R35, R42, R35, P0 ;  /* 0x000000232a237207 */ /* 0x000fe40000000000 */
[C---:B------:R-:W-:Y:S02]  /*4f80*/  PRMT R39, R40.reuse, 0x7772, RZ ;  /* 0x0000777228277816 */ /* 0x040fe400000000ff */
[C---:B------:R-:W-:Y:S02]  /*4f90*/  PRMT R46, R41.reuse, 0x7772, RZ ;  /* 0x00007772292e7816 */ /* 0x040fe400000000ff */
[----:B------:R-:W-:Y:S02]  /*4fa0*/  PRMT R42, R40, 0x7770, RZ ;  /* 0x00007770282a7816 */ /* 0x000fe400000000ff */
[----:B------:R-:W-:-:S02]  /*4fb0*/  PRMT R47, R41, 0x7770, RZ ;  /* 0x00007770292f7816 */ /* 0x000fc400000000ff */
[----:B------:R-:W-:Y:S02]  /*4fc0*/  SEL R36, R37, R36, P0 ;  /* 0x0000002425247207 */ /* 0x000fe40000000000 */
[----:B------:R-:W-:Y:S02]  /*4fd0*/  SEL R37, R43, R38, P0 ;  /* 0x000000262b257207 */ /* 0x000fe40000000000 */
[----:B------:R-:W-:Y:S02]  /*4fe0*/  SEL R38, R46, R39, P0 ;  /* 0x000000272e267207 */ /* 0x000fe40000000000 */
[----:B------:R-:W-:Y:S02]  /*4ff0*/  SEL R39, R47, R42, P0 ;  /* 0x0000002a2f277207 */ /* 0x000fe40000000000 */
[----:B------:R-:W-:Y:S02]  /*5000*/  PRMT R40, R40, 0x7771, RZ ;  /* 0x0000777128287816 */ /* 0x000fe400000000ff */
[----:B------:R-:W-:-:S02]  /*5010*/  PRMT R41, R41, 0x7771, RZ ;  /* 0x0000777129297816 */ /* 0x000fc400000000ff */
[C---:B------:R-:W-:Y:S02]  /*5020*/  PRMT R42, R44.reuse, 0x7773, RZ ;  /* 0x000077732c2a7816 */ /* 0x040fe400000000ff */
[C---:B------:R-:W-:Y:S02]  /*5030*/  PRMT R47, R45.reuse, 0x7773, RZ ;  /* 0x000077732d2f7816 */ /* 0x040fe400000000ff */
        /* <DEDUP_REMOVED lines=23> */
[C---:B0-----:R-:W-:Y:S02]  /*51b0*/  PRMT R55, R53.reuse, 0x7773, RZ ;  /* 0x0000777335377816 */ /* 0x041fe400000000ff */
        /* <DEDUP_REMOVED lines=105> */
[----:B-1----:R-:W-:-:S02]  /*5850*/  PRMT R91, R89, 0x7772, RZ ;  /* 0x00007772595b7816 */ /* 0x002fc400000000ff */
[----:B------:R-:W-:Y:S02]  /*5860*/  PRMT R84, R84, 0x7771, RZ ;  /* 0x0000777154547816 */ /* 0x000fe400000000ff */
[----:B------:R-:W-:Y:S02]  /*5870*/  PRMT R85, R85, 0x7771, RZ ;  /* 0x0000777155557816 */ /* 0x000fe400000000ff */
[C---:B------:R-:W-:Y:S02]  /*5880*/  PRMT R87, R88.reuse, 0x7773, RZ ;  /* 0x0000777358577816 */ /* 0x040fe400000000ff */
[----:B------:R-:W-:Y:S02]  /*5890*/  PRMT R90, R88, 0x7770, RZ ;  /* 0x00007770585a7816 */ /* 0x000fe400000000ff */
[C---:B------:R-:W-:Y:S02]  /*58a0*/  PRMT R94, R89.reuse, 0x7773, RZ ;  /* 0x00007773595e7816 */ /* 0x040fe400000000ff */
[----:B------:R-:W-:-:S02]  /*58b0*/  PRMT R95, R89, 0x7770, RZ ;  /* 0x00007770595f7816 */ /* 0x000fc400000000ff */
[----:B------:R-:W-:Y:S02]  /*58c0*/  SEL R86, R91, R86, P0 ;  /* 0x000000565b567207 */ /* 0x000fe40000000000 */
[----:B------:R-:W-:Y:S02]  /*58d0*/  SEL R84, R85, R84, P0 ;  /* 0x0000005455547207 */ /* 0x000fe40000000000 */
[----:B------:R-:W-:Y:S02]  /*58e0*/  PRMT R91, R88, 0x7771, RZ ;  /* 0x00007771585b7816 */ /* 0x000fe400000000ff */
[----:B------:R-:W-:Y:S02]  /*58f0*/  PRMT R98, R89, 0x7771, RZ ;  /* 0x0000777159627816 */ /* 0x000fe400000000ff */
[----:B------:R-:W-:Y:S02]  /*5900*/  SEL R87, R94, R87, P0 ;  /* 0x000000575e577207 */ /* 0x000fe40000000000 */
[----:B------:R-:W-:-:S02]  /*5910*/  SEL R85, R95, R90, P0 ;  /* 0x0000005a5f557207 */ /* 0x000fc40000000000 */
[C---:B--2---:R-:W-:Y:S02]  /*5920*/  PRMT R88, R92.reuse, 0x7773, RZ ;  /* 0x000077735c587816 */ /* 0x044fe400000000ff */
[C---:B------:R-:W-:Y:S02]  /*5930*/  PRMT R89, R93.reuse, 0x7773, RZ ;  /* 0x000077735d597816 */ /* 0x040fe400000000ff */
[C---:B------:R-:W-:Y:S02]  /*5940*/  PRMT R90, R92.reuse, 0x7772, RZ ;  /* 0x000077725c5a7816 */ /* 0x040fe400000000ff */
[----:B------:R-:W-:Y:S02]  /*5950*/  PRMT R94, R92, 0x7770, RZ ;  /* 0x000077705c5e7816 */ /* 0x000fe400000000ff */
[C---:B------:R-:W-:Y:S02]  /*5960*/  PRMT R95, R93.reuse, 0x7772, RZ ;  /* 0x000077725d5f7816 */ /* 0x040fe400000000ff */
[----:B------:R-:W-:-:S02]  /*5970*/  PRMT R99, R93, 0x7770, RZ ;  /* 0x000077705d637816 */ /* 0x000fc400000000ff */
[----:B------:R-:W-:Y:S02]  /*5980*/  SEL R89, R89, R88, P0 ;  /* 0x0000005859597207 */ /* 0x000fe40000000000 */
[----:B------:R-:W-:Y:S02]  /*5990*/  SEL R90, R95, R90, P0 ;  /* 0x0000005a5f5a7207 */ /* 0x000fe40000000000 */
[----:B------:R-:W-:Y:S02]  /*59a0*/  SEL R88, R99, R94, P0 ;  /* 0x0000005e63587207 */ /* 0x000fe40000000000 */
[C---:B------:R-:W-:Y:S02]  /*59b0*/  PRMT R95, R96.reuse, 0x7773, RZ ;  /* 0x00007773605f7816 */ /* 0x040fe400000000ff */
[----:B------:R-:W-:Y:S02]  /*59c0*/  PRMT R94, R96, 0x7772, RZ ;  /* 0x00007772605e7816 */ /* 0x000fe400000000ff */
[----:B------:R-:W-:-:S02]  /*59d0*/  PRMT R104, R97, 0x7773, RZ ;  /* 0x0000777361687816 */ /* 0x000fc400000000ff */
[----:B------:R-:W-:Y:S02]  /*59e0*/  PRMT R99, R97, 0x7772, RZ ;  /* 0x0000777261637816 */ /* 0x000fe400000000ff */
[----:B------:R-:W-:Y:S02]  /*59f0*/  SEL R91, R98, R91, P0 ;  /* 0x0000005b625b7207 */ /* 0x000fe40000000000 */
[----:B------:R-:W-:Y:S02]  /*5a00*/  PRMT R92, R92, 0x7771, RZ ;  /* 0x000077715c5c7816 */ /* 0x000fe400000000ff */
[----:B------:R-:W-:Y:S02]  /*5a10*/  PRMT R93, R93, 0x7771, RZ ;  /* 0x000077715d5d7816 */ /* 0x000fe400000000ff */
[----:B------:R-:W-:Y:S02]  /*5a20*/  PRMT R98, R96, 0x7770, RZ ;  /* 0x0000777060627816 */ /* 0x000fe400000000ff */
[----:B------:R-:W-:-:S02]  /*5a30*/  PRMT R103, R97, 0x7770, RZ ;  /* 0x0000777061677816 */ /* 0x000fc400000000ff */
[----:B------:R-:W-:Y:S02]  /*5a40*/  SEL R95, R104, R95, P0 ;  /* 0x0000005f685f7207 */ /* 0x000fe40000000000 */
[----:B------:R-:W-:Y:S02]  /*5a50*/  SEL R94, R99, R94, P0 ;  /* 0x0000005e635e7207 */ /* 0x000fe40000000000 */
[----:B------:R-:W-:Y:S02]  /*5a60*/  SEL R92, R93, R92, P0 ;  /* 0x0000005c5d5c7207 */ /* 0x000fe40000000000 */
[----:B------:R-:W-:Y:S02]  /*5a70*/  PRMT R99, R96, 0x7771, RZ ;  /* 0x0000777160637816 */ /* 0x000fe400000000ff */
[----:B------:R-:W-:Y:S02]  /*5a80*/  PRMT R104, R97, 0x7771, RZ ;  /* 0x0000777161687816 */ /* 0x000fe400000000ff */
[----:B------:R-:W-:-:S02]  /*5a90*/  SEL R93, R103, R98, P0 ;  /* 0x00000062675d7207 */ /* 0x000fc40000000000 */
[C---:B------:R-:W-:Y:S02]  /*5aa0*/  PRMT R96, R100.reuse, 0x7773, RZ ;  /* 0x0000777364607816 */ /* 0x040fe400000000ff */
[C---:B---3--:R-:W-:Y:S02]  /*5ab0*/  PRMT R97, R101.reuse, 0x7773, RZ ;  /* 0x0000777365617816 */ /* 0x048fe400000000ff */
[----:B------:R-:W-:Y:S02]  /*5ac0*/  PRMT R103, R100, 0x7770, RZ ;  /* 0x0000777064677816 */ /* 0x000fe400000000ff */
[----:B------:R-:W-:Y:S02]  /*5ad0*/  PRMT R108, R101, 0x7770, RZ ;  /* 0x00007770656c7816 */ /* 0x000fe400000000ff */
[----:B------:R-:W-:Y:S02]  /*5ae0*/  SEL R97, R97, R96, P0 ;  /* 0x0000006061617207 */ /* 0x000fe40000000000 */
[----:B------:R-:W-:-:S02]  /*5af0*/  SEL R96, R108, R103, P0 ;  /* 0x000000676c607207 */ /* 0x000fc40000000000 */
[C---:B------:R-:W-:Y:S02]  /*5b00*/  PRMT R103, R105.reuse, 0x7772, RZ ;  /* 0x0000777269677816 */ /* 0x040fe400000000ff */
[C---:B------:R-:W-:Y:S02]  /*5b10*/  PRMT R108, R106.reuse, 0x7772, RZ ;  /* 0x000077726a6c7816 */ /* 0x040fe400000000ff */
[----:B------:R-:W-:Y:S02]  /*5b20*/  PRMT R117, R106, 0x7771, RZ ;  /* 0x000077716a757816 */ /* 0x000fe400000000ff */
[----:B------:R-:W-:Y:S02]  /*5b30*/  SEL R103, R108, R103, P0 ;  /* 0x000000676c677207 */ /* 0x000fe40000000000 */
[----:B------:R-:W-:Y:S02]  /*5b40*/  PRMT R108, R105, 0x7771, RZ ;  /* 0x00007771696c7816 */ /* 0x000fe400000000ff */
[----:B------:R-:W-:-:S02]  /*5b50*/  PRMT R98, R100, 0x7772, RZ ;  /* 0x0000777264627816 */ /* 0x000fc400000000ff */
[----:B------:R-:W-:Y:S02]  /*5b60*/  PRMT R107, R101, 0x7772, RZ ;  /* 0x00007772656b7816 */ /* 0x000fe400000000ff */
[----:B------:R-:W-:Y:S02]  /*5b70*/  SEL R108, R117, R108, P0 ;  /* 0x0000006c756c7207 */ /* 0x000fe40000000000 */
[----:B------:R-:W-:Y:S01]  /*5b80*/  SEL R99, R104, R99, P0 ;  /* 0x0000006368637207 */ /* 0x000fe20000000000 */
[----:B------:R-:W0:Y:S01]  /*5b90*/  LDS R117, [R102+0x24] ;  /* 0x0000240066757984 */ /* 0x000e220000000800 */
[----:B------:R-:W-:Y:S02]  /*5ba0*/  PRMT R104, R105, 0x7773, RZ ;  /* 0x0000777369687816 */ /* 0x000fe400000000ff */
[----:B------:R-:W-:Y:S02]  /*5bb0*/  PRMT R111, R106, 0x7773, RZ ;  /* 0x000077736a6f7816 */ /* 0x000fe400000000ff */
[----:B------:R-:W-:-:S02]  /*5bc0*/  SEL R98, R107, R98, P0 ;  /* 0x000000626b627207 */ /* 0x000fc40000000000 */
[----:B------:R-:W-:Y:S02]  /*5bd0*/  PRMT R107, R105, 0x7770, RZ ;  /* 0x00007770696b7816 */ /* 0x000fe400000000ff */
[----:B------:R-:W-:Y:S02]  /*5be0*/  PRMT R112, R106, 0x7770, RZ ;  /* 0x000077706a707816 */ /* 0x000fe400000000ff */
[----:B------:R-:W-:Y:S02]  /*5bf0*/  SEL R104, R111, R104, P0 ;  /* 0x000000686f687207 */ /* 0x000fe40000000000 */
[----:B------:R-:W-:Y:S02]  /*5c00*/  PRMT R105, R109, 0x7773, RZ ;  /* 0x000077736d697816 */ /* 0x000fe400000000ff */
[----:B------:R-:W-:Y:S02]  /*5c10*/  PRMT R106, R110, 0x7773, RZ ;  /* 0x000077736e6a7816 */ /* 0x000fe400000000ff */
[----:B------:R-:W-:-:S02]  /*5c20*/  PRMT R100, R100, 0x7771, RZ ;  /* 0x0000777164647816 */ /* 0x000fc400000000ff */
[----:B------:R-:W-:Y:S02]  /*5c30*/  PRMT R101, R101, 0x7771, RZ ;  /* 0x0000777165657816 */ /* 0x000fe400000000ff */
[----:B------:R-:W-:Y:S02]  /*5c40*/  PRMT R111, R109, 0x7770, RZ ;  /* 0x000077706d6f7816 */ /* 0x000fe400000000ff */
[----:B------:R-:W-:Y:S02]  /*5c50*/  PRMT R118, R110, 0x7770, RZ ;  /* 0x000077706e767816 */ /* 0x000fe400000000ff */
[----:B------:R-:W-:Y:S02]  /*5c60*/  SEL R106, R106, R105, P0 ;  /* 0x000000696a6a7207 */ /* 0x000fe40000000000 */
[----:B------:R-:W-:Y:S02]  /*5c70*/  SEL R100, R101, R100, P0 ;  /* 0x0000006465647207 */ /* 0x000fe40000000000 */
[----:B------:R-:W-:-:S02]  /*5c80*/  SEL R105, R118, R111, P0 ;  /* 0x0000006f76697207 */ /* 0x000fc40000000000 */
[----:B------:R-:W-:Y:S02]  /*5c90*/  SEL R101, R112, R107, P0 ;  /* 0x0000006b70657207 */ /* 0x000fe40000000000 */
[----:B------:R-:W-:Y:S02]  /*5ca0*/  PRMT R111, R113, 0x7772, RZ ;  /* 0x00007772716f7816 */ /* 0x000fe400000000ff */
[----:B------:R-:W-:Y:S02]  /*5cb0*/  PRMT R124, R119, 0x7772, RZ ;  /* 0x00007772777c7816 */ /* 0x000fe400000000ff */
[----:B------:R-:W-:Y:S02]  /*5cc0*/  PRMT R107, R109, 0x7772, RZ ;  /* 0x000077726d6b7816 */ /* 0x000fe400000000ff */
[----:B------:R-:W-:Y:S02]  /*5cd0*/  PRMT R112, R110, 0x7772, RZ ;  /* 0x000077726e707816 */ /* 0x000fe400000000ff */
[----:B------:R-:W-:-:S02]  /*5ce0*/  SEL R111, R124, R111, P0 ;  /* 0x0000006f7c6f7207 */ /* 0x000fc40000000000 */
[----:B------:R-:W-:Y:S02]  /*5cf0*/  SEL R107, R112, R107, P0 ;  /* 0x0000006b706b7207 */ /* 0x000fe40000000000 */
[----:B------:R-:W-:Y:S02]  /*5d00*/  PRMT R109, R109, 0x7771, RZ ;  /* 0x000077716d6d7816 */ /* 0x000fe400000000ff */
[----:B------:R-:W-:Y:S02]  /*5d10*/  PRMT R118, R113, 0x7770, RZ ;  /* 0x0000777071767816 */ /* 0x000fe400000000ff */
[----:B------:R-:W-:Y:S02]  /*5d20*/  PRMT R110, R110, 0x7771, RZ ;  /* 0x000077716e6e7816 */ /* 0x000fe400000000ff */
[C---:B------:R-:W-:Y:S02]  /*5d30*/  PRMT R123, R119.reuse, 0x7773, RZ ;  /* 0x00007773777b7816 */ /* 0x040fe400000000ff */
[----:B------:R-:W-:-:S02]  /*5d40*/  PRMT R125, R119, 0x7770, RZ ;  /* 0x00007770777d7816 */ /* 0x000fc400000000ff */
[----:B------:R-:W-:Y:S02]  /*5d50*/  PRMT R124, R119, 0x7771, RZ ;  /* 0x00007771777c7816 */ /* 0x000fe400000000ff */
[C---:B------:R-:W-:Y:S02]  /*5d60*/  PRMT R112, R113.reuse, 0x7773, RZ ;  /* 0x0000777371707816 */ /* 0x040fe400000000ff */
[----:B------:R-:W-:Y:S02]  /*5d70*/  PRMT R119, R120, 0x7773, RZ ;  /* 0x0000777378777816 */ /* 0x000fe400000000ff */
[----:B------:R-:W-:Y:S02]  /*5d80*/  PRMT R113, R113, 0x7771, RZ ;  /* 0x0000777171717816 */ /* 0x000fe400000000ff */
[----:B------:R-:W-:Y:S02]  /*5d90*/  PRMT R134, R115, 0x7773, RZ ;  /* 0x0000777373867816 */ /* 0x000fe400000000ff */
[----:B------:R-:W-:-:S02]  /*5da0*/  SEL R109, R110, R109, P0 ;  /* 0x0000006d6e6d7207 */ /* 0x000fc40000000000 */
[----:B------:R-:W-:Y:S02]  /*5db0*/  SEL R110, R125, R118, P0 ;  /* 0x000000767d6e7207 */ /* 0x000fe40000000000 */
[----:B------:R-:W-:Y:S01]  /*5dc0*/  SEL R112, R123, R112, P0 ;  /* 0x000000707b707207 */ /* 0x000fe20000000000 */
[----:B------:R-:W1:Y:S01]  /*5dd0*/  LDS R118, [R102+0x20] ;  /* 0x0000200066767984 */ /* 0x000e620000000800 */
[----:B------:R-:W-:Y:S02]  /*5de0*/  SEL R113, R124, R113, P0 ;  /* 0x000000717c717207 */ /* 0x000fe40000000000 */
[----:B------:R-:W-:Y:S01]  /*5df0*/  SEL R134, R119, R134, P0 ;  /* 0x0000008677867207 */ /* 0x000fe20000000000 */
[----:B------:R-:W2:Y:S01]  /*5e00*/  LDS R123, [R114+0x20] ;  /* 0x00002000727b7984 */ /* 0x000ea20000000800 */
[C---:B------:R-:W-:Y:S02]  /*5e10*/  PRMT R136, R115.reuse, 0x7772, RZ ;  /* 0x0000777273887816 */ /* 0x040fe400000000ff */
[C---:B------:R-:W-:Y:S01]  /*5e20*/  PRMT R138, R115.reuse, 0x7771, RZ ;  /* 0x00007771738a7816 */ /* 0x040fe200000000ff */
[----:B------:R-:W3:Y:S01]  /*5e30*/  LDS R119, [R102+0x1c] ;  /* 0x00001c0066777984 */ /* 0x000ee20000000800 */
[----:B------:R-:W-:-:S02]  /*5e40*/  PRMT R137, R115, 0x7770, RZ ;  /* 0x0000777073897816 */ /* 0x000fc400000000ff */
[C---:B------:R-:W-:Y:S01]  /*5e50*/  PRMT R115, R120.reuse, 0x7771, RZ ;  /* 0x0000777178737816 */ /* 0x040fe200000000ff */
[----:B------:R-:W4:Y:S01]  /*5e60*/  LDS R124, [R114+0x1c] ;  /* 0x00001c00727c7984 */ /* 0x000f220000000800 */
[C---:B------:R-:W-:Y:S02]  /*5e70*/  PRMT R125, R120.reuse, 0x7772, RZ ;  /* 0x00007772787d7816 */ /* 0x040fe400000000ff */
[----:B------:R-:W-:Y:S02]  /*5e80*/  PRMT R126, R120, 0x7770, RZ ;  /* 0x00007770787e7816 */ /* 0x000fe400000000ff */
[----:B------:R-:W-:Y:S01]  /*5e90*/  SEL R138, R115, R138, P0 ;  /* 0x0000008a738a7207 */ /* 0x000fe20000000000 */
[----:B------:R-:W-:Y:S01]  /*5ea0*/  LDS R120, [R114+0x18] ;  /* 0x0000180072787984 */ /* 0x000fe20000000800 */
[----:B------:R-:W-:Y:S02]  /*5eb0*/  SEL R136, R125, R136, P0 ;  /* 0x000000887d887207 */ /* 0x000fe40000000000 */
[C---:B------:R-:W-:Y:S01]  /*5ec0*/  PRMT R130, R116.reuse, 0x7773, RZ ;  /* 0x0000777374827816 */ /* 0x040fe200000000ff */
[----:B------:R-:W5:Y:S01]  /*5ed0*/  LDS R115, [R102+0x18] ;  /* 0x0000180066737984 */ /* 0x000f620000000800 */
[----:B------:R-:W-:-:S02]  /*5ee0*/  PRMT R132, R116, 0x7772, RZ ;  /* 0x0000777274847816 */ /* 0x000fc400000000ff */
[----:B------:R-:W-:Y:S02]  /*5ef0*/  SEL R137, R126, R137, P0 ;  /* 0x000000897e897207 */ /* 0x000fe40000000000 */
[C---:B------:R-:W-:Y:S02]  /*5f00*/  PRMT R135, R116.reuse, 0x7771, RZ ;  /* 0x0000777174877816 */ /* 0x040fe400000000ff */
[----:B------:R-:W-:Y:S02]  /*5f10*/  PRMT R133, R116, 0x7770, RZ ;  /* 0x0000777074857816 */ /* 0x000fe400000000ff */
[C---:B------:R-:W-:Y:S02]  /*5f20*/  PRMT R125, R121.reuse, 0x7773, RZ ;  /* 0x00007773797d7816 */ /* 0x040fe400000000ff */
[C---:B------:R-:W-:Y:S02]  /*5f30*/  PRMT R127, R121.reuse, 0x7772, RZ ;  /* 0x00007772797f7816 */ /* 0x040fe400000000ff */
[----:B------:R-:W-:-:S02]  /*5f40*/  PRMT R126, R121, 0x7770, RZ ;  /* 0x00007770797e7816 */ /* 0x000fc400000000ff */
[----:B------:R-:W-:Y:S02]  /*5f50*/  PRMT R116, R121, 0x7771, RZ ;  /* 0x0000777179747816 */ /* 0x000fe400000000ff */
[----:B------:R-:W-:Y:S02]  /*5f60*/  PRMT R121, R122, 0x7772, RZ ;  /* 0x000077727a797816 */ /* 0x000fe400000000ff */
[----:B0-----:R-:W-:Y:S02]  /*5f70*/  PRMT R140, R117, 0x7772, RZ ;  /* 0x00007772758c7816 */ /* 0x001fe400000000ff */
[----:B------:R-:W-:Y:S02]  /*5f80*/  SEL R135, R116, R135, P0 ;  /* 0x0000008774877207 */ /* 0x000fe40000000000 */
[----:B------:R-:W-:Y:S01]  /*5f90*/  SEL R140, R121, R140, P0 ;  /* 0x0000008c798c7207 */ /* 0x000fe20000000000 */
[----:B------:R-:W0:Y:S01]  /*5fa0*/  LDS R116, [R102+0x14] ;  /* 0x0000140066747984 */ /* 0x000e220000000800 */
[----:B------:R-:W-:-:S02]  /*5fb0*/  PRMT R139, R117, 0x7773, RZ ;  /* 0x00007773758b7816 */ /* 0x000fc400000000ff */
[C---:B------:R-:W-:Y:S01]  /*5fc0*/  PRMT R128, R122.reuse, 0x7773, RZ ;  /* 0x000077737a807816 */ /* 0x040fe200000000ff */
[----:B------:R-:W0:Y:S01]  /*5fd0*/  LDS R121, [R114+0x14] ;  /* 0x0000140072797984 */ /* 0x000e220000000800 */
[C---:B------:R-:W-:Y:S02]  /*5fe0*/  PRMT R142, R117.reuse, 0x7771, RZ ;  /* 0x00007771758e7816 */ /* 0x040fe400000000ff */
[----:B------:R-:W-:Y:S02]  /*5ff0*/  PRMT R141, R117, 0x7770, RZ ;  /* 0x00007770758d7816 */ /* 0x000fe400000000ff */
[C---:B------:R-:W-:Y:S02]  /*6000*/  PRMT R144, R122.reuse, 0x7770, RZ ;  /* 0x000077707a907816 */ /* 0x040fe400000000ff */
[----:B------:R-:W-:Y:S02]  /*6010*/  PRMT R117, R122, 0x7771, RZ ;  /* 0x000077717a757816 */ /* 0x000fe400000000ff */
[----:B------:R-:W-:-:S02]  /*6020*/  SEL R133, R126, R133, P0 ;  /* 0x000000857e857207 */ /* 0x000fc40000000000 */
[----:B------:R-:W-:Y:S02]  /*6030*/  SEL R139, R128, R139, P0 ;  /* 0x0000008b808b7207 */ /* 0x000fe40000000000 */
[----:B------:R-:W-:Y:S02]  /*6040*/  SEL R130, R125, R130, P0 ;  /* 0x000000827d827207 */ /* 0x000fe40000000000 */
[----:B------:R-:W-:Y:S02]  /*6050*/  SEL R132, R127, R132, P0 ;  /* 0x000000847f847207 */ /* 0x000fe40000000000 */
[C---:B-1----:R-:W-:Y:S02]  /*6060*/  PRMT R126, R118.reuse, 0x7773, RZ ;  /* 0x00007773767e7816 */ /* 0x042fe400000000ff */
[----:B------:R-:W-:Y:S02]  /*6070*/  PRMT R128, R118, 0x7772, RZ ;  /* 0x0000777276807816 */ /* 0x000fe400000000ff */
[----:B------:R-:W-:-:S02]  /*6080*/  SEL R141, R144, R141, P0 ;  /* 0x0000008d908d7207 */ /* 0x000fc40000000000 */
[C---:B------:R-:W-:Y:S02]  /*6090*/  PRMT R131, R118.reuse, 0x7771, RZ ;  /* 0x0000777176837816 */ /* 0x040fe400000000ff */
[----:B------:R-:W-:Y:S02]  /*60a0*/  PRMT R129, R118, 0x7770, RZ ;  /* 0x0000777076817816 */ /* 0x000fe400000000ff */
[C---:B--2---:R-:W-:Y:S02]  /*60b0*/  PRMT R125, R123.reuse, 0x7773, RZ ;  /* 0x000077737b7d7816 */ /* 0x044fe400000000ff */
[----:B------:R-:W-:Y:S02]  /*60c0*/  PRMT R127, R123, 0x7772, RZ ;  /* 0x000077727b7f7816 */ /* 0x000fe400000000ff */
[----:B------:R-:W-:Y:S02]  /*60d0*/  SEL R142, R117, R142, P0 ;  /* 0x0000008e758e7207 */ /* 0x000fe40000000000 */
[C---:B------:R-:W-:Y:S01]  /*60e0*/  PRMT R122, R123.reuse, 0x7770, RZ ;  /* 0x000077707b7a7816 */ /* 0x040fe200000000ff */
[----:B------:R-:W-:Y:S01]  /*60f0*/  LDS R117, [R102+0x10] ;  /* 0x0000100066757984 */ /* 0x000fe20000000800 */
[----:B------:R-:W-:-:S02]  /*6100*/  PRMT R118, R123, 0x7771, RZ ;  /* 0x000077717b767816 */ /* 0x000fc400000000ff */
[C---:B---3--:R-:W-:Y:S01]  /*6110*/  PRMT R143, R119.reuse, 0x7773, RZ ;  /* 0x00007773778f7816 */ /* 0x048fe200000000ff */
[----:B------:R-:W1:Y:S01]  /*6120*/  LDS R123, [R114+0x10] ;  /* 0x00001000727b7984 */ /* 0x000e620000000800 */
[----:B----4-:R-:W-:Y:S02]  /*6130*/  PRMT R144, R124, 0x7773, RZ ;  /* 0x000077737c907816 */ /* 0x010fe400000000ff */
[----:B------:R-:W-:Y:S02]  /*6140*/  SEL R131, R118, R131, P0 ;  /* 0x0000008376837207 */ /* 0x000fe40000000000 */
[----:B------:R-:W-:Y:S02]  /*6150*/  SEL R143, R144, R143, P0 ;  /* 0x0000008f908f7207 */ /* 0x000fe40000000000 */
[C---:B------:R-:W-:Y:S02]  /*6160*/  PRMT R144, R119.reuse, 0x7772, RZ ;  /* 0x0000777277907816 */ /* 0x040fe400000000ff */
[----:B------:R-:W-:-:S02]  /*6170*/  PRMT R146, R119, 0x7771, RZ ;  /* 0x0000777177927816 */ /* 0x000fc400000000ff */
[----:B------:R-:W-:Y:S02]  /*6180*/  PRMT R145, R119, 0x7770, RZ ;  /* 0x0000777077917816 */ /* 0x000fe400000000ff */
[C---:B------:R-:W-:Y:S02]  /*6190*/  PRMT R119, R124.reuse, 0x7772, RZ ;  /* 0x000077727c777816 */ /* 0x040fe400000000ff */
[----:B------:R-:W-:Y:S02]  /*61a0*/  PRMT R118, R124, 0x7770, RZ ;  /* 0x000077707c767816 */ /* 0x000fe400000000ff */
[----:B------:R-:W-:Y:S02]  /*61b0*/  SEL R128, R127, R128, P0 ;  /* 0x000000807f807207 */ /* 0x000fe40000000000 */
[----:B------:R-:W-:Y:S02]  /*61c0*/  SEL R129, R122, R129, P0 ;  /* 0x000000817a817207 */ /* 0x000fe40000000000 */
[----:B-----5:R-:W-:-:S02]  /*61d0*/  PRMT R122, R115, 0x7773, RZ ;  /* 0x00007773737a7816 */ /* 0x020fc400000000ff */
[----:B------:R-:W-:Y:S02]  /*61e0*/  PRMT R127, R120, 0x7773, RZ ;  /* 0x00007773787f7816 */ /* 0x000fe400000000ff */
[----:B------:R-:W-:Y:S02]  /*61f0*/  SEL R144, R119, R144, P0 ;  /* 0x0000009077907207 */ /* 0x000fe40000000000 */
[----:B------:R-:W-:Y:S01]  /*6200*/  SEL R145, R118, R145, P0 ;  /* 0x0000009176917207 */ /* 0x000fe20000000000 */
[----:B------:R-:W-:Y:S01]  /*6210*/  LDS R119, [R114+0xc] ;  /* 0x00000c0072777984 */ /* 0x000fe20000000800 */
[----:B------:R-:W-:Y:S02]  /*6220*/  SEL R126, R125, R126, P0 ;  /* 0x0000007e7d7e7207 */ /* 0x000fe40000000000 */
[----:B------:R-:W-:Y:S01]  /*6230*/  PRMT R125, R124, 0x7771, RZ ;  /* 0x000077717c7d7816 */ /* 0x000fe200000000ff */
[----:B------:R-:W2:Y:S01]  /*6240*/  LDS R118, [R102+0xc] ;  /* 0x00000c0066767984 */ /* 0x000ea20000000800 */
[----:B------:R-:W-:-:S02]  /*6250*/  SEL R122, R127, R122, P0 ;  /* 0x0000007a7f7a7207 */ /* 0x000fc40000000000 */
[----:B------:R-:W-:Y:S02]  /*6260*/  PRMT R124, R115, 0x7772, RZ ;  /* 0x00007772737c7816 */ /* 0x000fe400000000ff */
[C---:B------:R-:W-:Y:S02]  /*6270*/  PRMT R127, R120.reuse, 0x7772, RZ ;  /* 0x00007772787f7816 */ /* 0x040fe400000000ff */
[----:B------:R-:W-:Y:S02]  /*6280*/  SEL R146, R125, R146, P0 ;  /* 0x000000927d927207 */ /* 0x000fe40000000000 */
[----:B------:R-:W-:Y:S02]  /*6290*/  PRMT R125, R115, 0x7770, RZ ;  /* 0x00007770737d7816 */ /* 0x000fe400000000ff */
[----:B------:R-:W-:Y:S02]  /*62a0*/  PRMT R148, R120, 0x7770, RZ ;  /* 0x0000777078947816 */ /* 0x000fe400000000ff */
[----:B------:R-:W-:-:S02]  /*62b0*/  SEL R124, R127, R124, P0 ;  /* 0x0000007c7f7c7207 */ /* 0x000fc40000000000 */
[----:B------:R-:W-:Y:S02]  /*62c0*/  PRMT R127, R115, 0x7771, RZ ;  /* 0x00007771737f7816 */ /* 0x000fe400000000ff */
[----:B------:R-:W-:Y:S02]  /*62d0*/  SEL R125, R148, R125, P0 ;  /* 0x0000007d947d7207 */ /* 0x000fe40000000000 */
[C---:B0-----:R-:W-:Y:S02]  /*62e0*/  PRMT R147, R116.reuse, 0x7773, RZ ;  /* 0x0000777374937816 */ /* 0x041fe400000000ff */
[C---:B------:R-:W-:Y:S02]  /*62f0*/  PRMT R150, R121.reuse, 0x7773, RZ ;  /* 0x0000777379967816 */ /* 0x040fe400000000ff */
[----:B------:R-:W-:Y:S02]  /*6300*/  PRMT R115, R121, 0x7772, RZ ;  /* 0x0000777279737816 */ /* 0x000fe400000000ff */
[----:B------:R-:W-:-:S02]  /*6310*/  PRMT R148, R116, 0x7772, RZ ;  /* 0x0000777274947816 */ /* 0x000fc400000000ff */
[----:B------:R-:W-:Y:S02]  /*6320*/  SEL R147, R150, R147, P0 ;  /* 0x0000009396937207 */ /* 0x000fe40000000000 */
[C---:B------:R-:W-:Y:S02]  /*6330*/  PRMT R149, R116.reuse, 0x7770, RZ ;  /* 0x0000777074957816 */ /* 0x040fe400000000ff */
[----:B------:R-:W-:Y:S02]  /*6340*/  SEL R148, R115, R148, P0 ;  /* 0x0000009473947207 */ /* 0x000fe40000000000 */
[----:B------:R-:W-:Y:S01]  /*6350*/  PRMT R150, R116, 0x7771, RZ ;  /* 0x0000777174967816 */ /* 0x000fe200000000ff */
[----:B------:R-:W0:Y:S01]  /*6360*/  LDS R115, [R102+0x8] ;  /* 0x0000080066737984 */ /* 0x000e220000000800 */
[----:B------:R-:W-:Y:S02]  /*6370*/  PRMT R120, R120, 0x7771, RZ ;  /* 0x0000777178787816 */ /* 0x000fe400000000ff */
[----:B-1----:R-:W-:Y:S01]  /*6380*/  PRMT R151, R123, 0x7773, RZ ;  /* 0x000077737b977816 */ /* 0x002fe200000000ff */
[----:B------:R-:W1:Y:S01]  /*6390*/  LDS R116, [R114+0x8] ;  /* 0x0000080072747984 */ /* 0x000e620000000800 */
[----:B------:R-:W-:-:S02]  /*63a0*/  SEL R127, R120, R127, P0 ;  /* 0x0000007f787f7207 */ /* 0x000fc40000000000 */
[C---:B------:R-:W-:Y:S01]  /*63b0*/  PRMT R120, R121.reuse, 0x7770, RZ ;  /* 0x0000777079787816 */ /* 0x040fe200000000ff */
[----:B------:R-:W3:Y:S01]  /*63c0*/  LDS R102, [R102+0x4] ;  /* 0x0000040066667984 */ /* 0x000ee20000000800 */
[----:B------:R-:W-:Y:S02]  /*63d0*/  PRMT R121, R121, 0x7771, RZ ;  /* 0x0000777179797816 */ /* 0x000fe400000000ff */
[----:B------:R-:W-:Y:S01]  /*63e0*/  SEL R149, R120, R149, P0 ;  /* 0x0000009578957207 */ /* 0x000fe20000000000 */
[----:B------:R-:W4:Y:S01]  /*63f0*/  LDS R114, [R114+0x4] ;  /* 0x0000040072727984 */ /* 0x000f220000000800 */
[----:B------:R-:W-:Y:S02]  /*6400*/  SEL R150, R121, R150, P0 ;  /* 0x0000009679967207 */ /* 0x000fe40000000000 */
[C---:B------:R-:W-:Y:S02]  /*6410*/  PRMT R120, R117.reuse, 0x7773, RZ ;  /* 0x0000777375787816 */ /* 0x040fe400000000ff */
[----:B------:R-:W-:-:S02]  /*6420*/  PRMT R121, R117, 0x7772, RZ ;  /* 0x0000777275797816 */ /* 0x000fc400000000ff */
[----:B------:R-:W-:Y:S02]  /*6430*/  PRMT R152, R123, 0x7772, RZ ;  /* 0x000077727b987816 */ /* 0x000fe400000000ff */
[----:B------:R-:W-:Y:S02]  /*6440*/  SEL R159, R151, R120, P0 ;  /* 0x00000078979f7207 */ /* 0x000fe40000000000 */
[----:B------:R-:W-:Y:S02]  /*6450*/  SEL R158, R152, R121, P0 ;  /* 0x00000079989e7207 */ /* 0x000fe40000000000 */
[----:B------:R-:W-:Y:S02]  /*6460*/  PRMT R120, R117, 0x7771, RZ ;  /* 0x0000777175787816 */ /* 0x000fe400000000ff */
[----:B------:R-:W-:Y:S02]  /*6470*/  PRMT R152, R123, 0x7770, RZ ;  /* 0x000077707b987816 */ /* 0x000fe400000000ff */
[----:B------:R-:W-:-:S02]  /*6480*/  PRMT R117, R117, 0x7770, RZ ;  /* 0x0000777075757816 */ /* 0x000fc400000000ff */
[----:B------:R-:W-:Y:S02]  /*6490*/  PRMT R123, R123, 0x7771, RZ ;  /* 0x000077717b7b7816 */ /* 0x000fe400000000ff */
[----:B------:R-:W-:Y:S02]  /*64a0*/  SEL R156, R152, R117, P0 ;  /* 0x00000075989c7207 */ /* 0x000fe40000000000 */
[----:B------:R-:W-:Y:S02]  /*64b0*/  SEL R157, R123, R120, P0 ;  /* 0x000000787b9d7207 */ /* 0x000fe40000000000 */
[----:B--2---:R-:W-:Y:S02]  /*64c0*/  PRMT R117, R118, 0x7773, RZ ;  /* 0x0000777376757816 */ /* 0x004fe400000000ff */
[C---:B------:R-:W-:Y:S02]  /*64d0*/  PRMT R120, R119.reuse, 0x7773, RZ ;  /* 0x0000777377787816 */ /* 0x040fe400000000ff */
[----:B------:R-:W-:-:S02]  /*64e0*/  PRMT R121, R119, 0x7770, RZ ;  /* 0x0000777077797816 */ /* 0x000fc400000000ff */
[----:B------:R-:W-:Y:S02]  /*64f0*/  SEL R155, R120, R117, P0 ;  /* 0x00000075789b7207 */ /* 0x000fe40000000000 */
[----:B------:R-:W-:Y:S02]  /*6500*/  PRMT R117, R118, 0x7772, RZ ;  /* 0x0000777276757816 */ /* 0x000fe400000000ff */
[----:B------:R-:W-:-:S04]  /*6510*/  PRMT R120, R119, 0x7772, RZ ;  /* 0x0000777277787816 */ /* 0x000fc800000000ff */
[----:B------:R-:W-:Y:S02]  /*6520*/  SEL R153, R120, R117, P0 ;  /* 0x0000007578997207 */ /* 0x000fe40000000000 */
[C---:B------:R-:W-:Y:S02]  /*6530*/  PRMT R117, R118.reuse, 0x7771, RZ ;  /* 0x0000777176757816 */ /* 0x040fe400000000ff */
[----:B------:R-:W-:Y:S02]  /*6540*/  PRMT R118, R118, 0x7770, RZ ;  /* 0x0000777076767816 */ /* 0x000fe400000000ff */
[----:B------:R-:W-:Y:S02]  /*6550*/  PRMT R120, R119, 0x7771, RZ ;  /* 0x0000777177787816 */ /* 0x000fe400000000ff */
[----:B------:R-:W-:Y:S02]  /*6560*/  SEL R151, R121, R118, P0 ;  /* 0x0000007679977207 */ /* 0x000fe40000000000 */
[----:B------:R-:W-:-:S02]  /*6570*/  SEL R152, R120, R117, P0 ;  /* 0x0000007578987207 */ /* 0x000fc40000000000 */
[----:B0-----:R-:W-:Y:S02]  /*6580*/  PRMT R117, R115, 0x7773, RZ ;  /* 0x0000777373757816 */ /* 0x001fe400000000ff */
[----:B-1----:R-:W-:-:S04]  /*6590*/  PRMT R118, R116, 0x7773, RZ ;  /* 0x0000777374767816 */ /* 0x002fc800000000ff */
[----:B------:R-:W-:Y:S02]  /*65a0*/  SEL R123, R118, R117, P0 ;  /* 0x00000075767b7207 */ /* 0x000fe40000000000 */
[----:B------:R-:W-:Y:S02]  /*65b0*/  PRMT R117, R115, 0x7772, RZ ;  /* 0x0000777273757816 */ /* 0x000fe400000000ff */
[----:B------:R-:W-:-:S04]  /*65c0*/  PRMT R118, R116, 0x7772, RZ ;  /* 0x0000777274767816 */ /* 0x000fc800000000ff */
[----:B------:R-:W-:Y:S02]  /*65d0*/  SEL R121, R118, R117, P0 ;  /* 0x0000007576797207 */ /* 0x000fe40000000000 */
[C---:B------:R-:W-:Y:S02]  /*65e0*/  PRMT R117, R115.reuse, 0x7771, RZ ;  /* 0x0000777173757816 */ /* 0x040fe400000000ff */
[C---:B------:R-:W-:Y:S02]  /*65f0*/  PRMT R118, R116.reuse, 0x7770, RZ ;  /* 0x0000777074767816 */ /* 0x040fe400000000ff */
[----:B------:R-:W-:Y:S02]  /*6600*/  PRMT R115, R115, 0x7770, RZ ;  /* 0x0000777073737816 */ /* 0x000fe400000000ff */
[----:B------:R-:W-:Y:S02]  /*6610*/  PRMT R116, R116, 0x7771, RZ ;  /* 0x0000777174747816 */ /* 0x000fe400000000ff */
[----:B------:R-:W-:-:S02]  /*6620*/  SEL R119, R118, R115, P0 ;  /* 0x0000007376777207 */ /* 0x000fc40000000000 */
[----:B------:R-:W-:Y:S02]  /*6630*/  SEL R120, R116, R117, P0 ;  /* 0x0000007574787207 */ /* 0x000fe40000000000 */
[----:B---3--:R-:W-:Y:S02]  /*6640*/  PRMT R115, R102, 0x7773, RZ ;  /* 0x0000777366737816 */ /* 0x008fe400000000ff */
[C---:B----4-:R-:W-:Y:S02]  /*6650*/  PRMT R116, R114.reuse, 0x7773, RZ ;  /* 0x0000777372747816 */ /* 0x050fe400000000ff */
[----:B------:R-:W-:Y:S02]  /*6660*/  PRMT R117, R114, 0x7770, RZ ;  /* 0x0000777072757816 */ /* 0x000fe400000000ff */
[----:B------:R-:W-:Y:S02]  /*6670*/  SEL R118, R116, R115, P0 ;  /* 0x0000007374767207 */ /* 0x000fe40000000000 */
[----:B------:R-:W-:-:S02]  /*6680*/  PRMT R115, R102, 0x7772, RZ ;  /* 0x0000777266737816 */ /* 0x000fc400000000ff */
[C---:B------:R-:W-:Y:S02]  /*6690*/  PRMT R116, R114.reuse, 0x7772, RZ ;  /* 0x0000777272747816 */ /* 0x040fe400000000ff */
[----:B------:R-:W-:Y:S02]  /*66a0*/  PRMT R114, R114, 0x7771, RZ ;  /* 0x0000777172727816 */ /* 0x000fe400000000ff */
[----:B------:R-:W-:Y:S02]  /*66b0*/  SEL R116, R116, R115, P0 ;  /* 0x0000007374747207 */ /* 0x000fe40000000000 */
[C---:B------:R-:W-:Y:S02]  /*66c0*/  PRMT R115, R102.reuse, 0x7771, RZ ;  /* 0x0000777166737816 */ /* 0x040fe400000000ff */
[----:B------:R-:W-:Y:S02]  /*66d0*/  PRMT R102, R102, 0x7770, RZ ;  /* 0x0000777066667816 */ /* 0x000fe400000000ff */
[----:B------:R-:W-:-:S02]  /*66e0*/  SEL R115, R114, R115, P0 ;  /* 0x0000007372737207 */ /* 0x000fc40000000000 */
[----:B------:R-:W-:Y:S02]  /*66f0*/  SEL R117, R117, R102, P0 ;  /* 0x0000006675757207 */ /* 0x000fe40000000000 */
[----:B------:R-:W-:-:S04]  /*6700*/  MOV R102, 0x400 ;  /* 0x0000040000667802 */ /* 0x000fc80000000f00 */
[----:B------:R-:W-:Y:S01]  /*6710*/  LEA R102, R161, R102, 0x18 ;  /* 0x00000066a1667211 */ /* 0x000fe200078ec0ff */
[----:B------:R-:W-:Y:S06]  /*6720*/  BAR.SYNC.DEFER_BLOCKING 0x0 ;  /* 0x0000000000007b1d */ /* 0x000fec0000010000 */
[----:B------:R-:W-:Y:S05]  /*6730*/  BRA.U !UP0, `(.L_x_8) ;  /* 0x00000019082c7547 */ /* 0x000fea000b800000 */
[----:B------:R-:W-:Y:S01]  /*6740*/  LOP3.LUT R3, R116, 0xffff, RZ, 0xc0, !PT ;  /* 0x0000ffff74037812 */ /* 0x000fe200078ec0ff */
[----:B------:R-:W0:Y:S01]  /*6750*/  S2R R154, SR_LANEID ;  /* 0x00000000009a7919 */ /* 0x000e220000000000 */
[----:B------:R-:W-:Y:S02]  /*6760*/  LOP3.LUT R114, R118, 0xffff, RZ, 0xc0, !PT ;  /* 0x0000ffff76727812 */ /* 0x000fe400078ec0ff */
[----:B------:R-:W-:Y:S02]  /*6770*/  LOP3.LUT R115, R115, 0xffff, RZ, 0xc0, !PT ;  /* 0x0000ffff73737812 */ /* 0x000fe400078ec0ff */
[----:B------:R-:W-:Y:S02]  /*6780*/  LOP3.LUT R116, R117, 0xffff, RZ, 0xc0, !PT ;  /* 0x0000ffff75747812 */ /* 0x000fe400078ec0ff */
[----:B------:R-:W-:Y:S02]  /*6790*/  PRMT R114, R3, 0x3340, R114 ;  /* 0x0000334003727816 */ /* 0x000fe40000000072 */
[----:B------:R-:W-:-:S02]  /*67a0*/  PRMT R115, R116, 0x3340, R115 ;  /* 0x0000334074737816 */ /* 0x000fc40000000073 */
[----:B------:R-:W-:Y:S02]  /*67b0*/  LOP3.LUT R116, R123, 0xffff, RZ, 0xc0, !PT ;  /* 0x0000ffff7b747812 */ /* 0x000fe400078ec0ff */
        /* <DEDUP_REMOVED lines=14> */
[----:B------:R-:W-:Y:S02]  /*68a0*/  PRMT R120, R3, 0x3340, R120 ;  /* 0x0000334003787816 */ /* 0x000fe40000000078 */
[----:B------:R-:W-:Y:S02]  /*68b0*/  LOP3.LUT R3, R122, 0xffff, RZ, 0xc0, !PT ;  /* 0x0000ffff7a037812 */ /* 0x000fe400078ec0ff */
[----:B------:R-:W-:-:S02]  /*68c0*/  LOP3.LUT R128, R128, 0xffff, RZ, 0xc0, !PT ;  /* 0x0000ffff80807812 */ /* 0x000fc400078ec0ff */
[----:B------:R-:W-:Y:S02]  /*68d0*/  PRMT R124, R124, 0x3340, R3 ;  /* 0x000033407c7c7816 */ /* 0x000fe40000000003 */
        /* <DEDUP_REMOVED lines=31> */
[----:B------:R-:W-:Y:S01]  /*6ad0*/  PRMT R8, R3, 0x3340, R8 ;  /* 0x0000334003087816 */ /* 0x000fe20000000008 */
[----:B------:R-:W-:Y:S01]  /*6ae0*/  IMAD.MOV.U32 R3, RZ, RZ, RZ ;  /* 0x000000ffff037224 */ /* 0x000fe200078e00ff */
[----:B------:R-:W-:Y:S01]  /*6af0*/  LOP3.LUT R106, R106, 0xffff, RZ, 0xc0, !PT ;  /* 0x0000ffff6a6a7812 */ /* 0x000fe200078ec0ff */
[----:B0-----:R-:W-:Y:S01]  /*6b00*/  IMAD.IADD R123, R123, 0x1, R154 ;  /* 0x000000017b7b7824 */ /* 0x001fe200078e029a */
[----:B------:R-:W-:Y:S01]  /*6b10*/  LOP3.LUT R107, R107, 0xffff, RZ, 0xc0, !PT ;  /* 0x0000ffff6b6b7812 */ /* 0x000fe200078ec0ff */
[----:B------:R-:W-:Y:S01]  /*6b20*/  IMAD.WIDE.U32 R2, R5, 0x100, R2 ;  /* 0x0000010005027825 */ /* 0x000fe200078e0002 */
[----:B------:R-:W-:Y:S01]  /*6b30*/  LOP3.LUT R134, R105, 0xffff, RZ, 0xc0, !PT ;  /* 0x0000ffff69867812 */ /* 0x000fe200078ec0ff */
[----:B------:R-:W0:Y:S01]  /*6b40*/  LDC.64 R4, c[0x0][0x3a0] ;  /* 0x0000e800ff047b82 */ /* 0x000e220000000a00 */
[----:B------:R-:W-:Y:S01]  /*6b50*/  LOP3.LUT R108, R108, 0xffff, RZ, 0xc0, !PT ;  /* 0x0000ffff6c6c7812 */ /* 0x000fe200078ec0ff */
[----:B------:R-:W-:Y:S01]  /*6b60*/  IMAD R123, R123, 0x9c, R102 ;  /* 0x0000009c7b7b7824 */ /* 0x000fe200078e0266 */
[----:B------:R-:W-:-:S02]  /*6b70*/  LOP3.LUT R105, R101, 0xffff, RZ, 0xc0, !PT ;  /* 0x0000ffff65697812 */ /* 0x000fc400078ec0ff */
[----:B------:R-:W-:Y:S02]  /*6b80*/  LOP3.LUT R121, R157, 0xffff, RZ, 0xc0, !PT ;  /* 0x0000ffff9d797812 */ /* 0x000fe400078ec0ff */
[----:B------:R-:W-:Y:S01]  /*6b90*/  LOP3.LUT R152, R156, 0xffff, RZ, 0xc0, !PT ;  /* 0x0000ffff9c987812 */ /* 0x000fe200078ec0ff */
[----:B------:R-:W-:Y:S01]  /*6ba0*/  STS [R123], R0 ;  /* 0x000000007b007388 */ /* 0x000fe20000000800 */
        /* <DEDUP_REMOVED lines=12> */
[----:B------:R-:W-:Y:S02]  /*6c70*/  LOP3.LUT R108, R93, 0xffff, RZ, 0xc0, !PT ;  /* 0x0000ffff5d6c7812 */ /* 0x000fe400078ec0ff */
[----:B------:R-:W-:Y:S02]  /*6c80*/  PRMT R121, R152, 0x3340, R121 ;  /* 0x0000334098797816 */ /* 0x000fe40000000079 */
[----:B------:R-:W-:Y:S02]  /*6c90*/  PRMT R122, R148, 0x3340, R147 ;  /* 0x00003340947a7816 */ /* 0x000fe40000000093 */
[----:B------:R-:W-:-:S02]  /*6ca0*/  PRMT R126, R144, 0x3340, R143 ;  /* 0x00003340907e7816 */ /* 0x000fc4000000008f */
[----:B------:R-:W-:Y:S02]  /*6cb0*/  PRMT R130, R140, 0x3340, R139 ;  /* 0x000033408c827816 */ /* 0x000fe4000000008b */
[----:B------:R-:W-:Y:S02]  /*6cc0*/  LOP3.LUT R95, R95, 0xffff, RZ, 0xc0, !PT ;  /* 0x0000ffff5f5f7812 */ /* 0x000fe400078ec0ff */
[----:B------:R-:W-:Y:S02]  /*6cd0*/  PRMT R93, R98, 0x3340, R97 ;  /* 0x00003340625d7816 */ /* 0x000fe40000000061 */
[----:B------:R-:W-:Y:S02]  /*6ce0*/  LOP3.LUT R87, R87, 0xffff, RZ, 0xc0, !PT ;  /* 0x0000ffff57577812 */ /* 0x000fe400078ec0ff */
[----:B------:R-:W-:Y:S02]  /*6cf0*/  PRMT R21, R21, 0x3340, R22 ;  /* 0x0000334015157816 */ /* 0x000fe40000000016 */
        /* <DEDUP_REMOVED lines=199> */
[----:B------:R-:W-:Y:S01]  /*7970*/  PRMT R8, R7, 0x5410, R8 ;  /* 0x0000541007087816 */ /* 0x000fe20000000008 */
[----:B------:R-:W-:-:S02]  /*7980*/  IMAD R7, R3, 0x9c, RZ ;  /* 0x0000009c03077824 */ /* 0x000fc400078e02ff */
[----:B0-----:R-:W-:Y:S01]  /*7990*/  IMAD.WIDE.U32 R2, R2, 0x9c, R4 ;  /* 0x0000009c02027825 */ /* 0x001fe200078e0004 */
[----:B------:R-:W-:Y:S03]  /*79a0*/  STS [R123+0x4c], R84 ;  /* 0x00004c547b007388 */ /* 0x000fe60000000800 */
[----:B------:R-:W-:Y:S01]  /*79b0*/  IMAD.IADD R3, R3, 0x1, R7 ;  /* 0x0000000103037824 */ /* 0x000fe200078e0207 */
        /* <DEDUP_REMOVED lines=18> */
[----:B------:R-:W-:Y:S01]  /*7ae0*/  STS [R123+0x98], R8 ;  /* 0x000098087b007388 */ /* 0x000fe20000000800 */
[----:B------:R-:W-:-:S03]  /*7af0*/  NOP ;  /* 0x0000000000007918 */ /* 0x000fc60000000000 */
[----:B------:R-:W0:Y:S04]  /*7b00*/  LDS R81, [R123] ;  /* 0x000000007b517984 */ /* 0x000e280000000800 */
[----:B------:R-:W1:Y:S04]  /*7b10*/  LDS R7, [R123+0x94] ;  /* 0x000094007b077984 */ /* 0x000e680000000800 */
[----:B------:R-:W2:Y:S04]  /*7b20*/  LDS R9, [R123+0x90] ;  /* 0x000090007b097984 */ /* 0x000ea80000000800 */
[----:B------:R-:W3:Y:S04]  /*7b30*/  LDS R11, [R123+0x8c] ;  /* 0x00008c007b0b7984 */ /* 0x000ee80000000800 */
[----:B------:R-:W4:Y:S04]  /*7b40*/  LDS R13, [R123+0x88] ;  /* 0x000088007b0d7984 */ /* 0x000f280000000800 */
[----:B------:R-:W5:Y:S04]  /*7b50*/  LDS R15, [R123+0x84] ;  /* 0x000084007b0f7984 */ /* 0x000f680000000800 */
        /* <DEDUP_REMOVED lines=33> */
[----:B0-----:R-:W-:Y:S04]  /*7d70*/  STG.E desc[UR6][R2.64], R81 ;  /* 0x0000005102007986 */ /* 0x001fe8000c101906 */
[----:B-1----:R-:W-:Y:S04]  /*7d80*/  STG.E desc[UR6][R2.64+0x94], R7 ;  /* 0x0000940702007986 */ /* 0x002fe8000c101906 */
[----:B--2---:R-:W-:Y:S04]  /*7d90*/  STG.E desc[UR6][R2.64+0x90], R9 ;  /* 0x0000900902007986 */ /* 0x004fe8000c101906 */
[----:B---3--:R-:W-:Y:S04]  /*7da0*/  STG.E desc[UR6][R2.64+0x8c], R11 ;  /* 0x00008c0b02007986 */ /* 0x008fe8000c101906 */
[----:B----4-:R-:W-:Y:S04]  /*7db0*/  STG.E desc[UR6][R2.64+0x88], R13 ;  /* 0x0000880d02007986 */ /* 0x010fe8000c101906 */
[----:B-----5:R-:W-:Y:S04]  /*7dc0*/  STG.E desc[UR6][R2.64+0x84], R15 ;  /* 0x0000840f02007986 */ /* 0x020fe8000c101906 */
[----:B------:R-:W-:Y:S04]  /*7dd0*/  STG.E desc[UR6][R2.64+0x80], R17 ;  /* 0x0000801102007986 */ /* 0x000fe8000c101906 */
        /* <DEDUP_REMOVED lines=31> */
[----:B------:R-:W-:Y:S01]  /*7fd0*/  STG.E desc[UR6][R2.64+0x98], R5 ;  /* 0x0000980502007986 */ /* 0x000fe2000c101906 */
[----:B------:R-:W-:Y:S05]  /*7fe0*/  EXIT ;  /* 0x000000000000794d */ /* 0x000fea0003800000 */
.L_x_8:
[----:B------:R-:W-:Y:S01]  /*7ff0*/  LOP3.LUT R35, R35, 0xffff, RZ, 0xc0, !PT ;  /* 0x0000ffff23237812 */ /* 0x000fe200078ec0ff */
[----:B------:R-:W-:Y:S01]  /*8000*/  UMOV UR4, URZ ;  /* 0x000000ff00047c82 */ /* 0x000fe20008000000 */
[----:B------:R-:W-:Y:S02]  /*8010*/  LOP3.LUT R28, R28, 0xffff, RZ, 0xc0, !PT ;  /* 0x0000ffff1c1c7812 */ /* 0x000fe400078ec0ff */
[----:B------:R-:W-:Y:S02]  /*8020*/  LOP3.LUT R3, R118, 0xffff, RZ, 0xc0, !PT ;  /* 0x0000ffff76037812 */ /* 0x000fe400078ec0ff */
[----:B------:R-:W-:Y:S02]  /*8030*/  PRMT R28, R28, 0x3340, R35 ;  /* 0x000033401c1c7816 */ /* 0x000fe40000000023 */
[----:B------:R-:W-:Y:S02]  /*8040*/  LOP3.LUT R35, R25, 0xffff, RZ, 0xc0, !PT ;  /* 0x0000ffff19237812 */ /* 0x000fe400078ec0ff */
[----:B------:R-:W0:Y:S01]  /*8050*/  S2R R25, SR_LANEID ;  /* 0x0000000000197919 */ /* 0x000e220000000000 */
        /* <DEDUP_REMOVED lines=24> */
[----:B------:R-:W-:-:S02]  /*81e0*/  LOP3.LUT R14, R8, 0xffff, RZ, 0xc0, !PT ;  /* 0x0000ffff080e7812 */ /* 0x000fc400078ec0ff */
[----:B------:R-:W-:Y:S02]  /*81f0*/  PRMT R116, R119, 0x3340, R120 ;  /* 0x0000334077747816 */ /* 0x000fe40000000078 */
[----:B------:R-:W-:Y:S02]  /*8200*/  PRMT R118, R151, 0x3340, R152 ;  /* 0x0000334097767816 */ /* 0x000fe40000000098 */
[----:B------:R-:W-:Y:S02]  /*8210*/  LOP3.LUT R8, R2, 0x3e0, RZ, 0xc0, !PT ;  /* 0x000003e002087812 */ /* 0x000fe400078ec0ff */
[----:B------:R-:W-:Y:S02]  /*8220*/  LOP3.LUT R120, R157, 0xffff, RZ, 0xc0, !PT ;  /* 0x0000ffff9d787812 */ /* 0x000fe400078ec0ff */
[----:B------:R-:W-:Y:S01]  /*8230*/  LOP3.LUT R121, R156, 0xffff, RZ, 0xc0, !PT ;  /* 0x0000ffff9c797812 */ /* 0x000fe200078ec0ff */
[----:B0-----:R-:W-:Y:S01]  /*8240*/  IMAD.IADD R25, R8, 0x1, R25 ;  /* 0x0000000108197824 */ /* 0x001fe200078e0219 */
[----:B------:R-:W-:-:S02]  /*8250*/  LOP3.LUT R152, R125, 0xffff, RZ, 0xc0, !PT ;  /* 0x0000ffff7d987812 */ /* 0x000fc400078ec0ff */
[----:B------:R-:W-:Y:S02]  /*8260*/  LOP3.LUT R16, R16, 0xffff, RZ, 0xc0, !PT ;  /* 0x0000ffff10107812 */ /* 0x000fe400078ec0ff */
[----:B------:R-:W-:Y:S02]  /*8270*/  LOP3.LUT R15, R15, 0xffff, RZ, 0xc0, !PT ;  /* 0x0000ffff0f0f7812 */ /* 0x000fe400078ec0ff */
[----:B------:R-:W-:Y:S01]  /*8280*/  PRMT R12, R12, 0x5410, R9 ;  /* 0x000054100c0c7816 */ /* 0x000fe20000000009 */
[----:B------:R-:W-:Y:S01]  /*8290*/  IMAD.MOV.U32 R9, RZ, RZ, RZ ;  /* 0x000000ffff097224 */ /* 0x000fe200078e00ff */
[----:B------:R-:W-:Y:S02]  /*82a0*/  LOP3.LUT R125, R143, 0xffff, RZ, 0xc0, !PT ;  /* 0x0000ffff8f7d7812 */ /* 0x000fe400078ec0ff */
[----:B------:R-:W-:Y:S01]  /*82b0*/  LOP3.LUT R144, R144, 0xffff, RZ, 0xc0, !PT ;  /* 0x0000ffff90907812 */ /* 0x000fe200078ec0ff */
[----:B------:R-:W-:Y:S01]  /*82c0*/  IMAD.WIDE.U32 R8, R5, 0x100, R8 ;  /* 0x0000010005087825 */ /* 0x000fe200078e0008 */
[----:B------:R-:W-:-:S02]  /*82d0*/  LOP3.LUT R123, R122, 0xffff, RZ, 0xc0, !PT ;  /* 0x0000ffff7a7b7812 */ /* 0x000fc400078ec0ff */
[----:B------:R-:W-:Y:S02]  /*82e0*/  LOP3.LUT R124, R124, 0xffff, RZ, 0xc0, !PT ;  /* 0x0000ffff7c7c7812 */ /* 0x000fe400078ec0ff */
[----:B------:R-:W-:Y:S02]  /*82f0*/  PRMT R120, R121, 0x3340, R120 ;  /* 0x0000334079787816 */ /* 0x000fe40000000078 */
[----:B------:R-:W-:Y:S02]  /*8300*/  LOP3.LUT R127, R127, 0xffff, RZ, 0xc0, !PT ;  /* 0x0000ffff7f7f7812 */ /* 0x000fe400078ec0ff */
[----:B------:R-:W-:Y:S02]  /*8310*/  PRMT R16, R15, 0x3340, R16 ;  /* 0x000033400f107816 */ /* 0x000fe40000000010 */
[----:B------:R-:W-:Y:S02]  /*8320*/  LOP3.LUT R121, R147, 0xffff, RZ, 0xc0, !PT ;  /* 0x0000ffff93797812 */ /* 0x000fe400078ec0ff */
[----:B------:R-:W-:-:S02]  /*8330*/  LOP3.LUT R148, R148, 0xffff, RZ, 0xc0, !PT ;  /* 0x0000ffff94947812 */ /* 0x000fc400078ec0ff */
[----:B------:R-:W-:Y:S02]  /*8340*/  PRMT R125, R144, 0x3340, R125 ;  /* 0x00003340907d7816 */ /* 0x000fe4000000007d */
[----:B------:R-:W-:Y:S02]  /*8350*/  LOP3.LUT R15, R4, 0xffff, RZ, 0xc0, !PT ;  /* 0x0000ffff040f7812 */ /* 0x000fe400078ec0ff */
[----:B------:R-:W-:Y:S01]  /*8360*/  LOP3.LUT R144, R133, 0xffff, RZ, 0xc0, !PT ;  /* 0x0000ffff85907812 */ /* 0x000fe200078ec0ff */
[----:B------:R-:W0:Y:S01]  /*8370*/  LDC.64 R4, c[0x0][0x388] ;  /* 0x0000e200ff047b82 */ /* 0x000e220000000a00 */
[----:B------:R-:W-:Y:S02]  /*8380*/  PRMT R123, R124, 0x3340, R123 ;  /* 0x000033407c7b7816 */ /* 0x000fe4000000007b */
        /* <DEDUP_REMOVED lines=15> */
[----:B------:R-:W-:Y:S02]  /*8480*/  PRMT R127, R128, 0x3340, R127 ;  /* 0x00003340807f7816 */ /* 0x000fe4000000007f */
        /* <DEDUP_REMOVED lines=9> */
[----:B------:R-:W-:-:S02]  /*8520*/  PRMT R101, R107, 0x3340, R106 ;  /* 0x000033406b657816 */ /* 0x000fc4000000006a */
        /* <DEDUP_REMOVED lines=12> */
[----:B------:R-:W-:Y:S02]  /*85f0*/  LOP3.LUT R3, R2, 0x1f, RZ, 0xc0, !PT ;  /* 0x0000001f02037812 */ /* 0x000fe400078ec0ff */
[----:B------:R-:W-:Y:S02]  /*8600*/  PRMT R131, R132, 0x3340, R131 ;  /* 0x0000334084837816 */ /* 0x000fe40000000083 */
[----:B------:R-:W-:Y:S02]  /*8610*/  LOP3.LUT R105, R96, 0xffff, RZ, 0xc0, !PT ;  /* 0x0000ffff60697812 */ /* 0x000fe400078ec0ff */
[----:B------:R-:W-:Y:S02]  /*8620*/  LOP3.LUT R97, R88, 0xffff, RZ, 0xc0, !PT ;  /* 0x0000ffff58617812 */ /* 0x000fe400078ec0ff */
[----:B------:R-:W-:Y:S02]  /*8630*/  LOP3.LUT R98, R85, 0xffff, RZ, 0xc0, !PT ;  /* 0x0000ffff55627812 */ /* 0x000fe400078ec0ff */
[----:B------:R-:W-:-:S02]  /*8640*/  PRMT R132, R144, 0x3340, R135 ;  /* 0x0000334090847816 */ /* 0x000fc40000000087 */
[----:B------:R-:W-:Y:S02]  /*8650*/  LOP3.LUT R95, R95, 0xffff, RZ, 0xc0, !PT ;  /* 0x0000ffff5f5f7812 */ /* 0x000fe400078ec0ff */
[----:B------:R-:W-:Y:S02]  /*8660*/  LOP3.LUT R96, R94, 0xffff, RZ, 0xc0, !PT ;  /* 0x0000ffff5e607812 */ /* 0x000fe400078ec0ff */
[----:B------:R-:W-:Y:S02]  /*8670*/  LOP3.LUT R87, R87, 0xffff, RZ, 0xc0, !PT ;  /* 0x0000ffff57577812 */ /* 0x000fe400078ec0ff */
[----:B------:R-:W-:Y:S02]  /*8680*/  LOP3.LUT R88, R86, 0xffff, RZ, 0xc0, !PT ;  /* 0x0000ffff56587812 */ /* 0x000fe400078ec0ff */
[----:B------:R-:W-:Y:S02]  /*8690*/  PRMT R85, R90, 0x3340, R89 ;  /* 0x000033405a557816 */ /* 0x000fe40000000059 */
[----:B------:R-:W-:-:S02]  /*86a0*/  PRMT R40, R39, 0x3340, R40 ;  /* 0x0000334027287816 */ /* 0x000fc40000000028 */
[----:B------:R-:W-:Y:S02]  /*86b0*/  PRMT R21, R21, 0x3340, R22 ;  /* 0x0000334015157816 */ /* 0x000fe40000000016 */
        /* <DEDUP_REMOVED lines=82> */
[----:B------:R-:W-:-:S02]  /*8be0*/  IADD3 R3, P0, PT, R3, R8, RZ ;  /* 0x0000000803037210 */ /* 0x000fc40007f1e0ff */
[----:B------:R-:W-:Y:S02]  /*8bf0*/  PRMT R95, R96, 0x3340, R95 ;  /* 0x00003340605f7816 */ /* 0x000fe4000000005f */
[----:B------:R-:W-:Y:S01]  /*8c00*/  PRMT R87, R88, 0x3340, R87 ;  /* 0x0000334058577816 */ /* 0x000fe20000000057 */
[----:B------:R-:W-:Y:S01]  /*8c10*/  IMAD.X R8, RZ, RZ, R9, P0 ;  /* 0x000000ffff087224 */ /* 0x000fe200000e0609 */
[----:B------:R-:W-:Y:S01]  /*8c20*/  PRMT R119, R158, 0x3340, R119 ;  /* 0x000033409e777816 */ /* 0x000fe20000000077 */
[----:B0-----:R-:W-:Y:S01]  /*8c30*/  IMAD.WIDE.U32 R2, R3, 0x9c, R4 ;  /* 0x0000009c03027825 */ /* 0x001fe200078e0004 */
[----:B------:R-:W-:Y:S02]  /*8c40*/  PRMT R122, R149, 0x3340, R150 ;  /* 0x00003340957a7816 */ /* 0x000fe40000000096 */
[----:B------:R-:W-:Y:S01]  /*8c50*/  PRMT R126, R145, 0x3340, R146 ;  /* 0x00003340917e7816 */ /* 0x000fe20000000092 */
[----:B------:R-:W-:Y:S01]  /*8c60*/  IMAD R5, R8, 0x9c, RZ ;  /* 0x0000009c08057824 */ /* 0x000fe200078e02ff */
[----:B------:R-:W-:-:S02]  /*8c70*/  PRMT R129, R140, 0x3340, R129 ;  /* 0x000033408c817816 */ /* 0x000fc40000000081 */
[----:B------:R-:W-:Y:S01]  /*8c80*/  PRMT R130, R141, 0x3340, R142 ;  /* 0x000033408d827816 */ /* 0x000fe2000000008e */
[----:B------:R-:W-:Y:S01]  /*8c90*/  IMAD.IADD R3, R3, 0x1, R5 ;  /* 0x0000000103037824 */ /* 0x000fe200078e0205 */
        /* <DEDUP_REMOVED lines=39> */
[----:B------:R-:W-:Y:S01]  /*8f10*/  PRMT R11, R6, 0x3340, R7 ;  /* 0x00003340060b7816 */ /* 0x000fe20000000007 */
[----:B------:R-:W-:Y:S01]  /*8f20*/  IMAD R7, R25, 0x9c, R102 ;  /* 0x0000009c19077824 */ /* 0x000fe200078e0266 */
[----:B------:R-:W-:-:S02]  /*8f30*/  PRMT R116, R116, 0x5410, R115 ;  /* 0x0000541074747816 */ /* 0x000fc40000000073 */
[----:B------:R-:W-:Y:S02]  /*8f40*/  PRMT R118, R118, 0x5410, R117 ;  /* 0x0000541076767816 */ /* 0x000fe40000000075 */
[----:B------:R-:W-:Y:S01]  /*8f50*/  PRMT R120, R120, 0x5410, R119 ;  /* 0x0000541078787816 */ /* 0x000fe20000000077 */
[----:B------:R0:W-:Y:S01]  /*8f60*/  STS [R7], R0 ;  /* 0x0000000007007388 */ /* 0x0001e20000000800 */
[----:B------:R-:W-:Y:S02]  /*8f70*/  PRMT R122, R122, 0x5410, R121 ;  /* 0x000054107a7a7816 */ /* 0x000fe40000000079 */
[----:B------:R-:W-:Y:S01]  /*8f80*/  PRMT R124, R124, 0x5410, R123 ;  /* 0x000054107c7c7816 */ /* 0x000fe2000000007b */
[----:B------:R0:W-:Y:S01]  /*8f90*/  STS [R7+0x4], R114 ;  /* 0x0000047207007388 */ /* 0x0001e20000000800 */
[----:B------:R-:W-:Y:S02]  /*8fa0*/  PRMT R126, R126, 0x5410, R125 ;  /* 0x000054107e7e7816 */ /* 0x000fe4000000007d */
[----:B------:R-:W-:Y:S01]  /*8fb0*/  PRMT R128, R128, 0x5410, R127 ;  /* 0x0000541080807816 */ /* 0x000fe2000000007f */
[----:B------:R0:W-:Y:S01]  /*8fc0*/  STS [R7+0x8], R116 ;  /* 0x0000087407007388 */ /* 0x0001e20000000800 */
[----:B------:R-:W-:-:S02]  /*8fd0*/  PRMT R130, R130, 0x5410, R129 ;  /* 0x0000541082827816 */ /* 0x000fc40000000081 */
[----:B------:R-:W-:Y:S01]  /*8fe0*/  PRMT R132, R132, 0x5410, R131 ;  /* 0x0000541084847816 */ /* 0x000fe20000000083 */
[----:B------:R0:W-:Y:S01]  /*8ff0*/  STS [R7+0xc], R118 ;  /* 0x00000c7607007388 */ /* 0x0001e20000000800 */
        /* <DEDUP_REMOVED lines=39> */
[----:B------:R-:W-:-:S03]  /*9270*/  PRMT R14, R11, 0x5410, R14 ;  /* 0x000054100b0e7816 */ /* 0x000fc6000000000e */
[----:B------:R0:W-:Y:S04]  /*9280*/  STS [R7+0x44], R86 ;  /* 0x0000445607007388 */ /* 0x0001e80000000800 */
        /* <DEDUP_REMOVED lines=20> */
[----:B------:R0:W-:Y:S01]  /*93d0*/  STS [R7+0x98], R14 ;  /* 0x0000980e07007388 */ /* 0x0001e20000000800 */
[----:B------:R-:W-:Y:S01]  /*93e0*/  NOP ;  /* 0x0000000000007918 */ /* 0x000fe20000000000 */
.L_x_9:
[----:B------:R0:W1:Y:S01]  /*93f0*/  LDS R5, [R7] ;  /* 0x0000000007057984 */ /* 0x0000620000000800 */
[----:B------:R-:W-:Y:S02]  /*9400*/  UISETP.GE.U32.AND UP0, UPT, UR4, 0x26, UPT ;  /* 0x000000260400788c */ /* 0x000fe4000bf06070 */
[----:B------:R-:W-:Y:S01]  /*9410*/  UIADD3 UR5, UPT, UPT, UR4, 0x1, URZ ;  /* 0x0000000104057890 */ /* 0x000fe2000fffe0ff */
[----:B0-----:R-:W-:-:S06]  /*9420*/  VIADD R7, R7, 0x4 ;  /* 0x0000000407077836 */ /* 0x001fcc0000000000 */
[----:B------:R-:W-:Y:S01]  /*9430*/  UMOV UR4, UR5 ;  /* 0x0000000500047c82 */ /* 0x000fe20008000000 */
[----:B-1----:R0:W-:Y:S02]  /*9440*/  STG.E desc[UR6][R2.64], R5 ;  /* 0x0000000502007986 */ /* 0x0021e4000c101906 */
[----:B0-----:R-:W-:-:S05]  /*9450*/  IADD3 R2, P0, PT, R2, 0x4, RZ ;  /* 0x0000000402027810 */ /* 0x001fca0007f1e0ff */
[----:B------:R-:W-:Y:S01]  /*9460*/  IMAD.X R3, RZ, RZ, R3, P0 ;  /* 0x000000ffff037224 */ /* 0x000fe200000e0603 */
[----:B------:R-:W-:Y:S07]  /*9470*/  BRA.U !UP0, `(.L_x_9) ;  /* 0xfffffffd08dc7547 */ /* 0x000fee000b83ffff */
[----:B------:R-:W-:Y:S05]  /*9480*/  EXIT ;  /* 0x000000000000794d */ /* 0x000fea0003800000 */
.L_x_0:
[----:B------:R-:W0:Y:S01]  /*9490*/  LDC.64 R10, c[0x0][0x3b8] ;  /* 0x0000ee00ff0a7b82 */ /* 0x000e220000000a00 */
[----:B--2---:R-:W-:-:S07]  /*94a0*/  IADD3 R0, P2, PT, RZ, -R20, RZ ;  /* 0x80000014ff007210 */ /* 0x004fce0007f5e0ff */
[----:B------:R-:W1:Y:S01]  /*94b0*/  LDC.64 R16, c[0x0][0x398] ;  /* 0x0000e600ff107b82 */ /* 0x000e620000000a00 */
[C---:B------:R-:W-:Y:S01]  /*94c0*/  SHF.L.U64.HI R13, R20.reuse, 0x7, R21 ;  /* 0x00000007140d7819 */ /* 0x040fe20000010215 */
[----:B------:R-:W-:Y:S01]  /*94d0*/  IMAD.SHL.U32 R12, R20, 0x80, RZ ;  /* 0x00000080140c7824 */ /* 0x000fe200078e00ff */
[----:B------:R-:W2:Y:S01]  /*94e0*/  LDCU.U8 UR4, c[0x0][0x380] ;  /* 0x00007000ff0477ac */ /* 0x000ea20008000000 */
[----:B0-----:R-:W-:-:S04]  /*94f0*/  LEA R10, P0, R5, R10, 0x3 ;  /* 0x0000000a050a7211 */ /* 0x001fc800078018ff */
[----:B------:R-:W-:-:S05]  /*9500*/  LEA.HI.X R11, R5, R11, RZ, 0x3, P0 ;  /* 0x0000000b050b7211 */ /* 0x000fca00000f1cff */
[----:B------:R-:W3:Y:S04]  /*9510*/  LDG.E.64 R8, desc[UR6][R10.64+0x8] ;  /* 0x000008060a087981 */ /* 0x000ee8000c1e1b00 */
[----:B------:R0:W4:Y:S01]  /*9520*/  LDG.E.64 R6, desc[UR6][R10.64] ;  /* 0x000000060a067981 */ /* 0x000122000c1e1b00 */
[CC--:B------:R-:W-:Y:S01]  /*9530*/  LOP3.LUT R4, R0.reuse, R5.reuse, RZ, 0xc0, !PT ;  /* 0x0000000500047212 */ /* 0x0c0fe200078ec0ff */
[----:B------:R-:W-:Y:S01]  /*9540*/  IMAD.X R21, RZ, RZ, ~R21, P2 ;  /* 0x000000ffff157224 */ /* 0x000fe200010e0e15 */
[----:B------:R-:W-:Y:S01]  /*9550*/  LOP3.LUT R0, R0, R5, RZ, 0xfc, !PT ;  /* 0x0000000500007212 */ /* 0x000fe200078efcff */
[----:B--2---:R-:W-:Y:S01]  /*9560*/  UPRMT UR4, UR4, 0x8880, URZ ;  /* 0x0000888004047896 */ /* 0x004fe200080000ff */
[C---:B------:R-:W-:Y:S01]  /*9570*/  SHF.L.U64.HI R14, R4.reuse, 0x8, RZ ;  /* 0x00000008040e7819 */ /* 0x040fe200000102ff */
[----:B------:R-:W-:Y:S01]  /*9580*/  IMAD.SHL.U32 R15, R4, 0x100, RZ ;  /* 0x00000100040f7824 */ /* 0x000fe200078e00ff */
[----:B------:R-:W-:Y:S01]  /*9590*/  IADD3 R4, P3, PT, R5, -R4, RZ ;  /* 0x8000000405047210 */ /* 0x000fe20007f7e0ff */
[----:B------:R-:W-:Y:S01]  /*95a0*/  UISETP.NE.AND UP0, UPT, UR4, URZ, UPT ;  /* 0x000000ff0400728c */ /* 0x000fe2000bf05270 */
[----:B------:R-:W-:Y:S01]  /*95b0*/  ISETP.NE.U32.AND P1, PT, R0, -0x1, PT ;  /* 0xffffffff0000780c */ /* 0x000fe20003f25070 */
[----:B0-----:R-:W-:Y:S01]  /*95c0*/  IMAD.MOV.U32 R11, RZ, RZ, 0xff ;  /* 0x000000ffff0b7424 */ /* 0x001fe200078e00ff */
[----:B-1----:R-:W-:Y:S01]  /*95d0*/  IADD3 R19, P2, PT, -R15, R16, RZ ;  /* 0x000000100f137210 */ /* 0x002fe20007f5e1ff */
[----:B------:R-:W-:Y:S01]  /*95e0*/  BSSY.RECONVERGENT B0, `(.L_x_10) ;  /* 0x00002ea000007945 */ /* 0x000fe20003800200 */
[----:B------:R-:W-:Y:S01]  /*95f0*/  LOP3.LUT R12, R12, 0xffffff00, RZ, 0xc0, !PT ;  /* 0xffffff000c0c7812 */ /* 0x000fe200078ec0ff */
[----:B------:R-:W-:Y:S01]  /*9600*/  ACQBULK ;  /* 0x000000000000782e */ /* 0x000fe20000000000 */
[----:B------:R-:W-:Y:S01]  /*9610*/  ISETP.NE.AND.EX P1, PT, R21, -0x1, PT, P1 ;  /* 0xffffffff1500780c */ /* 0x000fe20003f25310 */
[----:B------:R-:W-:Y:S01]  /*9620*/  IMAD.X R16, R17, 0x1, ~R14, P2 ;  /* 0x0000000111107824 */ /* 0x000fe200010e0e0e */
[----:B---3--:R-:W-:-:S05]  /*9630*/  IADD3 R79, P0, PT, R8, -R15, RZ ;  /* 0x8000000f084f7210 */ /* 0x008fca0007f1e0ff */
[----:B------:R-:W-:Y:S01]  /*9640*/  IMAD.X R0, R9, 0x1, ~R14, P0 ;  /* 0x0000000109007824 */ /* 0x000fe200000e0e0e */
[----:B------:R-:W-:Y:S01]  /*9650*/  ISETP.NE.U32.AND P0, PT, R4, -0x1, PT ;  /* 0xffffffff0400780c */ /* 0x000fe20003f05070 */
[----:B------:R-:W-:Y:S01]  /*9660*/  IMAD.X R9, RZ, RZ, -0x1, P3 ;  /* 0xffffffffff097424 */ /* 0x000fe200018e06ff */
[----:B----4-:R-:W-:-:S04]  /*9670*/  IADD3 R10, P3, PT, R6, -R15, RZ ;  /* 0x8000000f060a7210 */ /* 0x010fc80007f7e0ff */
[----:B------:R-:W-:Y:S02]  /*9680*/  ISETP.NE.AND.EX P2, PT, R9, -0x1, PT, P0 ;  /* 0xffffffff0900780c */ /* 0x000fe40003f45300 */
[C---:B------:R-:W-:Y:S01]  /*9690*/  SHF.L.U64.HI R8, R4.reuse, 0x8, R9 ;  /* 0x0000000804087819 */ /* 0x040fe20000010209 */
[----:B------:R-:W-:Y:S01]  /*96a0*/  IMAD.SHL.U32 R4, R4, 0x100, RZ ;  /* 0x0000010004047824 */ /* 0x000fe200078e00ff */
[----:B------:R-:W-:Y:S02]  /*96b0*/  ISETP.GT.U32.AND P0, PT, R19, R12, PT ;  /* 0x0000000c1300720c */ /* 0x000fe40003f04070 */
[----:B------:R-:W-:Y:S01]  /*96c0*/  SEL R78, R11, 0x100, !P2 ;  /* 0x000001000b4e7807 */ /* 0x000fe20005000000 */
[----:B------:R-:W-:Y:S01]  /*96d0*/  IMAD.X R11, R7, 0x1, ~R14, P3 ;  /* 0x00000001070b7824 */ /* 0x000fe200018e0e0e */
[----:B------:R-:W-:Y:S02]  /*96e0*/  ISETP.GT.U32.AND.EX P0, PT, R16, R13, PT, P0 ;  /* 0x0000000d1000720c */ /* 0x000fe40003f04100 */
[----:B------:R-:W-:-:S02]  /*96f0*/  IADD3 R9, P2, PT, -R10, R4, RZ ;  /* 0x000000040a097210 */ /* 0x000fc40007f5e1ff */
[----:B------:R-:W-:Y:S02]  /*9700*/  IADD3 R78, P3, P4, -R79, R78, R4 ;  /* 0x0000004e4f4e7210 */ /* 0x000fe40007c7e104 */
[-C--:B------:R-:W-:Y:S01]  /*9710*/  SEL R4, R19, R12.reuse, P0 ;  /* 0x0000000c13047207 */ /* 0x080fe20000000000 */
[----:B------:R-:W-:Y:S01]  /*9720*/  IMAD.X R11, R8, 0x1, ~R11, P2 ;  /* 0x00000001080b7824 */ /* 0x000fe200010e0e0b */
[----:B------:R-:W-:Y:S02]  /*9730*/  IADD3.X R0, PT, PT, ~R0, RZ, R8, P3, P4 ;  /* 0x000000ff00007210 */ /* 0x000fe40001fe8508 */
[----:B------:R-:W-:Y:S02]  /*9740*/  SEL R8, R16, R13, P0 ;  /* 0x0000000d10087207 */ /* 0x000fe40000000000 */
[----:B------:R-:W-:Y:S02]  /*9750*/  IADD3 R4, P0, PT, R4, -R12, RZ ;  /* 0x8000000c04047210 */ /* 0x000fe40007f1e0ff */
[----:B------:R-:W-:-:S02]  /*9760*/  SEL R78, R12, R78, !P1 ;  /* 0x0000004e0c4e7207 */ /* 0x000fc40004800000 */
[----:B------:R-:W-:Y:S01]  /*9770*/  ISETP.LT.U32.AND P2, PT, R12, R19, PT ;  /* 0x000000130c00720c */ /* 0x000fe20003f41070 */
[----:B------:R-:W-:Y:S01]  /*9780*/  IMAD.X R8, R8, 0x1, ~R13, P0 ;  /* 0x0000000108087824 */ /* 0x000fe200000e0e0d */
[----:B------:R-:W-:Y:S02]  /*9790*/  SEL R0, R13, R0, !P1 ;  /* 0x000000000d007207 */ /* 0x000fe40004800000 */
[-C--:B------:R-:W-:Y:S02]  /*97a0*/  ISETP.LT.U32.AND P3, PT, R9, R4.reuse, PT ;  /* 0x000000040900720c */ /* 0x080fe40003f61070 */
[----:B------:R-:W-:Y:S02]  /*97b0*/  ISETP.LT.U32.AND P0, PT, R78, R4, PT ;  /* 0x000000044e00720c */ /* 0x000fe40003f01070 */
[----:B------:R-:W-:Y:S02]  /*97c0*/  ISETP.LT.U32.AND.EX P2, PT, R13, R16, PT, P2 ;  /* 0x000000100d00720c */ /* 0x000fe40003f41120 */
[----:B------:R-:W-:-:S02]  /*97d0*/  ISETP.LT.U32.AND.EX P3, PT, R11, R8, PT, P3 ;  /* 0x000000080b00720c */ /* 0x000fc40003f61130 */
[----:B------:R-:W-:Y:S02]  /*97e0*/  ISETP.LT.U32.AND.EX P0, PT, R0, R8, PT, P0 ;  /* 0x000000080000720c */ /* 0x000fe40003f01100 */
[----:B------:R-:W-:Y:S02]  /*97f0*/  @!P1 SEL R79, R12, R19, P2 ;  /* 0x000000130c4f9207 */ /* 0x000fe40001000000 */
[-C--:B------:R-:W-:Y:S02]  /*9800*/  SEL R9, R9, R4.reuse, P3 ;  /* 0x0000000409097207 */ /* 0x080fe40001800000 */
[----:B------:R-:W-:Y:S01]  /*9810*/  SEL R78, R78, R4, P0 ;  /* 0x000000044e4e7207 */ /* 0x000fe20000000000 */
[----:B------:R-:W-:Y:S01]  /*9820*/  IMAD.IADD R79, R79, 0x1, -R10 ;  /* 0x000000014f4f7824 */ /* 0x000fe200078e0a0a */
[----:B------:R-:W-:-:S03]  /*9830*/  SEL R11, R11, R8, P3 ;  /* 0x000000080b0b7207 */ /* 0x000fc60001800000 */
[----:B------:R-:W-:Y:S01]  /*9840*/  IMAD.IADD R78, R78, 0x1, -R9 ;  /* 0x000000014e4e7824 */ /* 0x000fe200078e0a09 */
[----:B------:R-:W-:Y:S06]  /*9850*/  BRA.U !UP0, `(.L_x_11) ;  /* 0x0000001d08487547 */ /* 0x000fec000b800000 */
[----:B------:R-:W-:Y:S01]  /*9860*/  IMAD.IADD R81, R79, 0x1, R78 ;  /* 0x000000014f517824 */ /* 0x000fe200078e024e */
[----:B------:R-:W-:-:S04]  /*9870*/  IADD3 R9, P1, P2, R9, R15, R12 ;  /* 0x0000000f09097210 */ /* 0x000fc80007a3e00c */
[----:B------:R-:W-:Y:S02]  /*9880*/  ISETP.GE.AND P0, PT, R2, R81, PT ;  /* 0x000000510200720c */ /* 0x000fe40003f06270 */
[----:B------:R-:W-:-:S11]  /*9890*/  IADD3.X R11, PT, PT, R11, R14, R13, P1, P2 ;  /* 0x0000000e0b0b7210 */ /* 0x000fd60000fe440d */
[----:B------:R-:W-:Y:S05]  /*98a0*/  @P0 BRA `(.L_x_12) ;  /* 0x0000002800f40947 */ /* 0x000fea0003800000 */
[----:B------:R-:W-:-:S13]  /*98b0*/  ISETP.GE.AND P0, PT, R2, R79, PT ;  /* 0x0000004f0200720c */ /* 0x000fda0003f06270 */
[----:B------:R-:W-:Y:S05]  /*98c0*/  @P0 BRA `(.L_x_13) ;  /* 0x0000000c00940947 */ /* 0x000fea0003800000 */
[----:B------:R-:W0:Y:S01]  /*98d0*/  LDC.64 R8, c[0x0][0x388] ;  /* 0x0000e200ff087b82 */ /* 0x000e220000000a00 */
[----:B------:R-:W-:-:S05]  /*98e0*/  IADD3 R11, P0, PT, R6, R2, RZ ;  /* 0x00000002060b7210 */ /* 0x000fca0007f1e0ff */
[----:B------:R-:W-:Y:S02]  /*98f0*/  IMAD.X R0, RZ, RZ, R7, P0 ;  /* 0x000000ffff007224 */ /* 0x000fe400000e0607 */
        /* <DEDUP_REMOVED lines=100> */
[----:B------:R-:W-:Y:S02]  /*9f40*/  PRMT R160, R20, 0x7773, RZ ;  /* 0x0000777314a07816 */ /* 0x000fe400000000ff */
[C---:B------:R-:W-:Y:S02]  /*9f50*/  PRMT R161, R22.reuse, 0x7770, RZ ;  /* 0x0000777016a17816 */ /* 0x040fe400000000ff */
[----:B------:R-:W-:-:S02]  /*9f60*/  PRMT R162, R22, 0x7771, RZ ;  /* 0x0000777116a27816 */ /* 0x000fc400000000ff */
[C---:B------:R-:W-:Y:S02]  /*9f70*/  PRMT R163, R22.reuse, 0x7772, RZ ;  /* 0x0000777216a37816 */ /* 0x040fe400000000ff */
[----:B------:R-:W-:Y:S02]  /*9f80*/  PRMT R164, R22, 0x7773, RZ ;  /* 0x0000777316a47816 */ /* 0x000fe400000000ff */
[C---:B------:R-:W-:Y:S02]  /*9f90*/  PRMT R165, R26.reuse, 0x7770, RZ ;  /* 0x000077701aa57816 */ /* 0x040fe400000000ff */
[C---:B------:R-:W-:Y:S02]  /*9fa0*/  PRMT R166, R26.reuse, 0x7771, RZ ;  /* 0x000077711aa67816 */ /* 0x040fe400000000ff */
[C---:B------:R-:W-:Y:S02]  /*9fb0*/  PRMT R167, R26.reuse, 0x7772, RZ ;  /* 0x000077721aa77816 */ /* 0x040fe400000000ff */
[----:B------:R-:W-:-:S02]  /*9fc0*/  PRMT R168, R26, 0x7773, RZ ;  /* 0x000077731aa87816 */ /* 0x000fc400000000ff */
[C---:B------:R-:W-:Y:S02]  /*9fd0*/  PRMT R169, R30.reuse, 0x7770, RZ ;  /* 0x000077701ea97816 */ /* 0x040fe400000000ff */
[C---:B------:R-:W-:Y:S02]  /*9fe0*/  PRMT R170, R30.reuse, 0x7771, RZ ;  /* 0x000077711eaa7816 */ /* 0x040fe400000000ff */
[C---:B------:R-:W-:Y:S02]  /*9ff0*/  PRMT R171, R30.reuse, 0x7772, RZ ;  /* 0x000077721eab7816 */ /* 0x040fe400000000ff */
[----:B------:R-:W-:Y:S02]  /*a000*/  PRMT R172, R30, 0x7773, RZ ;  /* 0x000077731eac7816 */ /* 0x000fe400000000ff */
[C---:B------:R-:W-:Y:S02]  /*a010*/  PRMT R173, R83.reuse, 0x7770, RZ ;  /* 0x0000777053ad7816 */ /* 0x040fe400000000ff */
[----:B------:R-:W-:-:S02]  /*a020*/  PRMT R174, R83, 0x7771, RZ ;  /* 0x0000777153ae7816 */ /* 0x000fc400000000ff */
[----:B------:R-:W-:Y:S02]  /*a030*/  PRMT R21, R20, 0x7770, RZ ;  /* 0x0000777014157816 */ /* 0x000fe400000000ff */
[----:B------:R-:W-:Y:S02]  /*a040*/  PRMT R22, R19, 0x7610, R22 ;  /* 0x0000761013167816 */ /* 0x000fe40000000016 */
[----:B------:R-:W-:Y:S02]  /*a050*/  PRMT R82, R83, 0x7772, RZ ;  /* 0x0000777253527816 */ /* 0x000fe400000000ff */
[C---:B------:R-:W-:Y:S02]  /*a060*/  PRMT R84, R87.reuse, 0x7770, RZ ;  /* 0x0000777057547816 */ /* 0x040fe400000000ff */
[C---:B------:R-:W-:Y:S02]  /*a070*/  PRMT R85, R87.reuse, 0x7771, RZ ;  /* 0x0000777157557816 */ /* 0x040fe400000000ff */
[----:B------:R-:W-:-:S02]  /*a080*/  PRMT R86, R87, 0x7772, RZ ;  /* 0x0000777257567816 */ /* 0x000fc400000000ff */
[C---:B------:R-:W-:Y:S02]  /*a090*/  PRMT R88, R91.reuse, 0x7770, RZ ;  /* 0x000077705b587816 */ /* 0x040fe400000000ff */
[C---:B------:R-:W-:Y:S02]  /*a0a0*/  PRMT R89, R91.reuse, 0x7771, RZ ;  /* 0x000077715b597816 */ /* 0x040fe400000000ff */
        /* <DEDUP_REMOVED lines=102> */
[----:B------:R-:W-:Y:S06]  /*a710*/  BRA `(.L_x_12) ;  /* 0x0000001c00587947 */ /* 0x000fec0003800000 */
.L_x_13:
        /* <DEDUP_REMOVED lines=230> */
.L_x_11:
[----:B------:R-:W-:Y:S01]  /*b580*/  IMAD.IADD R81, R79, 0x1, R78 ;  /* 0x000000014f517824 */ /* 0x000fe200078e024e */
[----:B------:R-:W-:-:S04]  /*b590*/  IADD3 R15, P0, P1, R9, R15, R12 ;  /* 0x0000000f090f7210 */ /* 0x000fc8000791e00c */
[----:B------:R-:W-:Y:S02]  /*b5a0*/  ISETP.GE.AND P2, PT, R2, R81, PT ;  /* 0x000000510200720c */ /* 0x000fe40003f46270 */
[----:B------:R-:W-:-:S11]  /*b5b0*/  IADD3.X R13, PT, PT, R11, R14, R13, P0, P1 ;  /* 0x0000000e0b0d7210 */ /* 0x000fd600007e240d */
[----:B------:R-:W-:Y:S05]  /*b5c0*/  @P2 BRA `(.L_x_12) ;  /* 0x0000000c00ac2947 */ /* 0x000fea0003800000 */
[----:B------:R-:W0:Y:S01]  /*b5d0*/  LDC.64 R8, c[0x0][0x3a0] ;  /* 0x0000e800ff087b82 */ /* 0x000e220000000a00 */
[C---:B------:R-:W-:Y:S01]  /*b5e0*/  IMAD.IADD R17, R2.reuse, 0x1, -R79 ;  /* 0x0000000102117824 */ /* 0x040fe200078e0a4f */
[----:B------:R-:W-:-:S04]  /*b5f0*/  ISETP.GE.AND P0, PT, R2, R79, PT ;  /* 0x0000004f0200720c */ /* 0x000fc80003f06270 */
[----:B------:R-:W-:Y:S02]  /*b600*/  SEL R11, R6, R15, !P0 ;  /* 0x0000000f060b7207 */ /* 0x000fe40004000000 */
[----:B------:R-:W-:Y:S02]  /*b610*/  SEL R0, R2, R17, !P0 ;  /* 0x0000001102007207 */ /* 0x000fe40004000000 */
[----:B------:R-:W-:Y:S02]  /*b620*/  SHF.R.S32.HI R17, RZ, 0x1f, R17 ;  /* 0x0000001fff117819 */ /* 0x000fe40000011411 */
        /* <DEDUP_REMOVED lines=228> */
[----:B------:R-:W-:-:S07]  /*c470*/  PRMT R0, R174, 0x7610, R0 ;  /* 0x00007610ae007816 */ /* 0x000fce0000000000 */
.L_x_12:
[----:B------:R-:W-:Y:S05]  /*c480*/  BSYNC.RECONVERGENT B0 ;  /* 0x0000000000007941 */ /* 0x000fea0003800200 */
.L_x_10:
[----:B------:R-:W-:Y:S02]  /*c490*/  LOP3.LUT R70, R70, 0xffff, RZ, 0xc0, !PT ;  /* 0x0000ffff46467812 */ /* 0x000fe400078ec0ff */
[----:B------:R-:W-:Y:S02]  /*c4a0*/  LOP3.LUT R71, R71, 0xffff, RZ, 0xc0, !PT ;  /* 0x0000ffff47477812 */ /* 0x000fe400078ec0ff */
[----:B------:R-:W-:Y:S02]  /*c4b0*/  LOP3.LUT R72, R72, 0xffff, RZ, 0xc0, !PT ;  /* 0x0000ffff48487812 */ /* 0x000fe400078ec0ff */
[----:B------:R-:W-:Y:S02]  /*c4c0*/  LOP3.LUT R73, R73, 0xffff, RZ, 0xc0, !PT ;  /* 0x0000ffff49497812 */ /* 0x000fe400078ec0ff */
[----:B------:R-:W-:Y:S02]  /*c4d0*/  PRMT R70, R71, 0x3340, R70 ;  /* 0x0000334047467816 */ /* 0x000fe40000000046 */
[----:B------:R-:W-:-:S02]  /*c4e0*/  PRMT R71, R73, 0x3340, R72 ;  /* 0x0000334049477816 */ /* 0x000fc40000000048 */
[----:B------:R-:W0:Y:S01]  /*c4f0*/  S2R R72, SR_CgaCtaId ;  /* 0x0000000000487919 */ /* 0x000e220000008800 */
[----:B------:R-:W-:Y:S02]  /*c500*/  LOP3.LUT R56, R56, 0xffff, RZ, 0xc0, !PT ;  /* 0x0000ffff38387812 */ /* 0x000fe400078ec0ff */
[----:B------:R-:W-:Y:S02]  /*c510*/  LOP3.LUT R57, R57, 0xffff, RZ, 0xc0, !PT ;  /* 0x0000ffff39397812 */ /* 0x000fe400078ec0ff */
[----:B------:R-:W-:Y:S02]  /*c520*/  LOP3.LUT R50, R50, 0xffff, RZ, 0xc0, !PT ;  /* 0x0000ffff32327812 */ /* 0x000fe400078ec0ff */
[----:B------:R-:W-:Y:S02]  /*c530*/  LOP3.LUT R51, R51, 0xffff, RZ, 0xc0, !PT ;  /* 0x0000ffff33337812 */ /* 0x000fe400078ec0ff */
[----:B------:R-:W-:Y:S02]  /*c540*/  LOP3.LUT R58, R58, 0xffff, RZ, 0xc0, !PT ;  /* 0x0000ffff3a3a7812 */ /* 0x000fe400078ec0ff */
[----:B------:R-:W-:-:S02]  /*c550*/  LOP3.LUT R59, R59, 0xffff, RZ, 0xc0, !PT ;  /* 0x0000ffff3b3b7812 */ /* 0x000fc400078ec0ff */
[----:B------:R-:W-:Y:S02]  /*c560*/  PRMT R57, R57, 0x3340, R56 ;  /* 0x0000334039397816 */ /* 0x000fe40000000038 */
        /* <DEDUP_REMOVED lines=13> */
[----:B------:R-:W-:Y:S02]  /*c640*/  PRMT R59, R61, 0x3340, R60 ;  /* 0x000033403d3b7816 */ /* 0x000fe4000000003c */
        /* <DEDUP_REMOVED lines=35> */
[----:B------:R-:W-:Y:S02]  /*c880*/  MOV R55, 0x400 ;  /* 0x0000040000377802 */ /* 0x000fe40000000f00 */
[----:B------:R-:W-:Y:S02]  /*c890*/  PRMT R47, R53, 0x3340, R52 ;  /* 0x00003340352f7816 */ /* 0x000fe40000000034 */
[----:B------:R-:W-:Y:S02]  /*c8a0*/  PRMT R39, R45, 0x3340, R44 ;  /* 0x000033402d277816 */ /* 0x000fe4000000002c */
[----:B------:R-:W-:-:S02]  /*c8b0*/  PRMT R31, R37, 0x3340, R36 ;  /* 0x00003340251f7816 */ /* 0x000fc40000000024 */
[----:B------:R-:W-:Y:S02]  /*c8c0*/  PRMT R23, R29, 0x3340, R28 ;  /* 0x000033401d177816 */ /* 0x000fe4000000001c */
[----:B------:R-:W-:Y:S02]  /*c8d0*/  PRMT R15, R21, 0x3340, R20 ;  /* 0x00003340150f7816 */ /* 0x000fe40000000014 */
[----:B------:R-:W-:Y:S02]  /*c8e0*/  LOP3.LUT R12, R12, 0xffff, RZ, 0xc0, !PT ;  /* 0x0000ffff0c0c7812 */ /* 0x000fe400078ec0ff */
        /* <DEDUP_REMOVED lines=101> */
[----:B------:R-:W-:Y:S02]  /*cf40*/  PRMT R74, R75, 0x3340, R74 ;  /* 0x000033404b4a7816 */ /* 0x000fe4000000004a */
[----:B------:R-:W-:Y:S02]  /*cf50*/  PRMT R66, R67, 0x3340, R66 ;  /* 0x0000334043427816 */ /* 0x000fe40000000042 */
[----:B------:R-:W-:Y:S02]  /*cf60*/  PRMT R62, R63, 0x3340, R62 ;  /* 0x000033403f3e7816 */ /* 0x000fe4000000003e */
[----:B0-----:R-:W-:-:S02]  /*cf70*/  LEA R55, R72, R55, 0x18 ;  /* 0x0000003748377211 */ /* 0x001fc400078ec0ff */
        /* <DEDUP_REMOVED lines=61> */
[----:B-----5:R0:W-:Y:S01]  /*d350*/  STS [R7], R80 ;  /* 0x0000005007007388 */ /* 0x0201e20000000800 */
        /* <DEDUP_REMOVED lines=72> */
[----:B------:R-:W-:Y:S01]  /*d7e0*/  BAR.SYNC.DEFER_BLOCKING 0x0 ;  /* 0x0000000000007b1d */ /* 0x000fe20000010000 */
[----:B------:R-:W-:-:S07]  /*d7f0*/  VIMNMX R2, PT, PT, R81, R2, PT ;  /* 0x0000000251027248 */ /* 0x000fce0003fe0100 */
[----:B------:R-:W-:Y:S01]  /*d800*/  PREEXIT ;  /* 0x000000000000782d */ /* 0x000fe20000000000 */
[----:B------:R-:W-:Y:S01]  /*d810*/  BSSY.RECONVERGENT B0, `(.L_x_14) ;  /* 0x0000016000007945 */ /* 0x000fe20003800200 */
[C---:B------:R-:W-:Y:S01]  /*d820*/  ISETP.GE.AND P0, PT, R2.reuse, R78, PT ;  /* 0x0000004e0200720c */ /* 0x040fe20003f06270 */
[----:B------:R-:W-:Y:S01]  /*d830*/  IMAD.IADD R78, R2, 0x1, -R78 ;  /* 0x00000001024e7824 */ /* 0x000fe200078e0a4e */
[----:B------:R-:W-:-:S04]  /*d840*/  VIMNMX R0, PT, PT, R79, R2, PT ;  /* 0x000000024f007248 */ /* 0x000fc80003fe0100 */
[----:B------:R-:W-:-:S04]  /*d850*/  SEL R78, R78, RZ, P0 ;  /* 0x000000ff4e4e7207 */ /* 0x000fc80000000000 */
[----:B------:R-:W-:-:S13]  /*d860*/  ISETP.GE.AND P0, PT, R78, R0, PT ;  /* 0x000000004e00720c */ /* 0x000fda0003f06270 */
[----:B0-----:R-:W-:Y:S05]  /*d870*/  @P0 BRA `(.L_x_15) ;  /* 0x00000000003c0947 */ /* 0x001fea0003800000 */
[----:B------:R-:W-:-:S07]  /*d880*/  IMAD.IADD R3, R79, 0x1, R2 ;  /* 0x000000014f037824 */ /* 0x000fce00078e0202 */
.L_x_16:
[----:B------:R-:W-:-:S05]  /*d890*/  IMAD.IADD R4, R0, 0x1, -R78 ;  /* 0x0000000100047824 */ /* 0x000fca00078e0a4e */
[----:B------:R-:W-:-:S04]  /*d8a0*/  LEA.HI R7, R4, R4, RZ, 0x1 ;  /* 0x0000000404077211 */ /* 0x000fc800078f08ff */
[----:B------:R-:W-:-:S04]  /*d8b0*/  LEA.HI.SX32 R7, R7, R78, 0x1f ;  /* 0x0000004e07077211 */ /* 0x000fc800078ffaff */
[----:B------:R-:W-:-:S05]  /*d8c0*/  LOP3.LUT R4, RZ, R7, RZ, 0x33, !PT ;  /* 0x00000007ff047212 */ /* 0x000fca00078e33ff */
[----:B------:R-:W-:Y:S02]  /*d8d0*/  IMAD.IADD R6, R3, 0x1, R4 ;  /* 0x0000000103067824 */ /* 0x000fe400078e0204 */
[--C-:B------:R-:W-:Y:S02]  /*d8e0*/  IMAD R4, R7, 0x9c, R55.reuse ;  /* 0x0000009c07047824 */ /* 0x100fe400078e0237 */
[----:B------:R-:W-:-:S04]  /*d8f0*/  IMAD R6, R6, 0x9c, R55 ;  /* 0x0000009c06067824 */ /* 0x000fc800078e0237 */
[----:B------:R-:W-:Y:S04]  /*d900*/  LDS R4, [R4] ;  /* 0x0000000004047984 */ /* 0x000fe80000000800 */
[----:B------:R-:W0:Y:S02]  /*d910*/  LDS R9, [R6] ;  /* 0x0000000006097984 */ /* 0x000e240000000800 */
[----:B0-----:R-:W-:-:S04]  /*d920*/  ISETP.GE.AND P0, PT, R9, R4, PT ;  /* 0x000000040900720c */ /* 0x001fc80003f06270 */
[----:B------:R-:W-:-:S09]  /*d930*/  SEL R0, R7, R0, !P0 ;  /* 0x0000000007007207 */ /* 0x000fd20004000000 */
[----:B------:R-:W-:-:S05]  /*d940*/  @P0 VIADD R78, R7, 0x1 ;  /* 0x00000001074e0836 */ /* 0x000fca0000000000 */
[----:B------:R-:W-:-:S13]  /*d950*/  ISETP.GE.AND P0, PT, R78, R0, PT ;  /* 0x000000004e00720c */ /* 0x000fda0003f06270 */
[----:B------:R-:W-:Y:S05]  /*d960*/  @!P0 BRA `(.L_x_16) ;  /* 0xfffffffc00c88947 */ /* 0x000fea000383ffff */
.L_x_15:
[----:B------:R-:W-:Y:S05]  /*d970*/  BSYNC.RECONVERGENT B0 ;  /* 0x0000000000007941 */ /* 0x000fea0003800200 */
.L_x_14:
        /* <DEDUP_REMOVED lines=23> */
[C---:B------:R-:W-:Y:S02]  /*daf0*/  PRMT R3, R6.reuse, 0x7772, RZ ;  /* 0x0000777206037816 */ /* 0x040fe400000000ff */
[C---:B---3--:R-:W-:Y:S01]  /*db00*/  PRMT R9, R7.reuse, 0x7773, RZ ;  /* 0x0000777307097816 */ /* 0x048fe200000000ff */
        /* <DEDUP_REMOVED lines=8> */
[----:B------:R-:W-:Y:S01]  /*db90*/  PRMT R16, R7, 0x7771, RZ ;  /* 0x0000777107107816 */ /* 0x000fe200000000ff */
[----:B------:R-:W3:Y:S01]  /*dba0*/  LDS R35, [R102+0x7c] ;  /* 0x00007c0066237984 */ /* 0x000ee20000000800 */
[----:B------:R-:W-:Y:S02]  /*dbb0*/  SEL R4, R13, R4, P0 ;  /* 0x000000040d047207 */ /* 0x000fe40000000000 */
[----:B------:R-:W-:Y:S01]  /*dbc0*/  PRMT R9, R6, 0x7771, RZ ;  /* 0x0000777106097816 */ /* 0x000fe200000000ff */
[----:B------:R-:W3:Y:S01]  /*dbd0*/  LDS R38, [R99+0x78] ;  /* 0x0000780063267984 */ /* 0x000ee20000000800 */
[----:B----4-:R-:W-:-:S02]  /*dbe0*/  PRMT R8, R10, 0x7773, RZ ;  /* 0x000077730a087816 */ /* 0x010fc400000000ff */
[----:B-----5:R-:W-:Y:S01]  /*dbf0*/  PRMT R7, R11, 0x7773, RZ ;  /* 0x000077730b077816 */ /* 0x020fe200000000ff */
[----:B------:R-:W4:Y:S01]  /*dc00*/  LDS R39, [R102+0x78] ;  /* 0x0000780066277984 */ /* 0x000f220000000800 */
[----:B------:R-:W-:Y:S02]  /*dc10*/  SEL R0, R17, R0, P0 ;  /* 0x0000000011007207 */ /* 0x000fe40000000000 */
[C---:B------:R-:W-:Y:S01]  /*dc20*/  PRMT R6, R10.reuse, 0x7772, RZ ;  /* 0x000077720a067816 */ /* 0x040fe200000000ff */
[----:B------:R-:W5:Y:S01]  /*dc30*/  LDS R42, [R99+0x74] ;  /* 0x00007400632a7984 */ /* 0x000f620000000800 */
[C---:B------:R-:W-:Y:S02]  /*dc40*/  PRMT R13, R11.reuse, 0x7772, RZ ;  /* 0x000077720b0d7816 */ /* 0x040fe400000000ff */
[----:B------:R-:W-:Y:S01]  /*dc50*/  PRMT R12, R10, 0x7770, RZ ;  /* 0x000077700a0c7816 */ /* 0x000fe200000000ff */
[----:B------:R-:W5:Y:S01]  /*dc60*/  LDS R43, [R102+0x74] ;  /* 0x00007400662b7984 */ /* 0x000f620000000800 */
[----:B------:R-:W-:-:S02]  /*dc70*/  PRMT R17, R11, 0x7770, RZ ;  /* 0x000077700b117816 */ /* 0x000fc400000000ff */
        /* <DEDUP_REMOVED lines=26> */
[----:B------:R-:W-:-:S02]  /*de20*/  PRMT R16, R18, 0x7773, RZ ;  /* 0x0000777312107816 */ /* 0x000fc400000000ff */
        /* <DEDUP_REMOVED lines=50> */
[----:B------:R-:W-:Y:S02]  /*e150*/  SEL R25, R33, R28, P0 ;  /* 0x0000001c21197207 */ /* 0x000fe40000000000 */
[----:B------:R-:W-:Y:S01]  /*e160*/  PRMT R26, R26, 0x7771, RZ ;  /* 0x000077711a1a7816 */ /* 0x000fe200000000ff */
[----:B------:R-:W2:Y:S01]  /*e170*/  LDS R100, [R99+0x3c] ;  /* 0x00003c0063647984 */ /* 0x000ea20000000800 */
[----:B------:R-:W-:-:S02]  /*e180*/  PRMT R27, R27, 0x7771, RZ ;  /* 0x000077711b1b7816 */ /* 0x000fc400000000ff */
[C---:B---3--:R-:W-:Y:S01]  /*e190*/  PRMT R28, R30.reuse, 0x7773, RZ ;  /* 0x000077731e1c7816 */ /* 0x048fe200000000ff */
[----:B------:R-:W3:Y:S01]  /*e1a0*/  LDS R101, [R102+0x3c] ;  /* 0x00003c0066657984 */ /* 0x000ee20000000800 */
[C---:B------:R-:W-:Y:S02]  /*e1b0*/  PRMT R33, R31.reuse, 0x7773, RZ ;  /* 0x000077731f217816 */ /* 0x040fe400000000ff */
        /* <DEDUP_REMOVED lines=11> */
[----:B------:R-:W-:Y:S02]  /*e270*/  SEL R29, R37, R32, P0 ;  /* 0x00000020251d7207 */ /* 0x000fe40000000000 */
[----:B------:R-:W-:Y:S01]  /*e280*/  PRMT R30, R30, 0x7771, RZ ;  /* 0x000077711e1e7816 */ /* 0x000fe200000000ff */
[----:B------:R-:W3:Y:S01]  /*e290*/  LDS R111, [R99+0x30] ;  /* 0x00003000636f7984 */ /* 0x000ee20000000800 */
[----:B------:R-:W-:-:S02]  /*e2a0*/  PRMT R31, R31, 0x7771, RZ ;  /* 0x000077711f1f7816 */ /* 0x000fc400000000ff */
[C---:B------:R-:W-:Y:S01]  /*e2b0*/  PRMT R32, R34.reuse, 0x7773, RZ ;  /* 0x0000777322207816 */ /* 0x040fe200000000ff */
        /* <DEDUP_REMOVED lines=9> */
[----:B------:R-:W-:Y:S01]  /*e350*/  LDS R118, [R102+0x28] ;  /* 0x0000280066767984 */ /* 0x000fe20000000800 */
[----:B------:R-:W-:Y:S02]  /*e360*/  SEL R31, R37, R32, P0 ;  /* 0x00000020251f7207 */ /* 0x000fe40000000000 */
[----:B------:R-:W-:Y:S02]  /*e370*/  SEL R32, R40, R33, P0 ;  /* 0x0000002128207207 */ /* 0x000fe40000000000 */
[----:B------:R-:W-:Y:S02]  /*e380*/  SEL R33, R41, R36, P0 ;  /* 0x0000002429217207 */ /* 0x000fe40000000000 */
[----:B------:R-:W-:Y:S02]  /*e390*/  PRMT R34, R34, 0x7771, RZ ;  /* 0x0000777122227816 */ /* 0x000fe400000000ff */
[----:B------:R-:W-:-:S02]  /*e3a0*/  PRMT R35, R35, 0x7771, RZ ;  /* 0x0000777123237816 */ /* 0x000fc400000000ff */
[C---:B------:R-:W-:Y:S02]  /*e3b0*/  PRMT R36, R38.reuse, 0x7773, RZ ;  /* 0x0000777326247816 */ /* 0x040fe400000000ff */
[C---:B----4-:R-:W-:Y:S02]  /*e3c0*/  PRMT R41, R39.reuse, 0x7773, RZ ;  /* 0x0000777327297816 */ /* 0x050fe400000000ff */
        /* <DEDUP_REMOVED lines=10> */
[C---:B-----5:R-:W-:Y:S02]  /*e470*/  PRMT R40, R42.reuse, 0x7773, RZ ;  /* 0x000077732a287816 */ /* 0x060fe400000000ff */
        /* <DEDUP_REMOVED lines=133> */
[----:B------:R-:W-:Y:S02]  /*ecd0*/  PRMT R83, R83, 0x7771, RZ ;  /* 0x0000777153537816 */ /* 0x000fe400000000ff */
[----:B------:R-:W-:Y:S02]  /*ece0*/  PRMT R84, R84, 0x7771, RZ ;  /* 0x0000777154547816 */ /* 0x000fe400000000ff */
[----:B------:R-:W-:Y:S02]  /*ecf0*/  PRMT R89, R87, 0x7770, RZ ;  /* 0x0000777057597816 */ /* 0x000fe400000000ff */
[----:B------:R-:W-:-:S02]  /*ed00*/  PRMT R94, R88, 0x7770, RZ ;  /* 0x00007770585e7816 */ /* 0x000fc400000000ff */
[----:B------:R-:W-:Y:S02]  /*ed10*/  SEL R85, R90, R85, P0 ;  /* 0x000000555a557207 */ /* 0x000fe40000000000 */
[----:B------:R-:W-:Y:S02]  /*ed20*/  PRMT R90, R87, 0x7771, RZ ;  /* 0x00007771575a7816 */ /* 0x000fe400000000ff */
[----:B------:R-:W-:Y:S02]  /*ed30*/  PRMT R97, R88, 0x7771, RZ ;  /* 0x0000777158617816 */ /* 0x000fe400000000ff */
[----:B------:R-:W-:Y:S02]  /*ed40*/  SEL R86, R93, R86, P0 ;  /* 0x000000565d567207 */ /* 0x000fe40000000000 */
[----:B--2---:R-:W-:Y:S02]  /*ed50*/  PRMT R87, R91, 0x7773, RZ ;  /* 0x000077735b577816 */ /* 0x004fe400000000ff */
[----:B------:R-:W-:-:S02]  /*ed60*/  PRMT R88, R92, 0x7773, RZ ;  /* 0x000077735c587816 */ /* 0x000fc400000000ff */
[----:B------:R-:W-:Y:S02]  /*ed70*/  SEL R83, R84, R83, P0 ;  /* 0x0000005354537207 */ /* 0x000fe40000000000 */
[C---:B------:R-:W-:Y:S02]  /*ed80*/  PRMT R93, R91.reuse, 0x7770, RZ ;  /* 0x000077705b5d7816 */ /* 0x040fe400000000ff */
[----:B------:R-:W-:Y:S02]  /*ed90*/  PRMT R98, R92, 0x7770, RZ ;  /* 0x000077705c627816 */ /* 0x000fe400000000ff */
[----:B------:R-:W-:Y:S02]  /*eda0*/  SEL R84, R94, R89, P0 ;  /* 0x000000595e547207 */ /* 0x000fe40000000000 */
[----:B------:R-:W-:Y:S02]  /*edb0*/  PRMT R89, R91, 0x7772, RZ ;  /* 0x000077725b597816 */ /* 0x000fe400000000ff */
[----:B------:R-:W-:-:S02]  /*edc0*/  PRMT R94, R92, 0x7772, RZ ;  /* 0x000077725c5e7816 */ /* 0x000fc400000000ff */
[----:B------:R-:W-:Y:S02]  /*edd0*/  SEL R88, R88, R87, P0 ;  /* 0x0000005758587207 */ /* 0x000fe40000000000 */
[----:B------:R-:W-:Y:S02]  /*ede0*/  SEL R87, R98, R93, P0 ;  /* 0x0000005d62577207 */ /* 0x000fe40000000000 */
[----:B------:R-:W-:Y:S02]  /*edf0*/  PRMT R93, R95, 0x7772, RZ ;  /* 0x000077725f5d7816 */ /* 0x000fe400000000ff */
[----:B------:R-:W-:Y:S02]  /*ee00*/  PRMT R98, R96, 0x7772, RZ ;  /* 0x0000777260627816 */ /* 0x000fe400000000ff */
[----:B------:R-:W-:Y:S02]  /*ee10*/  SEL R89, R94, R89, P0 ;  /* 0x000000595e597207 */ /* 0x000fe40000000000 */
[----:B------:R-:W-:-:S02]  /*ee20*/  SEL R90, R97, R90, P0 ;  /* 0x0000005a615a7207 */ /* 0x000fc40000000000 */
[----:B------:R-:W-:Y:S02]  /*ee30*/  PRMT R91, R91, 0x7771, RZ ;  /* 0x000077715b5b7816 */ /* 0x000fe400000000ff */
[C---:B------:R-:W-:Y:S02]  /*ee40*/  PRMT R94, R95.reuse, 0x7773, RZ ;  /* 0x000077735f5e7816 */ /* 0x040fe400000000ff */
[----:B------:R-:W-:Y:S02]  /*ee50*/  PRMT R92, R92, 0x7771, RZ ;  /* 0x000077715c5c7816 */ /* 0x000fe400000000ff */
[C---:B------:R-:W-:Y:S02]  /*ee60*/  PRMT R103, R96.reuse, 0x7773, RZ ;  /* 0x0000777360677816 */ /* 0x040fe400000000ff */
[----:B------:R-:W-:Y:S02]  /*ee70*/  PRMT R97, R95, 0x7770, RZ ;  /* 0x000077705f617816 */ /* 0x000fe400000000ff */
[----:B------:R-:W-:-:S02]  /*ee80*/  PRMT R104, R96, 0x7770, RZ ;  /* 0x0000777060687816 */ /* 0x000fc400000000ff */
[----:B------:R-:W-:Y:S02]  /*ee90*/  SEL R93, R98, R93, P0 ;  /* 0x0000005d625d7207 */ /* 0x000fe40000000000 */
[----:B------:R-:W-:Y:S02]  /*eea0*/  PRMT R98, R95, 0x7771, RZ ;  /* 0x000077715f627816 */ /* 0x000fe400000000ff */
[----:B------:R-:W-:Y:S02]  /*eeb0*/  PRMT R107, R96, 0x7771, RZ ;  /* 0x00007771606b7816 */ /* 0x000fe400000000ff */
[----:B------:R-:W-:Y:S02]  /*eec0*/  SEL R91, R92, R91, P0 ;  /* 0x0000005b5c5b7207 */ /* 0x000fe40000000000 */
[----:B------:R-:W-:Y:S02]  /*eed0*/  SEL R94, R103, R94, P0 ;  /* 0x0000005e675e7207 */ /* 0x000fe40000000000 */
[----:B------:R-:W-:-:S02]  /*eee0*/  PRMT R95, R100, 0x7773, RZ ;  /* 0x00007773645f7816 */ /* 0x000fc400000000ff */
[C---:B---3--:R-:W-:Y:S02]  /*eef0*/  PRMT R96, R101.reuse, 0x7773, RZ ;  /* 0x0000777365607816 */ /* 0x048fe400000000ff */
        /* <DEDUP_REMOVED lines=8> */
[----:B------:R-:W-:Y:S02]  /*ef80*/  PRMT R103, R105, 0x7772, RZ ;  /* 0x0000777269677816 */ /* 0x000fe400000000ff */
[C---:B------:R-:W-:Y:S02]  /*ef90*/  PRMT R113, R106.reuse, 0x7773, RZ ;  /* 0x000077736a717816 */ /* 0x040fe400000000ff */
[----:B------:R-:W-:-:S02]  /*efa0*/  PRMT R108, R106, 0x7772, RZ ;  /* 0x000077726a6c7816 */ /* 0x000fc400000000ff */
[----:B------:R-:W-:Y:S02]  /*efb0*/  SEL R98, R107, R98, P0 ;  /* 0x000000626b627207 */ /* 0x000fe40000000000 */
[----:B------:R-:W-:Y:S02]  /*efc0*/  PRMT R100, R100, 0x7771, RZ ;  /* 0x0000777164647816 */ /* 0x000fe400000000ff */
[----:B------:R-:W-:Y:S02]  /*efd0*/  PRMT R104, R105, 0x7773, RZ ;  /* 0x0000777369687816 */ /* 0x000fe400000000ff */
[----:B------:R-:W-:Y:S02]  /*efe0*/  PRMT R101, R101, 0x7771, RZ ;  /* 0x0000777165657816 */ /* 0x000fe400000000ff */
[----:B------:R-:W-:Y:S02]  /*eff0*/  PRMT R107, R105, 0x7770, RZ ;  /* 0x00007770696b7816 */ /* 0x000fe400000000ff */
[----:B------:R-:W-:-:S02]  /*f000*/  PRMT R114, R106, 0x7770, RZ ;  /* 0x000077706a727816 */ /* 0x000fc400000000ff */
[----:B------:R-:W-:Y:S02]  /*f010*/  SEL R103, R108, R103, P0 ;  /* 0x000000676c677207 */ /* 0x000fe40000000000 */
[----:B------:R-:W-:Y:S02]  /*f020*/  SEL R100, R101, R100, P0 ;  /* 0x0000006465647207 */ /* 0x000fe40000000000 */
[----:B------:R-:W-:Y:S02]  /*f030*/  SEL R104, R113, R104, P0 ;  /* 0x0000006871687207 */ /* 0x000fe40000000000 */
[----:B------:R-:W-:Y:S01]  /*f040*/  PRMT R108, R105, 0x7771, RZ ;  /* 0x00007771696c7816 */ /* 0x000fe200000000ff */
[----:B------:R-:W0:Y:S01]  /*f050*/  LDS R113, [R99+0x28] ;  /* 0x0000280063717984 */ /* 0x000e220000000800 */
[----:B------:R-:W-:Y:S02]  /*f060*/  PRMT R115, R106, 0x7771, RZ ;  /* 0x000077716a737816 */ /* 0x000fe400000000ff */
[----:B------:R-:W-:-:S02]  /*f070*/  SEL R101, R114, R107, P0 ;  /* 0x0000006b72657207 */ /* 0x000fc40000000000 */
[C---:B------:R-:W-:Y:S02]  /*f080*/  PRMT R105, R109.reuse, 0x7773, RZ ;  /* 0x000077736d697816 */ /* 0x040fe400000000ff */
[C---:B------:R-:W-:Y:S02]  /*f090*/  PRMT R106, R110.reuse, 0x7773, RZ ;  /* 0x000077736e6a7816 */ /* 0x040fe400000000ff */
[----:B------:R-:W-:Y:S02]  /*f0a0*/  PRMT R119, R110, 0x7770, RZ ;  /* 0x000077706e777816 */ /* 0x000fe400000000ff */
[----:B------:R-:W-:Y:S02]  /*f0b0*/  PRMT R114, R109, 0x7770, RZ ;  /* 0x000077706d727816 */ /* 0x000fe400000000ff */
[----:B------:R-:W-:Y:S02]  /*f0c0*/  SEL R106, R106, R105, P0 ;  /* 0x000000696a6a7207 */ /* 0x000fe40000000000 */
[----:B------:R-:W-:-:S02]  /*f0d0*/  SEL R105, R119, R114, P0 ;  /* 0x0000007277697207 */ /* 0x000fc40000000000 */
[----:B------:R-:W1:Y:S01]  /*f0e0*/  LDS R119, [R102+0x24] ;  /* 0x0000240066777984 */ /* 0x000e620000000800 */
[----:B------:R-:W-:Y:S02]  /*f0f0*/  PRMT R107, R109, 0x7772, RZ ;  /* 0x000077726d6b7816 */ /* 0x000fe400000000ff */
[----:B------:R-:W-:Y:S01]  /*f100*/  PRMT R120, R110, 0x7772, RZ ;  /* 0x000077726e787816 */ /* 0x000fe200000000ff */
[----:B------:R-:W2:Y:S01]  /*f110*/  LDS R114, [R99+0x24] ;  /* 0x0000240063727984 */ /* 0x000ea20000000800 */
[----:B------:R-:W-:Y:S02]  /*f120*/  SEL R108, R115, R108, P0 ;  /* 0x0000006c736c7207 */ /* 0x000fe40000000000 */
[----:B------:R-:W-:Y:S02]  /*f130*/  SEL R107, R120, R107, P0 ;  /* 0x0000006b786b7207 */ /* 0x000fe40000000000 */
[----:B------:R-:W-:Y:S02]  /*f140*/  PRMT R109, R109, 0x7771, RZ ;  /* 0x000077716d6d7816 */ /* 0x000fe400000000ff */
[----:B------:R-:W-:-:S02]  /*f150*/  PRMT R115, R111, 0x7770, RZ ;  /* 0x000077706f737816 */ /* 0x000fc400000000ff */
[----:B------:R-:W-:Y:S02]  /*f160*/  PRMT R110, R110, 0x7771, RZ ;  /* 0x000077716e6e7816 */ /* 0x000fe400000000ff */
[----:B------:R-:W-:Y:S02]  /*f170*/  PRMT R131, R111, 0x7773, RZ ;  /* 0x000077736f837816 */ /* 0x000fe400000000ff */
[C---:B------:R-:W-:Y:S02]  /*f180*/  PRMT R120, R116.reuse, 0x7773, RZ ;  /* 0x0000777374787816 */ /* 0x040fe400000000ff */
[----:B------:R-:W-:Y:S02]  /*f190*/  PRMT R122, R116, 0x7770, RZ ;  /* 0x00007770747a7816 */ /* 0x000fe400000000ff */
[----:B------:R-:W-:Y:S02]  /*f1a0*/  SEL R109, R110, R109, P0 ;  /* 0x0000006d6e6d7207 */ /* 0x000fe40000000000 */
[----:B------:R-:W-:-:S02]  /*f1b0*/  SEL R131, R120, R131, P0 ;  /* 0x0000008378837207 */ /* 0x000fc40000000000 */
[----:B------:R-:W-:Y:S02]  /*f1c0*/  SEL R110, R122, R115, P0 ;  /* 0x000000737a6e7207 */ /* 0x000fe40000000000 */
[C---:B------:R-:W-:Y:S01]  /*f1d0*/  PRMT R121, R116.reuse, 0x7772, RZ ;  /* 0x0000777274797816 */ /* 0x040fe200000000ff */
[----:B------:R-:W3:Y:S01]  /*f1e0*/  LDS R115, [R99+0x20] ;  /* 0x0000200063737984 */ /* 0x000ee20000000800 */
[----:B------:R-:W-:Y:S02]  /*f1f0*/  PRMT R120, R116, 0x7771, RZ ;  /* 0x0000777174787816 */ /* 0x000fe400000000ff */
[C---:B------:R-:W-:Y:S01]  /*f200*/  PRMT R132, R111.reuse, 0x7772, RZ ;  /* 0x000077726f847816 */ /* 0x040fe200000000ff */
[----:B------:R-:W4:Y:S01]  /*f210*/  LDS R116, [R102+0x20] ;  /* 0x0000200066747984 */ /* 0x000f220000000800 */
[----:B------:R-:W-:Y:S02]  /*f220*/  PRMT R133, R111, 0x7771, RZ ;  /* 0x000077716f857816 */ /* 0x000fe400000000ff */
[----:B------:R-:W-:-:S02]  /*f230*/  PRMT R111, R117, 0x7773, RZ ;  /* 0x00007773756f7816 */ /* 0x000fc400000000ff */
[C---:B------:R-:W-:Y:S02]  /*f240*/  PRMT R134, R112.reuse, 0x7773, RZ ;  /* 0x0000777370867816 */ /* 0x040fe400000000ff */
[----:B------:R-:W-:Y:S02]  /*f250*/  PRMT R135, R112, 0x7772, RZ ;  /* 0x0000777270877816 */ /* 0x000fe400000000ff */
[----:B------:R-:W-:Y:S02]  /*f260*/  SEL R134, R111, R134, P0 ;  /* 0x000000866f867207 */ /* 0x000fe40000000000 */
[----:B------:R-:W-:Y:S01]  /*f270*/  PRMT R122, R117, 0x7772, RZ ;  /* 0x00007772757a7816 */ /* 0x000fe200000000ff */
[----:B------:R-:W5:Y:S01]  /*f280*/  LDS R111, [R99+0x1c] ;  /* 0x00001c00636f7984 */ /* 0x000f620000000800 */
[----:B------:R-:W-:Y:S02]  /*f290*/  SEL R133, R120, R133, P0 ;  /* 0x0000008578857207 */ /* 0x000fe40000000000 */
[----:B------:R-:W-:Y:S01]  /*f2a0*/  SEL R132, R121, R132, P0 ;  /* 0x0000008479847207 */ /* 0x000fe20000000000 */
[----:B------:R-:W5:Y:S01]  /*f2b0*/  LDS R120, [R102+0x1c] ;  /* 0x00001c0066787984 */ /* 0x000f620000000800 */
[----:B------:R-:W-:-:S02]  /*f2c0*/  PRMT R137, R112, 0x7771, RZ ;  /* 0x0000777170897816 */ /* 0x000fc400000000ff */
[----:B------:R-:W-:Y:S02]  /*f2d0*/  PRMT R136, R112, 0x7770, RZ ;  /* 0x0000777070887816 */ /* 0x000fe400000000ff */
[----:B------:R-:W-:Y:S02]  /*f2e0*/  SEL R135, R122, R135, P0 ;  /* 0x000000877a877207 */ /* 0x000fe40000000000 */
[C---:B------:R-:W-:Y:S02]  /*f2f0*/  PRMT R121, R117.reuse, 0x7770, RZ ;  /* 0x0000777075797816 */ /* 0x040fe400000000ff */
[----:B------:R-:W-:Y:S02]  /*f300*/  PRMT R112, R117, 0x7771, RZ ;  /* 0x0000777175707816 */ /* 0x000fe400000000ff */
[----:B0-----:R-:W-:Y:S02]  /*f310*/  PRMT R127, R113, 0x7773, RZ ;  /* 0x00007773717f7816 */ /* 0x001fe400000000ff */
[----:B------:R-:W-:-:S02]  /*f320*/  PRMT R122, R118, 0x7773, RZ ;  /* 0x00007773767a7816 */ /* 0x000fc400000000ff */
[----:B------:R-:W-:Y:S02]  /*f330*/  PRMT R117, R118, 0x7772, RZ ;  /* 0x0000777276757816 */ /* 0x000fe400000000ff */
[C---:B------:R-:W-:Y:S02]  /*f340*/  PRMT R128, R113.reuse, 0x7772, RZ ;  /* 0x0000777271807816 */ /* 0x040fe400000000ff */
[----:B------:R-:W-:Y:S02]  /*f350*/  SEL R127, R122, R127, P0 ;  /* 0x0000007f7a7f7207 */ /* 0x000fe40000000000 */
[C---:B------:R-:W-:Y:S02]  /*f360*/  PRMT R130, R113.reuse, 0x7771, RZ ;  /* 0x0000777171827816 */ /* 0x040fe400000000ff */
[----:B------:R-:W-:Y:S02]  /*f370*/  PRMT R129, R113, 0x7770, RZ ;  /* 0x0000777071817816 */ /* 0x000fe400000000ff */
[----:B------:R-:W-:-:S02]  /*f380*/  SEL R137, R112, R137, P0 ;  /* 0x0000008970897207 */ /* 0x000fc40000000000 */
[----:B------:R-:W-:Y:S01]  /*f390*/  SEL R128, R117, R128, P0 ;  /* 0x0000008075807207 */ /* 0x000fe20000000000 */
[----:B------:R-:W0:Y:S01]  /*f3a0*/  LDS R112, [R99+0x18] ;  /* 0x0000180063707984 */ /* 0x000e220000000800 */
[C---:B------:R-:W-:Y:S02]  /*f3b0*/  PRMT R122, R118.reuse, 0x7770, RZ ;  /* 0x00007770767a7816 */ /* 0x040fe400000000ff */
[----:B------:R-:W-:Y:S01]  /*f3c0*/  PRMT R113, R118, 0x7771, RZ ;  /* 0x0000777176717816 */ /* 0x000fe200000000ff */
[----:B------:R-:W0:Y:S01]  /*f3d0*/  LDS R117, [R102+0x18] ;  /* 0x0000180066757984 */ /* 0x000e220000000800 */
[----:B-1----:R-:W-:Y:S02]  /*f3e0*/  PRMT R118, R119, 0x7772, RZ ;  /* 0x0000777277767816 */ /* 0x002fe400000000ff */
[----:B--2---:R-:W-:Y:S02]  /*f3f0*/  PRMT R139, R114, 0x7772, RZ ;  /* 0x00007772728b7816 */ /* 0x004fe400000000ff */
[----:B------:R-:W-:-:S02]  /*f400*/  SEL R130, R113, R130, P0 ;  /* 0x0000008271827207 */ /* 0x000fc40000000000 */
[----:B------:R-:W-:Y:S01]  /*f410*/  SEL R139, R118, R139, P0 ;  /* 0x0000008b768b7207 */ /* 0x000fe20000000000 */
[----:B------:R-:W1:Y:S01]  /*f420*/  LDS R113, [R99+0x14] ;  /* 0x0000140063717984 */ /* 0x000e620000000800 */
[C---:B------:R-:W-:Y:S02]  /*f430*/  PRMT R138, R114.reuse, 0x7773, RZ ;  /* 0x00007773728a7816 */ /* 0x040fe400000000ff */
[C---:B------:R-:W-:Y:S01]  /*f440*/  PRMT R141, R114.reuse, 0x7771, RZ ;  /* 0x00007771728d7816 */ /* 0x040fe200000000ff */
[----:B------:R-:W2:Y:S01]  /*f450*/  LDS R118, [R102+0x14] ;  /* 0x0000140066767984 */ /* 0x000ea20000000800 */
[----:B------:R-:W-:Y:S02]  /*f460*/  PRMT R140, R114, 0x7770, RZ ;  /* 0x00007770728c7816 */ /* 0x000fe400000000ff */
[----:B------:R-:W-:Y:S02]  /*f470*/  PRMT R114, R119, 0x7771, RZ ;  /* 0x0000777177727816 */ /* 0x000fe400000000ff */
[----:B---3--:R-:W-:-:S02]  /*f480*/  PRMT R123, R115, 0x7773, RZ ;  /* 0x00007773737b7816 */ /* 0x008fc400000000ff */
[C---:B------:R-:W-:Y:S02]  /*f490*/  PRMT R124, R115.reuse, 0x7772, RZ ;  /* 0x00007772737c7816 */ /* 0x040fe400000000ff */
[----:B------:R-:W-:Y:S02]  /*f4a0*/  SEL R141, R114, R141, P0 ;  /* 0x0000008d728d7207 */ /* 0x000fe40000000000 */
[C---:B------:R-:W-:Y:S02]  /*f4b0*/  PRMT R126, R115.reuse, 0x7771, RZ ;  /* 0x00007771737e7816 */ /* 0x040fe400000000ff */
[----:B------:R-:W-:Y:S02]  /*f4c0*/  PRMT R125, R115, 0x7770, RZ ;  /* 0x00007770737d7816 */ /* 0x000fe400000000ff */
[C---:B----4-:R-:W-:Y:S02]  /*f4d0*/  PRMT R114, R116.reuse, 0x7770, RZ ;  /* 0x0000777074727816 */ /* 0x050fe400000000ff */
[----:B------:R-:W-:-:S02]  /*f4e0*/  PRMT R115, R116, 0x7771, RZ ;  /* 0x0000777174737816 */ /* 0x000fc400000000ff */
[----:B------:R-:W-:Y:S02]  /*f4f0*/  SEL R136, R121, R136, P0 ;  /* 0x0000008879887207 */ /* 0x000fe40000000000 */
[----:B------:R-:W-:Y:S02]  /*f500*/  PRMT R121, R119, 0x7773, RZ ;  /* 0x0000777377797816 */ /* 0x000fe400000000ff */
[----:B------:R-:W-:Y:S02]  /*f510*/  SEL R125, R114, R125, P0 ;  /* 0x0000007d727d7207 */ /* 0x000fe40000000000 */
[----:B------:R-:W-:Y:S01]  /*f520*/  SEL R126, R115, R126, P0 ;  /* 0x0000007e737e7207 */ /* 0x000fe20000000000 */
[----:B------:R-:W-:Y:S01]  /*f530*/  LDS R114, [R99+0x10] ;  /* 0x0000100063727984 */ /* 0x000fe20000000800 */
[----:B------:R-:W-:Y:S02]  /*f540*/  SEL R138, R121, R138, P0 ;  /* 0x0000008a798a7207 */ /* 0x000fe40000000000 */
[----:B------:R-:W-:Y:S01]  /*f550*/  SEL R129, R122, R129, P0 ;  /* 0x000000817a817207 */ /* 0x000fe20000000000 */
[----:B------:R-:W3:Y:S01]  /*f560*/  LDS R115, [R102+0x10] ;  /* 0x0000100066737984 */ /* 0x000ee20000000800 */
[----:B------:R-:W-:-:S02]  /*f570*/  PRMT R121, R119, 0x7770, RZ ;  /* 0x0000777077797816 */ /* 0x000fc400000000ff */
[C---:B------:R-:W-:Y:S02]  /*f580*/  PRMT R122, R116.reuse, 0x7773, RZ ;  /* 0x00007773747a7816 */ /* 0x040fe400000000ff */
[----:B------:R-:W-:Y:S02]  /*f590*/  PRMT R119, R116, 0x7772, RZ ;  /* 0x0000777274777816 */ /* 0x000fe400000000ff */
[C---:B-----5:R-:W-:Y:S02]  /*f5a0*/  PRMT R142, R111.reuse, 0x7773, RZ ;  /* 0x000077736f8e7816 */ /* 0x060fe400000000ff */
[C---:B------:R-:W-:Y:S02]  /*f5b0*/  PRMT R143, R111.reuse, 0x7772, RZ ;  /* 0x000077726f8f7816 */ /* 0x040fe400000000ff */
[C---:B------:R-:W-:Y:S02]  /*f5c0*/  PRMT R145, R111.reuse, 0x7771, RZ ;  /* 0x000077716f917816 */ /* 0x040fe400000000ff */
[----:B------:R-:W-:-:S02]  /*f5d0*/  PRMT R144, R111, 0x7770, RZ ;  /* 0x000077706f907816 */ /* 0x000fc400000000ff */
[C---:B------:R-:W-:Y:S02]  /*f5e0*/  PRMT R116, R120.reuse, 0x7772, RZ ;  /* 0x0000777278747816 */ /* 0x040fe400000000ff */
[C---:B------:R-:W-:Y:S02]  /*f5f0*/  PRMT R111, R120.reuse, 0x7770, RZ ;  /* 0x00007770786f7816 */ /* 0x040fe400000000ff */
[----:B------:R-:W-:Y:S02]  /*f600*/  SEL R124, R119, R124, P0 ;  /* 0x0000007c777c7207 */ /* 0x000fe40000000000 */
[----:B------:R-:W-:Y:S02]  /*f610*/  PRMT R119, R120, 0x7773, RZ ;  /* 0x0000777378777816 */ /* 0x000fe400000000ff */
[----:B------:R-:W-:Y:S02]  /*f620*/  SEL R143, R116, R143, P0 ;  /* 0x0000008f748f7207 */ /* 0x000fe40000000000 */
[----:B------:R-:W-:Y:S01]  /*f630*/  SEL R144, R111, R144, P0 ;  /* 0x000000906f907207 */ /* 0x000fe20000000000 */
[----:B------:R-:W-:Y:S01]  /*f640*/  LDS R116, [R102+0xc] ;  /* 0x00000c0066747984 */ /* 0x000fe20000000800 */
[----:B------:R-:W-:-:S02]  /*f650*/  PRMT R120, R120, 0x7771, RZ ;  /* 0x0000777178787816 */ /* 0x000fc400000000ff */
[----:B------:R-:W-:Y:S01]  /*f660*/  SEL R123, R122, R123, P0 ;  /* 0x0000007b7a7b7207 */ /* 0x000fe20000000000 */
[----:B------:R-:W4:Y:S01]  /*f670*/  LDS R111, [R99+0xc] ;  /* 0x00000c00636f7984 */ /* 0x000f220000000800 */
[----:B------:R-:W-:Y:S02]  /*f680*/  SEL R142, R119, R142, P0 ;  /* 0x0000008e778e7207 */ /* 0x000fe40000000000 */
[----:B------:R-:W-:Y:S02]  /*f690*/  SEL R140, R121, R140, P0 ;  /* 0x0000008c798c7207 */ /* 0x000fe40000000000 */
[----:B0-----:R-:W-:Y:S02]  /*f6a0*/  PRMT R119, R112, 0x7773, RZ ;  /* 0x0000777370777816 */ /* 0x001fe400000000ff */
[----:B------:R-:W-:Y:S02]  /*f6b0*/  PRMT R122, R117, 0x7773, RZ ;  /* 0x00007773757a7816 */ /* 0x000fe400000000ff */
[----:B------:R-:W-:-:S02]  /*f6c0*/  SEL R145, R120, R145, P0 ;  /* 0x0000009178917207 */ /* 0x000fc40000000000 */
[C---:B------:R-:W-:Y:S02]  /*f6d0*/  PRMT R121, R112.reuse, 0x7770, RZ ;  /* 0x0000777070797816 */ /* 0x040fe400000000ff */
[C---:B------:R-:W-:Y:S02]  /*f6e0*/  PRMT R146, R117.reuse, 0x7770, RZ ;  /* 0x0000777075927816 */ /* 0x040fe400000000ff */
[----:B------:R-:W-:Y:S02]  /*f6f0*/  PRMT R120, R112, 0x7772, RZ ;  /* 0x0000777270787816 */ /* 0x000fe400000000ff */
[----:B------:R-:W-:Y:S02]  /*f700*/  PRMT R147, R117, 0x7772, RZ ;  /* 0x0000777275937816 */ /* 0x000fe400000000ff */
[----:B------:R-:W-:Y:S02]  /*f710*/  SEL R119, R122, R119, P0 ;  /* 0x000000777a777207 */ /* 0x000fe40000000000 */
[----:B------:R-:W-:-:S02]  /*f720*/  PRMT R122, R112, 0x7771, RZ ;  /* 0x00007771707a7816 */ /* 0x000fc400000000ff */
[----:B------:R-:W-:Y:S02]  /*f730*/  SEL R121, R146, R121, P0 ;  /* 0x0000007992797207 */ /* 0x000fe40000000000 */
[----:B------:R-:W-:Y:S02]  /*f740*/  SEL R120, R147, R120, P0 ;  /* 0x0000007893787207 */ /* 0x000fe40000000000 */
[C---:B-1----:R-:W-:Y:S02]  /*f750*/  PRMT R146, R113.reuse, 0x7773, RZ ;  /* 0x0000777371927816 */ /* 0x042fe400000000ff */
[C---:B--2---:R-:W-:Y:S02]  /*f760*/  PRMT R149, R118.reuse, 0x7773, RZ ;  /* 0x0000777376957816 */ /* 0x044fe400000000ff */
        /* <DEDUP_REMOVED lines=8> */
[----:B---3--:R-:W-:Y:S01]  /*f7f0*/  PRMT R150, R115, 0x7773, RZ ;  /* 0x0000777373967816 */ /* 0x008fe200000000ff */
[----:B------:R-:W1:Y:S01]  /*f800*/  LDS R113, [R102+0x8] ;  /* 0x0000080066717984 */ /* 0x000e620000000800 */
[----:B------:R-:W-:-:S02]  /*f810*/  SEL R122, R117, R122, P0 ;  /* 0x0000007a757a7207 */ /* 0x000fc40000000000 */
[C---:B------:R-:W-:Y:S01]  /*f820*/  PRMT R117, R118.reuse, 0x7770, RZ ;  /* 0x0000777076757816 */ /* 0x040fe200000000ff */
[----:B------:R-:W2:Y:S01]  /*f830*/  LDS R99, [R99+0x4] ;  /* 0x0000040063637984 */ /* 0x000ea20000000800 */
[----:B------:R-:W-:Y:S02]  /*f840*/  PRMT R118, R118, 0x7771, RZ ;  /* 0x0000777176767816 */ /* 0x000fe400000000ff */
[----:B------:R-:W-:Y:S01]  /*f850*/  SEL R148, R117, R148, P0 ;  /* 0x0000009475947207 */ /* 0x000fe20000000000 */
[----:B------:R-:W3:Y:S01]  /*f860*/  LDS R102, [R102+0x4] ;  /* 0x0000040066667984 */ /* 0x000ee20000000800 */
[----:B------:R-:W-:Y:S02]  /*f870*/  SEL R149, R118, R149, P0 ;  /* 0x0000009576957207 */ /* 0x000fe40000000000 */
[C---:B------:R-:W-:Y:S02]  /*f880*/  PRMT R117, R114.reuse, 0x7773, RZ ;  /* 0x0000777372757816 */ /* 0x040fe400000000ff */
[----:B------:R-:W-:-:S02]  /*f890*/  PRMT R118, R114, 0x7772, RZ ;  /* 0x0000777272767816 */ /* 0x000fc400000000ff */
[----:B------:R-:W-:Y:S02]  /*f8a0*/  PRMT R151, R115, 0x7772, RZ ;  /* 0x0000777273977816 */ /* 0x000fe400000000ff */
[----:B------:R-:W-:Y:S02]  /*f8b0*/  SEL R159, R150, R117, P0 ;  /* 0x00000075969f7207 */ /* 0x000fe40000000000 */
[----:B------:R-:W-:Y:S02]  /*f8c0*/  SEL R158, R151, R118, P0 ;  /* 0x00000076979e7207 */ /* 0x000fe40000000000 */
[C---:B------:R-:W-:Y:S02]  /*f8d0*/  PRMT R117, R114.reuse, 0x7771, RZ ;  /* 0x0000777172757816 */ /* 0x040fe400000000ff */
[----:B------:R-:W-:Y:S02]  /*f8e0*/  PRMT R114, R114, 0x7770, RZ ;  /* 0x0000777072727816 */ /* 0x000fe400000000ff */
[----:B------:R-:W-:-:S02]  /*f8f0*/  PRMT R151, R115, 0x7770, RZ ;  /* 0x0000777073977816 */ /* 0x000fc400000000ff */
[----:B------:R-:W-:Y:S02]  /*f900*/  PRMT R118, R115, 0x7771, RZ ;  /* 0x0000777173767816 */ /* 0x000fe400000000ff */
[----:B------:R-:W-:Y:S02]  /*f910*/  SEL R156, R151, R114, P0 ;  /* 0x00000072979c7207 */ /* 0x000fe40000000000 */
[----:B----4-:R-:W-:Y:S02]  /*f920*/  PRMT R114, R111, 0x7773, RZ ;  /* 0x000077736f727816 */ /* 0x010fe400000000ff */
[----:B------:R-:W-:Y:S02]  /*f930*/  PRMT R115, R116, 0x7773, RZ ;  /* 0x0000777374737816 */ /* 0x000fe400000000ff */
[----:B------:R-:W-:Y:S02]  /*f940*/  SEL R157, R118, R117, P0 ;  /* 0x00000075769d7207 */ /* 0x000fe40000000000 */
[----:B------:R-:W-:-:S02]  /*f950*/  SEL R155, R115, R114, P0 ;  /* 0x00000072739b7207 */ /* 0x000fc40000000000 */
[----:B------:R-:W-:Y:S02]  /*f960*/  PRMT R114, R111, 0x7772, RZ ;  /* 0x000077726f727816 */ /* 0x000fe400000000ff */
[C---:B------:R-:W-:Y:S02]  /*f970*/  PRMT R115, R116.reuse, 0x7772, RZ ;  /* 0x0000777274737816 */ /* 0x040fe400000000ff */
[----:B------:R-:W-:Y:S02]  /*f980*/  PRMT R118, R116, 0x7770, RZ ;  /* 0x0000777074767816 */ /* 0x000fe400000000ff */
[----:B------:R-:W-:Y:S02]  /*f990*/  SEL R154, R115, R114, P0 ;  /* 0x00000072739a7207 */ /* 0x000fe40000000000 */
[C---:B------:R-:W-:Y:S02]  /*f9a0*/  PRMT R114, R111.reuse, 0x7771, RZ ;  /* 0x000077716f727816 */ /* 0x040fe400000000ff */
[----:B------:R-:W-:-:S02]  /*f9b0*/  PRMT R111, R111, 0x7770, RZ ;  /* 0x000077706f6f7816 */ /* 0x000fc400000000ff */
[----:B------:R-:W-:Y:S02]  /*f9c0*/  PRMT R115, R116, 0x7771, RZ ;  /* 0x0000777174737816 */ /* 0x000fe400000000ff */
[----:B------:R-:W-:Y:S02]  /*f9d0*/  SEL R152, R118, R111, P0 ;  /* 0x0000006f76987207 */ /* 0x000fe40000000000 */
[----:B------:R-:W-:Y:S02]  /*f9e0*/  SEL R153, R115, R114, P0 ;  /* 0x0000007273997207 */ /* 0x000fe40000000000 */
[----:B0-----:R-:W-:Y:S02]  /*f9f0*/  PRMT R111, R112, 0x7773, RZ ;  /* 0x00007773706f7816 */ /* 0x001fe400000000ff */
[C---:B-1----:R-:W-:Y:S02]  /*fa00*/  PRMT R114, R113.reuse, 0x7773, RZ ;  /* 0x0000777371727816 */ /* 0x042fe400000000ff */
        /* <DEDUP_REMOVED lines=10> */
[----:B--2---:R-:W-:Y:S02]  /*fab0*/  PRMT R111, R99, 0x7773, RZ ;  /* 0x00007773636f7816 */ /* 0x004fe400000000ff */
[----:B---3--:R-:W-:-:S04]  /*fac0*/  PRMT R112, R102, 0x7773, RZ ;  /* 0x0000777366707816 */ /* 0x008fc800000000ff */
[----:B------:R-:W-:Y:S02]  /*fad0*/  SEL R116, R112, R111, P0 ;  /* 0x0000006f70747207 */ /* 0x000fe40000000000 */
[----:B------:R-:W-:Y:S02]  /*fae0*/  PRMT R111, R99, 0x7772, RZ ;  /* 0x00007772636f7816 */ /* 0x000fe400000000ff */
[----:B------:R-:W-:-:S04]  /*faf0*/  PRMT R112, R102, 0x7772, RZ ;  /* 0x0000777266707816 */ /* 0x000fc800000000ff */
[----:B------:R-:W-:Y:S02]  /*fb00*/  SEL R115, R112, R111, P0 ;  /* 0x0000006f70737207 */ /* 0x000fe40000000000 */
[C---:B------:R-:W-:Y:S02]  /*fb10*/  PRMT R111, R99.reuse, 0x7771, RZ ;  /* 0x00007771636f7816 */ /* 0x040fe400000000ff */
[----:B------:R-:W-:Y:S02]  /*fb20*/  PRMT R99, R99, 0x7770, RZ ;  /* 0x0000777063637816 */ /* 0x000fe400000000ff */
[C---:B------:R-:W-:Y:S02]  /*fb30*/  PRMT R112, R102.reuse, 0x7770, RZ ;  /* 0x0000777066707816 */ /* 0x040fe400000000ff */
[----:B------:R-:W-:Y:S02]  /*fb40*/  PRMT R102, R102, 0x7771, RZ ;  /* 0x0000777166667816 */ /* 0x000fe400000000ff */
[----:B------:R-:W-:-:S02]  /*fb50*/  SEL R114, R112, R99, P0 ;  /* 0x0000006370727207 */ /* 0x000fc40000000000 */
[----:B------:R-:W0:Y:S01]  /*fb60*/  S2R R99, SR_TID.X ;  /* 0x0000000000637919 */ /* 0x000e220000002100 */
[----:B------:R-:W-:Y:S02]  /*fb70*/  SEL R113, R102, R111, P0 ;  /* 0x0000006f66717207 */ /* 0x000fe40000000000 */
[----:B------:R-:W-:-:S04]  /*fb80*/  MOV R102, 0x400 ;  /* 0x0000040000667802 */ /* 0x000fc80000000f00 */
[----:B------:R-:W-:Y:S01]  /*fb90*/  LEA R102, R161, R102, 0x18 ;  /* 0x00000066a1667211 */ /* 0x000fe200078ec0ff */
[----:B------:R-:W-:Y:S06]  /*fba0*/  BAR.SYNC.DEFER_BLOCKING 0x0 ;  /* 0x0000000000007b1d */ /* 0x000fec0000010000 */
[----:B------:R-:W-:Y:S05]  /*fbb0*/  BRA.U !UP0, `(.L_x_17) ;  /* 0x0000001908507547 */ /* 0x000fea000b800000 */
[----:B------:R-:W-:Y:S02]  /*fbc0*/  LOP3.LUT R111, R116, 0xffff, RZ, 0xc0, !PT ;  /* 0x0000ffff746f7812 */ /* 0x000fe400078ec0ff */
[----:B------:R-:W-:Y:S02]  /*fbd0*/  LOP3.LUT R112, R115, 0xffff, RZ, 0xc0, !PT ;  /* 0x0000ffff73707812 */ /* 0x000fe400078ec0ff */
[----:B------:R-:W-:Y:S02]  /*fbe0*/  LOP3.LUT R113, R113, 0xffff, RZ, 0xc0, !PT ;  /* 0x0000ffff71717812 */ /* 0x000fe400078ec0ff */
[----:B------:R-:W-:Y:S02]  /*fbf0*/  LOP3.LUT R114, R114, 0xffff, RZ, 0xc0, !PT ;  /* 0x0000ffff72727812 */ /* 0x000fe400078ec0ff */
[----:B------:R-:W-:Y:S02]  /*fc00*/  PRMT R111, R112, 0x3340, R111 ;  /* 0x00003340706f7816 */ /* 0x000fe4000000006f */
        /* <DEDUP_REMOVED lines=8> */
[----:B------:R-:W-:Y:S01]  /*fc90*/  PRMT R113, R114, 0x3340, R113 ;  /* 0x0000334072717816 */ /* 0x000fe20000000071 */
[----:B------:R-:W1:Y:S01]  /*fca0*/  S2R R3, SR_LANEID ;  /* 0x0000000000037919 */ /* 0x000e620000000000 */
        /* <DEDUP_REMOVED lines=61> */
[----:B------:R-:W-:Y:S02]  /*10080*/  PRMT R124, R144, 0x3340, R145 ;  /* 0x00003340907c7816 */ /* 0x000fe40000000091 */
[----:B------:R-:W-:Y:S02]  /*10090*/  PRMT R103, R136, 0x3340, R105 ;  /* 0x0000334088677816 */ /* 0x000fe40000000069 */
[----:B------:R-:W-:-:S02]  /*100a0*/  LOP3.LUT R100, R100, 0xffff, RZ, 0xc0, !PT ;  /* 0x0000ffff64647812 */ /* 0x000fc400078ec0ff */
[----:B------:R-:W-:Y:S02]  /*100b0*/  LOP3.LUT R95, R95, 0xffff, RZ, 0xc0, !PT ;  /* 0x0000ffff5f5f7812 */ /* 0x000fe400078ec0ff */
[----:B------:R-:W-:Y:S02]  /*100c0*/  LOP3.LUT R86, R86, 0xffff, RZ, 0xc0, !PT ;  /* 0x0000ffff56567812 */ /* 0x000fe400078ec0ff */
[----:B------:R-:W-:Y:S02]  /*100d0*/  LOP3.LUT R87, R85, 0xffff, RZ, 0xc0, !PT ;  /* 0x0000ffff55577812 */ /* 0x000fe400078ec0ff */
[----:B------:R-:W-:Y:S02]  /*100e0*/  PRMT R30, R29, 0x3340, R30 ;  /* 0x000033401d1e7816 */ /* 0x000fe4000000001e */
[----:B0-----:R-:W-:Y:S02]  /*100f0*/  LOP3.LUT R4, R99, 0x3e0, RZ, 0xc0, !PT ;  /* 0x000003e063047812 */ /* 0x001fe400078ec0ff */
[----:B------:R-:W-:-:S02]  /*10100*/  LOP3.LUT R122, R122, 0xffff, RZ, 0xc0, !PT ;  /* 0x0000ffff7a7a7812 */ /* 0x000fc400078ec0ff */
[----:B------:R-:W-:Y:S01]  /*10110*/  LOP3.LUT R153, R121, 0xffff, RZ, 0xc0, !PT ;  /* 0x0000ffff79997812 */ /* 0x000fe200078ec0ff */
[----:B-1----:R-:W-:Y:S01]  /*10120*/  IMAD.IADD R3, R4, 0x1, R3 ;  /* 0x0000000104037824 */ /* 0x002fe200078e0203 */
        /* <DEDUP_REMOVED lines=92> */
[----:B------:R-:W-:Y:S02]  /*106f0*/  ISETP.NE.AND P0, PT, R99, RZ, PT ;  /* 0x000000ff6300720c */ /* 0x000fe40003f05270 */
        /* <DEDUP_REMOVED lines=51> */
[----:B------:R-:W-:Y:S01]  /*10a30*/  IMAD R8, R3, 0x9c, R102 ;  /* 0x0000009c03087824 */ /* 0x000fe200078e0266 */
[----:B------:R-:W-:Y:S02]  /*10a40*/  PRMT R6, R6, 0x3340, R13 ;  /* 0x0000334006067816 */ /* 0x000fe4000000000d */
[----:B------:R-:W-:Y:S02]  /*10a50*/  PRMT R111, R112, 0x5410, R111 ;  /* 0x00005410706f7816 */ /* 0x000fe4000000006f */
[----:B------:R-:W-:Y:S01]  /*10a60*/  PRMT R113, R114, 0x5410, R113 ;  /* 0x0000541072717816 */ /* 0x000fe20000000071 */
[----:B------:R-:W-:Y:S01]  /*10a70*/  STS [R8], R0 ;  /* 0x0000000008007388 */ /* 0x000fe20000000800 */
        /* <DEDUP_REMOVED lines=54> */
[----:B------:R-:W-:-:S03]  /*10de0*/  LOP3.LUT R3, R99, 0x1f, RZ, 0xc0, !PT ;  /* 0x0000001f63037812 */ /* 0x000fc600078ec0ff */
        /* <DEDUP_REMOVED lines=18> */
[----:B------:R0:W-:Y:S04]  /*10f10*/  STS [R8+0x94], R6 ;  /* 0x0000940608007388 */ /* 0x0001e80000000800 */
[----:B------:R1:W-:Y:S01]  /*10f20*/  STS [R8+0x98], R2 ;  /* 0x0000980208007388 */ /* 0x0003e20000000800 */
[----:B------:R-:W-:-:S03]  /*10f30*/  NOP ;  /* 0x0000000000007918 */ /* 0x000fc60000000000 */
[----:B------:R-:W-:Y:S01]  /*10f40*/  LDS R87, [R8] ;  /* 0x0000000008577984 */ /* 0x000fe20000000800 */
[----:B0-----:R-:W0:Y:S01]  /*10f50*/  LDC.64 R6, c[0x0][0x3a0] ;  /* 0x0000e800ff067b82 */ /* 0x001e220000000a00 */
[----:B-1----:R-:W-:Y:S02]  /*10f60*/  IMAD.IADD R2, R4, 0x1, R3 ;  /* 0x0000000104027824 */ /* 0x002fe400078e0203 */
[----:B------:R-:W-:Y:S01]  /*10f70*/  LDS R9, [R8+0x98] ;  /* 0x0000980008097984 */ /* 0x000fe20000000800 */
[----:B------:R-:W-:-:S03]  /*10f80*/  IMAD.MOV.U32 R3, RZ, RZ, RZ ;  /* 0x000000ffff037224 */ /* 0x000fc600078e00ff */
[----:B------:R-:W-:Y:S01]  /*10f90*/  LDS R11, [R8+0x94] ;  /* 0x00009400080b7984 */ /* 0x000fe20000000800 */
[----:B------:R-:W-:-:S03]  /*10fa0*/  IMAD.WIDE.U32 R4, R5, 0x100, R2 ;  /* 0x0000010005047825 */ /* 0x000fc600078e0002 */
[----:B------:R-:W-:Y:S01]  /*10fb0*/  LDS R13, [R8+0x90] ;  /* 0x00009000080d7984 */ /* 0x000fe20000000800 */
[----:B------:R-:W-:-:S03]  /*10fc0*/  IMAD R3, R5, 0x9c, RZ ;  /* 0x0000009c05037824 */ /* 0x000fc600078e02ff */
[----:B------:R-:W-:Y:S04]  /*10fd0*/  LDS R15, [R8+0x8c] ;  /* 0x00008c00080f7984 */ /* 0x000fe80000000800 */
[----:B------:R-:W-:Y:S04]  /*10fe0*/  LDS R17, [R8+0x88] ;  /* 0x0000880008117984 */ /* 0x000fe80000000800 */
[----:B------:R-:W-:Y:S01]  /*10ff0*/  LDS R19, [R8+0x84] ;  /* 0x0000840008137984 */ /* 0x000fe20000000800 */
[----:B0-----:R-:W-:-:S03]  /*11000*/  IMAD.WIDE.U32 R4, R4, 0x9c, R6 ;  /* 0x0000009c04047825 */ /* 0x001fc600078e0006 */
[----:B------:R-:W-:Y:S01]  /*11010*/  LDS R21, [R8+0x80] ;  /* 0x0000800008157984 */ /* 0x000fe20000000800 */
[----:B------:R-:W-:-:S03]  /*11020*/  IMAD.IADD R3, R5, 0x1, R3 ;  /* 0x0000000105037824 */ /* 0x000fc600078e0203 */
[----:B------:R-:W-:Y:S04]  /*11030*/  LDS R23, [R8+0x7c] ;  /* 0x00007c0008177984 */ /* 0x000fe80000000800 */
        /* <DEDUP_REMOVED lines=30> */
[----:B------:R-:W-:Y:S01]  /*11220*/  @!P0 STS [R102+0x9c00], R81 ;  /* 0x009c005166008388 */ /* 0x000fe20000000800 */
[----:B------:R-:W-:Y:S06]  /*11230*/  BAR.SYNC.DEFER_BLOCKING 0x0 ;  /* 0x0000000000007b1d */ /* 0x000fec0000010000 */
[----:B------:R-:W0:Y:S02]  /*11240*/  LDS R89, [R102+0x9c00] ;  /* 0x009c000066597984 */ /* 0x000e240000000800 */
[----:B0-----:R-:W-:Y:S01]  /*11250*/  ISETP.GE.AND P0, PT, R2, R89, PT ;  /* 0x000000590200720c */ /* 0x001fe20003f06270 */
[----:B------:R-:W-:-:S12]  /*11260*/  IMAD.MOV.U32 R2, RZ, RZ, R4 ;  /* 0x000000ffff027224 */ /* 0x000fd800078e0004 */
[----:B------:R-:W-:Y:S05]  /*11270*/  @P0 EXIT ;  /* 0x000000000000094d */ /* 0x000fea0003800000 */
        /* <DEDUP_REMOVED lines=40> */
.L_x_17:
[----:B------:R-:W-:Y:S02]  /*11500*/  LOP3.LUT R12, R12, 0xffff, RZ, 0xc0, !PT ;  /* 0x0000ffff0c0c7812 */ /* 0x000fe400078ec0ff */
[----:B------:R-:W-:Y:S02]  /*11510*/  LOP3.LUT R11, R11, 0xffff, RZ, 0xc0, !PT ;  /* 0x0000ffff0b0b7812 */ /* 0x000fe400078ec0ff */
[----:B------:R-:W-:Y:S02]  /*11520*/  LOP3.LUT R3, R3, 0xffff, RZ, 0xc0, !PT ;  /* 0x0000ffff03037812 */ /* 0x000fe400078ec0ff */
[----:B------:R-:W-:Y:S02]  /*11530*/  LOP3.LUT R2, R2, 0xffff, RZ, 0xc0, !PT ;  /* 0x0000ffff02027812 */ /* 0x000fe400078ec0ff */
[----:B------:R-:W-:Y:S02]  /*11540*/  PRMT R11, R11, 0x3340, R12 ;  /* 0x000033400b0b7816 */ /* 0x000fe4000000000c */
[----:B------:R-:W-:-:S02]  /*11550*/  LOP3.LUT R12, R4, 0xffff, RZ, 0xc0, !PT ;  /* 0x0000ffff040c7812 */ /* 0x000fc400078ec0ff */
[----:B------:R-:W-:Y:S02]  /*11560*/  PRMT R4, R3, 0x3340, R2 ;  /* 0x0000334003047816 */ /* 0x000fe40000000002 */
[----:B------:R-:W1:Y:S01]  /*11570*/  S2R R3, SR_LANEID ;  /* 0x0000000000037919 */ /* 0x000e620000000000 */
[----:B------:R-:W-:Y:S02]  /*11580*/  LOP3.LUT R111, R116, 0xffff, RZ, 0xc0, !PT ;  /* 0x0000ffff746f7812 */ /* 0x000fe400078ec0ff */
[----:B------:R-:W-:Y:S02]  /*11590*/  LOP3.LUT R112, R115, 0xffff, RZ, 0xc0, !PT ;  /* 0x0000ffff73707812 */ /* 0x000fe400078ec0ff */
[----:B------:R-:W-:Y:S02]  /*115a0*/  LOP3.LUT R113, R113, 0xffff, RZ, 0xc0, !PT ;  /* 0x0000ffff71717812 */ /* 0x000fe400078ec0ff */
[----:B------:R-:W-:Y:S02]  /*115b0*/  LOP3.LUT R114, R114, 0xffff, RZ, 0xc0, !PT ;  /* 0x0000ffff72727812 */ /* 0x000fe400078ec0ff */
[----:B------:R-:W-:-:S02]  /*115c0*/  PRMT R111, R112, 0x3340, R111 ;  /* 0x00003340706f7816 */ /* 0x000fc4000000006f */
[----:B------:R-:W-:Y:S02]  /*115d0*/  PRMT R112, R114, 0x3340, R113 ;  /* 0x0000334072707816 */ /* 0x000fe40000000071 */
        /* <DEDUP_REMOVED lines=63> */
[----:B------:R-:W-:Y:S02]  /*119d0*/  PRMT R30, R29, 0x3340, R30 ;  /* 0x000033401d1e7816 */ /* 0x000fe4000000001e */
[----:B0-----:R-:W-:-:S02]  /*119e0*/  LOP3.LUT R2, R99, 0x3e0, RZ, 0xc0, !PT ;  /* 0x000003e063027812 */ /* 0x001fc400078ec0ff */
[----:B------:R-:W-:Y:S02]  /*119f0*/  LOP3.LUT R115, R155, 0xffff, RZ, 0xc0, !PT ;  /* 0x0000ffff9b737812 */ /* 0x000fe400078ec0ff */
[----:B------:R-:W-:Y:S01]  /*11a00*/  LOP3.LUT R154, R154, 0xffff, RZ, 0xc0, !PT ;  /* 0x0000ffff9a9a7812 */ /* 0x000fe200078ec0ff */
[----:B-1----:R-:W-:Y:S01]  /*11a10*/  IMAD.IADD R3, R2, 0x1, R3 ;  /* 0x0000000102037824 */ /* 0x002fe200078e0203 */
[----:B------:R-:W-:Y:S02]  /*11a20*/  LOP3.LUT R117, R159, 0xffff, RZ, 0xc0, !PT ;  /* 0x0000ffff9f757812 */ /* 0x000fe400078ec0ff */
[----:B------:R-:W-:Y:S01]  /*11a30*/  LOP3.LUT R158, R158, 0xffff, RZ, 0xc0, !PT ;  /* 0x0000ffff9e9e7812 */ /* 0x000fe200078ec0ff */
[----:B------:R-:W-:Y:S01]  /*11a40*/  IMAD R3, R3, 0x9c, R102 ;  /* 0x0000009c03037824 */ /* 0x000fe200078e0266 */
[----:B------:R-:W-:Y:S02]  /*11a50*/  LOP3.LUT R122, R122, 0xffff, RZ, 0xc0, !PT ;  /* 0x0000ffff7a7a7812 */ /* 0x000fe400078ec0ff */
[----:B------:R-:W-:-:S02]  /*11a60*/  LOP3.LUT R153, R121, 0xffff, RZ, 0xc0, !PT ;  /* 0x0000ffff79997812 */ /* 0x000fc400078ec0ff */
[----:B------:R-:W-:Y:S01]  /*11a70*/  LOP3.LUT R126, R126, 0xffff, RZ, 0xc0, !PT ;  /* 0x0000ffff7e7e7812 */ /* 0x000fe200078ec0ff */
[----:B------:R-:W-:Y:S01]  /*11a80*/  STS [R3], R0 ;  /* 0x0000000003007388 */ /* 0x000fe20000000800 */
        /* <DEDUP_REMOVED lines=89> */
[----:B------:R-:W-:Y:S02]  /*12020*/  PRMT R86, R87, 0x3340, R86 ;  /* 0x0000334057567816 */ /* 0x000fe40000000056 */
[----:B------:R-:W-:Y:S02]  /*12030*/  ISETP.NE.AND P0, PT, R99, RZ, PT ;  /* 0x000000ff6300720c */ /* 0x000fe40003f05270 */
        /* <DEDUP_REMOVED lines=110> */
[----:B------:R-:W-:Y:S01]  /*12720*/  LOP3.LUT R99, R99, 0x1f, RZ, 0xc0, !PT ;  /* 0x0000001f63637812 */ /* 0x000fe200078ec0ff */
        /* <DEDUP_REMOVED lines=19> */
[----:B------:R-:W-:Y:S01]  /*12860*/  STS [R3+0x98], R4 ;  /* 0x0000980403007388 */ /* 0x000fe20000000800 */
[----:B------:R-:W-:-:S03]  /*12870*/  NOP ;  /* 0x0000000000007918 */ /* 0x000fc60000000000 */
[----:B------:R-:W-:Y:S01]  /*12880*/  LDS R87, [R3+0x98] ;  /* 0x0000980003577984 */ /* 0x000fe20000000800 */
[----:B0-----:R-:W0:Y:S03]  /*12890*/  LDC.64 R6, c[0x0][0x388] ;  /* 0x0000e200ff067b82 */ /* 0x001e260000000a00 */
[----:B------:R-:W-:Y:S04]  /*128a0*/  LDS R9, [R3] ;  /* 0x0000000003097984 */ /* 0x000fe80000000800 */
        /* <DEDUP_REMOVED lines=36> */
[----:B------:R1:W-:Y:S04]  /*12af0*/  LDS R85, [R3+0x94] ;  /* 0x0000940003557984 */ /* 0x0003e80000000800 */
[----:B------:R-:W-:Y:S01]  /*12b00*/  @!P0 STS [R102+0x9c00], R81 ;  /* 0x009c005166008388 */ /* 0x000fe20000000800 */
[----:B------:R-:W-:Y:S01]  /*12b10*/  BAR.SYNC.DEFER_BLOCKING 0x0 ;  /* 0x0000000000007b1d */ /* 0x000fe20000010000 */
[----:B-1----:R-:W-:-:S02]  /*12b20*/  IMAD.MOV.U32 R3, RZ, RZ, RZ ;  /* 0x000000ffff037224 */ /* 0x002fc400078e00ff */
[----:B------:R-:W-:-:S03]  /*12b30*/  IMAD.WIDE.U32 R4, R5, 0x100, R2 ;  /* 0x0000010005047825 */ /* 0x000fc600078e0002 */
[----:B------:R-:W-:Y:S01]  /*12b40*/  IADD3 R89, P0, PT, R99, R4, RZ ;  /* 0x0000000463597210 */ /* 0x000fe20007f1e0ff */
[----:B------:R-:W-:-:S04]  /*12b50*/  IMAD.IADD R99, R2, 0x1, R99 ;  /* 0x0000000102637824 */ /* 0x000fc800078e0263 */
[----:B------:R-:W-:Y:S02]  /*12b60*/  IMAD.X R4, RZ, RZ, R5, P0 ;  /* 0x000000ffff047224 */ /* 0x000fe400000e0605 */
[----:B0-----:R-:W-:-:S04]  /*12b70*/  IMAD.WIDE.U32 R2, R89, 0x9c, R6 ;  /* 0x0000009c59027825 */ /* 0x001fc800078e0006 */
[----:B------:R-:W-:Y:S01]  /*12b80*/  IMAD R5, R4, 0x9c, RZ ;  /* 0x0000009c04057824 */ /* 0x000fe200078e02ff */
[----:B------:R-:W0:Y:S03]  /*12b90*/  LDS R0, [R102+0x9c00] ;  /* 0x009c000066007984 */ /* 0x000e260000000800 */
[----:B------:R-:W-:Y:S01]  /*12ba0*/  IMAD.IADD R3, R3, 0x1, R5 ;  /* 0x0000000103037824 */ /* 0x000fe200078e0205 */
[----:B0-----:R-:W-:-:S13]  /*12bb0*/  ISETP.GE.AND P0, PT, R99, R0, PT ;  /* 0x000000006300720c */ /* 0x001fda0003f06270 */
        /* <DEDUP_REMOVED lines=41> */
.L_x_18:
[----:B------:R-:W-:-:S00]  /*12e50*/  BRA `(.L_x_18) ;  /* 0xfffffffc00fc7947 */ /* 0x000fc0000383ffff */
[----:B------:R-:W-:-:S00]  /*12e60*/  NOP ;  /* 0x0000000000007918 */ /* 0x000fc00000000000 */
        /* <DEDUP_REMOVED lines=9> */
.L_x_93:


//--------------------- .text._ZN3cub18CUB_300001_SM_10006detail10merge_sort30DeviceMergeSortPartitionKernelIN6thrust24THRUST_300001_SM_1000_NS10device_ptrI14key_value_pairEEm13KeyComparatorS7_EEvbT_PT2_T0_SD_PSD_T1_SD_i --------------------------
	.section	.text._ZN3cub18CUB_300001_SM_10006detail10merge_sort30DeviceMergeSortPartitionKernelIN6thrust24THRUST_300001_SM_1000_NS10device_ptrI14key_value_pairEEm13KeyComparatorS7_EEvbT_PT2_T0_SD_PSD_T1_SD_i,"ax",@progbits
	.align	128
        .global         _ZN3cub18CUB_300001_SM_10006detail10merge_sort30DeviceMergeSortPartitionKernelIN6thrust24THRUST_300001_SM_1000_NS10device_ptrI14key_value_pairEEm13KeyComparatorS7_EEvbT_PT2_T0_SD_PSD_T1_SD_i
        .type           _ZN3cub18CUB_300001_SM_10006detail10merge_sort30DeviceMergeSortPartitionKernelIN6thrust24THRUST_300001_SM_1000_NS10device_ptrI14key_value_pairEEm13KeyComparatorS7_EEvbT_PT2_T0_SD_PSD_T1_SD_i,@function
        .size           _ZN3cub18CUB_300001_SM_10006detail10merge_sort30DeviceMergeSortPartitionKernelIN6thrust24THRUST_300001_SM_1000_NS10device_ptrI14key_value_pairEEm13KeyComparatorS7_EEvbT_PT2_T0_SD_PSD_T1_SD_i,(.L_x_94 - _ZN3cub18CUB_300001_SM_10006detail10merge_sort30DeviceMergeSortPartitionKernelIN6thrust24THRUST_300001_SM_1000_NS10device_ptrI14key_value_pairEEm13KeyComparatorS7_EEvbT_PT2_T0_SD_PSD_T1_SD_i)
        .other          _ZN3cub18CUB_300001_SM_10006detail10merge_sort30DeviceMergeSortPartitionKernelIN6thrust24THRUST_300001_SM_1000_NS10device_ptrI14key_value_pairEEm13KeyComparatorS7_EEvbT_PT2_T0_SD_PSD_T1_SD_i,@"STO_CUDA_ENTRY STV_DEFAULT"
_ZN3cub18CUB_300001_SM_10006detail10merge_sort30DeviceMergeSortPartitionKernelIN6thrust24THRUST_300001_SM_1000_NS10device_ptrI14key_value_pairEEm13KeyComparatorS7_EEvbT_PT2_T0_SD_PSD_T1_SD_i:
.text._ZN3cub18CUB_300001_SM_10006detail10merge_sort30DeviceMergeSortPartitionKernelIN6thrust24THRUST_300001_SM_1000_NS10device_ptrI14key_value_pairEEm13KeyComparatorS7_EEvbT_PT2_T0_SD_PSD_T1_SD_i:
[----:B------:R-:W-:Y:S01]  /*0000*/  LDC R1, c[0x0][0x37c] ;  /* 0x0000df00ff017b82 */ /* 0x000fe20000000800 */
[----:B------:R-:W0:Y:S01]  /*0010*/  S2R R5, SR_CTAID.X ;  /* 0x0000000000057919 */ /* 0x000e220000002500 */
[----:B------:R-:W0:Y:S01]  /*0020*/  LDCU UR4, c[0x0][0x360] ;  /* 0x00006c00ff0477ac */ /* 0x000e220008000800 */
[----:B------:R-:W0:Y:S01]  /*0030*/  S2R R0, SR_TID.X ;  /* 0x0000000000007919 */ /* 0x000e220000002100 */
[----:B------:R-:W1:Y:S01]  /*0040*/  LDCU.64 UR10, c[0x0][0x3a0] ;  /* 0x00007400ff0a77ac */ /* 0x000e620008000a00 */
[----:B0-----:R-:W-:-:S05]  /*0050*/  IMAD R5, R5, UR4, R0 ;  /* 0x0000000405057c24 */ /* 0x001fca000f8e0200 */
[----:B-1----:R-:W-:-:S04]  /*0060*/  ISETP.GE.U32.AND P0, PT, R5, UR10, PT ;  /* 0x0000000a05007c0c */ /* 0x002fc8000bf06070 */
[----:B------:R-:W-:-:S13]  /*0070*/  ISETP.GE.U32.AND.EX P0, PT, RZ, UR11, PT, P0 ;  /* 0x0000000bff007c0c */ /* 0x000fda000bf06100 */
[----:B------:R-:W-:Y:S05]  /*0080*/  @P0 EXIT ;  /* 0x000000000000094d */ /* 0x000fea0003800000 */
[----:B------:R-:W0:Y:S01]  /*0090*/  LDCU.64 UR6, c[0x0][0x3b8] ;  /* 0x00007700ff0677ac */ /* 0x000e220008000a00 */
[----:B------:R-:W1:Y:S01]  /*00a0*/  LDC R0, c[0x0][0x3c0] ;  /* 0x0000f000ff007b82 */ /* 0x000e620000000800 */
[----:B------:R-:W-:Y:S01]  /*00b0*/  IADD3 R6, P2, PT, R5, 0x1, RZ ;  /* 0x0000000105067810 */ /* 0x000fe20007f5e0ff */
[----:B------:R-:W-:Y:S01]  /*00c0*/  ACQBULK ;  /* 0x000000000000782e */ /* 0x000fe20000000000 */
[----:B------:R-:W2:Y:S02]  /*00d0*/  LDCU.64 UR8, c[0x0][0x358] ;  /* 0x00006b00ff0877ac */ /* 0x000ea40008000a00 */
[----:B------:R-:W-:Y:S01]  /*00e0*/  ISETP.NE.U32.AND P0, PT, R6, UR10, PT ;  /* 0x0000000a06007c0c */ /* 0x000fe2000bf05070 */
[----:B------:R-:W-:-:S05]  /*00f0*/  IMAD.X R6, RZ, RZ, RZ, P2 ;  /* 0x000000ffff067224 */ /* 0x000fca00010e06ff */
[----:B------:R-:W-:Y:S01]  /*0100*/  ISETP.NE.AND.EX P0, PT, R6, UR11, PT, P0 ;  /* 0x0000000b06007c0c */ /* 0x000fe2000bf05300 */
[----:B0-----:R-:W-:Y:S02]  /*0110*/  UIADD3 UR4, UPT, UPT, -UR6, URZ, URZ ;  /* 0x000000ff06047290 */ /* 0x001fe4000fffe1ff */
[----:B------:R-:W-:-:S04]  /*0120*/  USHF.R.U32.HI UR5, URZ, 0x1, UR7 ;  /* 0x00000001ff057899 */ /* 0x000fc80008011607 */
[----:B------:R-:W-:Y:S01]  /*0130*/  LOP3.LUT R7, R5, UR4, RZ, 0xc0, !PT ;  /* 0x0000000405077c12 */ /* 0x000fe2000f8ec0ff */
[----:B------:R-:W-:Y:S01]  /*0140*/  USHF.R.U64 UR4, UR6, 0x1, UR7 ;  /* 0x0000000106047899 */ /* 0x000fe20008001207 */
[----:B-1----:R-:W-:Y:S01]  /*0150*/  SHF.R.S32.HI R13, RZ, 0x1f, R0 ;  /* 0x0000001fff0d7819 */ /* 0x002fe20000011400 */
[----:B------:R-:W-:Y:S02]  /*0160*/  IMAD R4, R0, UR5, RZ ;  /* 0x0000000500047c24 */ /* 0x000fe4000f8e02ff */
[----:B------:R-:W-:-:S04]  /*0170*/  IMAD.WIDE.U32 R2, R7, R0, RZ ;  /* 0x0000000007027225 */ /* 0x000fc800078e00ff */
[----:B------:R-:W-:-:S04]  /*0180*/  IMAD.WIDE.U32 R8, R0, UR4, RZ ;  /* 0x0000000400087c25 */ /* 0x000fc8000f8e00ff */
[C---:B------:R-:W-:Y:S01]  /*0190*/  IMAD R11, R13.reuse, UR4, R4 ;  /* 0x000000040d0b7c24 */ /* 0x040fe2000f8e0204 */
[----:B------:R-:W0:Y:S01]  /*01a0*/  LDCU.64 UR4, c[0x0][0x398] ;  /* 0x00007300ff0477ac */ /* 0x000e220008000a00 */
[----:B------:R-:W-:Y:S01]  /*01b0*/  IMAD R3, R13, R7, R3 ;  /* 0x000000070d037224 */ /* 0x000fe200078e0203 */
[----:B------:R-:W-:Y:S01]  /*01c0*/  LOP3.LUT R7, RZ, R2, RZ, 0x33, !PT ;  /* 0x00000002ff077212 */ /* 0x000fe200078e33ff */
[----:B------:R-:W-:-:S03]  /*01d0*/  IMAD.IADD R9, R9, 0x1, R11 ;  /* 0x0000000109097824 */ /* 0x000fc600078e020b */
[----:B------:R-:W-:Y:S02]  /*01e0*/  ISETP.LT.U32.AND P1, PT, R8, R7, PT ;  /* 0x000000070800720c */ /* 0x000fe40003f21070 */
[----:B------:R-:W-:-:S04]  /*01f0*/  LOP3.LUT R4, RZ, R3, RZ, 0x33, !PT ;  /* 0x00000003ff047212 */ /* 0x000fc800078e33ff */
[----:B------:R-:W-:-:S04]  /*0200*/  ISETP.LT.U32.AND.EX P1, PT, R9, R4, PT, P1 ;  /* 0x000000040900720c */ /* 0x000fc80003f21110 */
[----:B------:R-:W-:Y:S02]  /*0210*/  SEL R7, R8, R7, P1 ;  /* 0x0000000708077207 */ /* 0x000fe40000800000 */
[----:B------:R-:W-:Y:S02]  /*0220*/  SEL R4, R9, R4, P1 ;  /* 0x0000000409047207 */ /* 0x000fe40000800000 */
[----:B------:R-:W-:Y:S02]  /*0230*/  IADD3 R10, P1, PT, R7, R2, RZ ;  /* 0x00000002070a7210 */ /* 0x000fe40007f3e0ff */
[----:B------:R-:W1:Y:S03]  /*0240*/  @!P0 LDC.64 R6, c[0x0][0x3a8] ;  /* 0x0000ea00ff068b82 */ /* 0x000e660000000a00 */
[----:B------:R-:W-:Y:S01]  /*0250*/  IMAD.X R4, R4, 0x1, R3, P1 ;  /* 0x0000000104047824 */ /* 0x000fe200008e0603 */
[----:B0-----:R-:W-:-:S04]  /*0260*/  ISETP.LT.U32.AND P1, PT, R10, UR4, PT ;  /* 0x000000040a007c0c */ /* 0x001fc8000bf21070 */
[----:B------:R-:W-:-:S04]  /*0270*/  ISETP.LT.U32.AND.EX P1, PT, R4, UR5, PT, P1 ;  /* 0x0000000504007c0c */ /* 0x000fc8000bf21110 */
[----:B------:R-:W-:Y:S02]  /*0280*/  SEL R10, R10, UR4, P1 ;  /* 0x000000040a0a7c07 */ /* 0x000fe40008800000 */
[----:B------:R-:W-:Y:S02]  /*0290*/  SEL R11, R4, UR5, P1 ;  /* 0x00000005040b7c07 */ /* 0x000fe40008800000 */
[----:B------:R-:W-:Y:S02]  /*02a0*/  LOP3.LUT R19, RZ, R10, RZ, 0x33, !PT ;  /* 0x0000000aff137212 */ /* 0x000fe400078e33ff */
[----:B------:R-:W-:Y:S02]  /*02b0*/  LOP3.LUT R21, RZ, R11, RZ, 0x33, !PT ;  /* 0x0000000bff157212 */ /* 0x000fe400078e33ff */
[----:B------:R-:W-:-:S04]  /*02c0*/  ISETP.LT.U32.AND P1, PT, R8, R19, PT ;  /* 0x000000130800720c */ /* 0x000fc80003f21070 */
[----:B------:R-:W-:Y:S02]  /*02d0*/  ISETP.LT.U32.AND.EX P1, PT, R9, R21, PT, P1 ;  /* 0x000000150900720c */ /* 0x000fe40003f21110 */
[----:B-1----:R-:W-:Y:S02]  /*02e0*/  @!P0 LEA R14, P2, R5, R6, 0x3 ;  /* 0x00000006050e8211 */ /* 0x002fe400078418ff */
[----:B------:R-:W-:Y:S02]  /*02f0*/  SEL R19, R8, R19, P1 ;  /* 0x0000001308137207 */ /* 0x000fe40000800000 */
[----:B------:R-:W-:Y:S02]  /*0300*/  SEL R21, R9, R21, P1 ;  /* 0x0000001509157207 */ /* 0x000fe40000800000 */
[----:B------:R-:W-:Y:S02]  /*0310*/  IADD3 R19, P3, PT, R19, R10, RZ ;  /* 0x0000000a13137210 */ /* 0x000fe40007f7e0ff */
[----:B------:R-:W-:-:S02]  /*0320*/  @!P0 LEA.HI.X R15, R5, R7, RZ, 0x3, P2 ;  /* 0x00000007050f8211 */ /* 0x000fc400010f1cff */
[C---:B------:R-:W-:Y:S01]  /*0330*/  ISETP.LT.U32.AND P1, PT, R2.reuse, UR4, PT ;  /* 0x0000000402007c0c */ /* 0x040fe2000bf21070 */
[----:B------:R-:W-:Y:S01]  /*0340*/  IMAD.X R21, R21, 0x1, R11, P3 ;  /* 0x0000000115157824 */ /* 0x000fe200018e060b */
[----:B------:R-:W-:Y:S01]  /*0350*/  ISETP.LT.U32.AND P2, PT, R19, UR4, PT ;  /* 0x0000000413007c0c */ /* 0x000fe2000bf41070 */
[----:B--2---:R0:W-:Y:S01]  /*0360*/  @!P0 STG.E.64 desc[UR8][R14.64], R10 ;  /* 0x0000000a0e008986 */ /* 0x0041e2000c101b08 */
[----:B------:R-:W-:Y:S02]  /*0370*/  ISETP.LT.U32.AND.EX P1, PT, R3, UR5, PT, P1 ;  /* 0x0000000503007c0c */ /* 0x000fe4000bf21110 */
[----:B------:R-:W-:Y:S02]  /*0380*/  ISETP.LT.U32.AND.EX P2, PT, R21, UR5, PT, P2 ;  /* 0x0000000515007c0c */ /* 0x000fe4000bf41120 */
[----:B------:R-:W-:Y:S02]  /*0390*/  SEL R7, R2, UR4, P1 ;  /* 0x0000000402077c07 */ /* 0x000fe40008800000 */
[----:B------:R-:W-:-:S02]  /*03a0*/  SEL R9, R3, UR5, P1 ;  /* 0x0000000503097c07 */ /* 0x000fc40008800000 */
[----:B------:R-:W-:Y:S02]  /*03b0*/  SEL R19, R19, UR4, P2 ;  /* 0x0000000413137c07 */ /* 0x000fe40009000000 */
[----:B------:R-:W-:Y:S01]  /*03c0*/  SEL R21, R21, UR5, P2 ;  /* 0x0000000515157c07 */ /* 0x000fe20009000000 */
[----:B------:R-:W-:Y:S06]  /*03d0*/  @!P0 EXIT ;  /* 0x000000000000894d */ /* 0x000fec0003800000 */
[----:B------:R-:W1:Y:S01]  /*03e0*/  LDCU.U8 UR5, c[0x0][0x380] ;  /* 0x00007000ff0577ac */ /* 0x000e620008000000 */
[----:B------:R-:W-:Y:S01]  /*03f0*/  IADD3 R17, P0, PT, R19, -R7, RZ ;  /* 0x8000000713117210 */ /* 0x000fe20007f1e0ff */
[----:B------:R-:W-:Y:S01]  /*0400*/  BSSY.RECONVERGENT B0, `(.L_x_19) ;  /* 0x0000078000007945 */ /* 0x000fe20003800200 */
[----:B------:R-:W-:-:S06]  /*0410*/  UIADD3 UR4, UPT, UPT, UR6, -0x1, URZ ;  /* 0xffffffff06047890 */ /* 0x000fcc000fffe0ff */
[----:B0-----:R-:W-:-:S05]  /*0420*/  LOP3.LUT R15, R5, UR4, RZ, 0xc0, !PT ;  /* 0x00000004050f7c12 */ /* 0x001fca000f8ec0ff */
[----:B------:R-:W-:Y:S01]  /*0430*/  IMAD.WIDE.U32 R2, R15, R0, RZ ;  /* 0x000000000f027225 */ /* 0x000fe200078e00ff */
[----:B-1----:R-:W-:-:S03]  /*0440*/  UPRMT UR4, UR5, 0x8880, URZ ;  /* 0x0000888005047896 */ /* 0x002fc600080000ff */
[----:B------:R-:W-:Y:S01]  /*0450*/  IMAD.X R0, R21, 0x1, ~R9, P0 ;  /* 0x0000000115007824 */ /* 0x000fe200000e0e09 */
[----:B------:R-:W-:Y:S01]  /*0460*/  ISETP.LT.U32.AND P0, PT, R2, R17, PT ;  /* 0x000000110200720c */ /* 0x000fe20003f01070 */
[----:B------:R-:W-:Y:S01]  /*0470*/  IMAD R13, R13, R15, R3 ;  /* 0x0000000f0d0d7224 */ /* 0x000fe200078e0203 */
[----:B------:R-:W-:-:S04]  /*0480*/  UISETP.NE.AND UP0, UPT, UR4, URZ, UPT ;  /* 0x000000ff0400728c */ /* 0x000fc8000bf05270 */
[----:B------:R-:W-:-:S04]  /*0490*/  ISETP.LT.U32.AND.EX P0, PT, R13, R0, PT, P0 ;  /* 0x000000000d00720c */ /* 0x000fc80003f01100 */
[----:B------:R-:W-:Y:S02]  /*04a0*/  SEL R15, R2, R17, P0 ;  /* 0x00000011020f7207 */ /* 0x000fe40000000000 */
[----:B------:R-:W-:Y:S01]  /*04b0*/  SEL R13, R13, R0, P0 ;  /* 0x000000000d0d7207 */ /* 0x000fe20000000000 */
[----:B------:R-:W-:Y:S06]  /*04c0*/  BRA.U !UP0, `(.L_x_20) ;  /* 0x0000000108dc7547 */ /* 0x000fec000b800000 */
[----:B------:R-:W-:Y:S01]  /*04d0*/  IADD3 R2, P0, PT, R19, -R10, RZ ;  /* 0x8000000a13027210 */ /* 0x000fe20007f1e0ff */
[----:B------:R-:W-:Y:S01]  /*04e0*/  BSSY.RECONVERGENT B1, `(.L_x_21) ;  /* 0x0000034000017945 */ /* 0x000fe20003800200 */
[----:B------:R-:W-:-:S03]  /*04f0*/  IADD3 R8, P2, PT, R10, -R7, RZ ;  /* 0x800000070a087210 */ /* 0x000fc60007f5e0ff */
[----:B------:R-:W-:Y:S01]  /*0500*/  IMAD.X R6, R21, 0x1, ~R11, P0 ;  /* 0x0000000115067824 */ /* 0x000fe200000e0e0b */
[----:B------:R-:W-:Y:S01]  /*0510*/  ISETP.GT.U32.AND P0, PT, R15, R2, PT ;  /* 0x000000020f00720c */ /* 0x000fe20003f04070 */
[----:B------:R-:W-:Y:S01]  /*0520*/  IMAD.X R12, R11, 0x1, ~R9, P2 ;  /* 0x000000010b0c7824 */ /* 0x000fe200010e0e09 */
[----:B------:R-:W-:Y:S02]  /*0530*/  ISETP.LT.U32.AND P1, PT, R8, R15, PT ;  /* 0x0000000f0800720c */ /* 0x000fe40003f21070 */
[----:B------:R-:W-:Y:S02]  /*0540*/  ISETP.GT.U32.AND.EX P0, PT, R13, R6, PT, P0 ;  /* 0x000000060d00720c */ /* 0x000fe40003f04100 */
[----:B------:R-:W-:Y:S02]  /*0550*/  ISETP.LT.U32.AND.EX P1, PT, R12, R13, PT, P1 ;  /* 0x0000000d0c00720c */ /* 0x000fe40003f21110 */
[----:B------:R-:W-:Y:S02]  /*0560*/  SEL R4, R15, R2, P0 ;  /* 0x000000020f047207 */ /* 0x000fe40000000000 */
[----:B------:R-:W-:-:S02]  /*0570*/  SEL R0, R13, R6, P0 ;  /* 0x000000060d007207 */ /* 0x000fc40000000000 */
[----:B------:R-:W-:Y:S02]  /*0580*/  IADD3 R4, P0, PT, R4, -R2, RZ ;  /* 0x8000000204047210 */ /* 0x000fe40007f1e0ff */
[----:B------:R-:W-:Y:S02]  /*0590*/  SEL R17, R8, R15, P1 ;  /* 0x0000000f08117207 */ /* 0x000fe40000800000 */
[----:B------:R-:W-:Y:S01]  /*05a0*/  SEL R19, R12, R13, P1 ;  /* 0x0000000d0c137207 */ /* 0x000fe20000800000 */
[----:B------:R-:W-:Y:S01]  /*05b0*/  IMAD.X R0, R0, 0x1, ~R6, P0 ;  /* 0x0000000100007824 */ /* 0x000fe200000e0e06 */
[----:B------:R-:W-:-:S04]  /*05c0*/  ISETP.GE.U32.AND P0, PT, R4, R17, PT ;  /* 0x000000110400720c */ /* 0x000fc80003f06070 */
[----:B------:R-:W-:-:S13]  /*05d0*/  ISETP.GE.U32.AND.EX P0, PT, R0, R19, PT, P0 ;  /* 0x000000130000720c */ /* 0x000fda0003f06100 */
[----:B------:R-:W-:Y:S05]  /*05e0*/  @P0 BRA `(.L_x_22) ;  /* 0x00000000008c0947 */ /* 0x000fea0003800000 */
[----:B------:R-:W0:Y:S01]  /*05f0*/  LDC.64 R2, c[0x0][0x388] ;  /* 0x0000e200ff027b82 */ /* 0x000e220000000a00 */
[----:B------:R-:W-:Y:S01]  /*0600*/  IADD3 R6, P0, PT, R15, R10, RZ ;  /* 0x0000000a0f067210 */ /* 0x000fe20007f1e0ff */
[----:B------:R-:W-:Y:S02]  /*0610*/  IMAD.MOV.U32 R15, RZ, RZ, R17 ;  /* 0x000000ffff0f7224 */ /* 0x000fe400078e0011 */
[----:B------:R-:W-:Y:S02]  /*0620*/  IMAD.MOV.U32 R17, RZ, RZ, R19 ;  /* 0x000000ffff117224 */ /* 0x000fe400078e0013 */
[----:B------:R-:W-:-:S08]  /*0630*/  IMAD.X R8, R13, 0x1, R11, P0 ;  /* 0x000000010d087824 */ /* 0x000fd000000e060b */
.L_x_23:
[----:B------:R-:W-:-:S05]  /*0640*/  IADD3 R11, P0, PT, -R4, R15, RZ ;  /* 0x0000000f040b7210 */ /* 0x000fca0007f1e1ff */
[----:B------:R-:W-:-:S05]  /*0650*/  IMAD.X R10, R17, 0x1, ~R0, P0 ;  /* 0x00000001110a7824 */ /* 0x000fca00000e0e00 */
[--C-:B------:R-:W-:Y:S02]  /*0660*/  SHF.R.U64 R11, R11, 0x1, R10.reuse ;  /* 0x000000010b0b7819 */ /* 0x100fe4000000120a */
[----:B------:R-:W-:Y:S02]  /*0670*/  SHF.R.U32.HI R13, RZ, 0x1, R10 ;  /* 0x00000001ff0d7819 */ /* 0x000fe4000001160a */
[----:B------:R-:W-:-:S04]  /*0680*/  IADD3 R16, P0, PT, R4, R11, RZ ;  /* 0x0000000b04107210 */ /* 0x000fc80007f1e0ff */
[----:B------:R-:W-:Y:S01]  /*0690*/  LOP3.LUT R11, RZ, R16, RZ, 0x33, !PT ;  /* 0x00000010ff0b7212 */ /* 0x000fe200078e33ff */
[----:B------:R-:W-:Y:S01]  /*06a0*/  IMAD.X R14, R0, 0x1, R13, P0 ;  /* 0x00000001000e7824 */ /* 0x000fe200000e060d */
[----:B------:R-:W-:Y:S02]  /*06b0*/  IADD3 R19, P0, PT, R16, R7, RZ ;  /* 0x0000000710137210 */ /* 0x000fe40007f1e0ff */
[----:B------:R-:W-:Y:S02]  /*06c0*/  IADD3 R11, P1, PT, R11, R6, RZ ;  /* 0x000000060b0b7210 */ /* 0x000fe40007f3e0ff */
[----:B------:R-:W-:Y:S01]  /*06d0*/  LOP3.LUT R13, RZ, R14, RZ, 0x33, !PT ;  /* 0x0000000eff0d7212 */ /* 0x000fe200078e33ff */
[----:B------:R-:W-:-:S04]  /*06e0*/  IMAD.X R10, R14, 0x1, R9, P0 ;  /* 0x000000010e0a7824 */ /* 0x000fc800000e0609 */
[----:B------:R-:W-:Y:S02]  /*06f0*/  IMAD.X R18, R13, 0x1, R8, P1 ;  /* 0x000000010d127824 */ /* 0x000fe400008e0608 */
[----:B0-----:R-:W-:-:S04]  /*0700*/  IMAD.WIDE.U32 R12, R19, 0x9c, R2 ;  /* 0x0000009c130c7825 */ /* 0x001fc800078e0002 */
[----:B------:R-:W-:Y:S02]  /*0710*/  IMAD R19, R10, 0x9c, RZ ;  /* 0x0000009c0a137824 */ /* 0x000fe400078e02ff */
[----:B------:R-:W-:-:S04]  /*0720*/  IMAD.WIDE.U32 R10, R11, 0x9c, R2 ;  /* 0x0000009c0b0a7825 */ /* 0x000fc800078e0002 */
[----:B------:R-:W-:Y:S02]  /*0730*/  IMAD R21, R18, 0x9c, RZ ;  /* 0x0000009c12157824 */ /* 0x000fe400078e02ff */
[----:B------:R-:W-:Y:S02]  /*0740*/  IMAD.IADD R13, R13, 0x1, R19 ;  /* 0x000000010d0d7824 */ /* 0x000fe400078e0213 */
[----:B------:R-:W-:-:S03]  /*0750*/  IMAD.IADD R11, R11, 0x1, R21 ;  /* 0x000000010b0b7824 */ /* 0x000fc600078e0215 */
[----:B------:R-:W2:Y:S04]  /*0760*/  LDG.E R12, desc[UR8][R12.64] ;  /* 0x000000080c0c7981 */ /* 0x000ea8000c1e1900 */
[----:B------:R-:W2:Y:S01]  /*0770*/  LDG.E R11, desc[UR8][R10.64] ;  /* 0x000000080a0b7981 */ /* 0x000ea2000c1e1900 */
[----:B------:R-:W-:-:S05]  /*0780*/  IADD3 R19, P1, PT, R16, 0x1, RZ ;  /* 0x0000000110137810 */ /* 0x000fca0007f3e0ff */
[----:B------:R-:W-:Y:S01]  /*0790*/  IMAD.X R21, RZ, RZ, R14, P1 ;  /* 0x000000ffff157224 */ /* 0x000fe200008e060e */
[----:B--2---:R-:W-:-:S04]  /*07a0*/  ISETP.GE.AND P0, PT, R11, R12, PT ;  /* 0x0000000c0b00720c */ /* 0x004fc80003f06270 */
[----:B------:R-:W-:Y:S02]  /*07b0*/  SEL R4, R4, R19, !P0 ;  /* 0x0000001304047207 */ /* 0x000fe40004000000 */
[----:B------:R-:W-:Y:S02]  /*07c0*/  SEL R15, R16, R15, !P0 ;  /* 0x0000000f100f7207 */ /* 0x000fe40004000000 */
[----:B------:R-:W-:Y:S02]  /*07d0*/  SEL R0, R0, R21, !P0 ;  /* 0x0000001500007207 */ /* 0x000fe40004000000 */
[----:B------:R-:W-:Y:S02]  /*07e0*/  SEL R17, R14, R17, !P0 ;  /* 0x000000110e117207 */ /* 0x000fe40004000000 */
[----:B------:R-:W-:-:S04]  /*07f0*/  ISETP.GE.U32.AND P0, PT, R4, R15, PT ;  /* 0x0000000f0400720c */ /* 0x000fc80003f06070 */
[----:B------:R-:W-:-:S13]  /*0800*/  ISETP.GE.U32.AND.EX P0, PT, R0, R17, PT, P0 ;  /* 0x000000110000720c */ /* 0x000fda0003f06100 */
[----:B------:R-:W-:Y:S05]  /*0810*/  @!P0 BRA `(.L_x_23) ;  /* 0xfffffffc00888947 */ /* 0x000fea000383ffff */
.L_x_22:
[----:B------:R-:W-:Y:S05]  /*0820*/  BSYNC.RECONVERGENT B1 ;  /* 0x0000000000017941 */ /* 0x000fea0003800200 */
.L_x_21:
[----:B------:R-:W-:Y:S05]  /*0830*/  BRA `(.L_x_24) ;  /* 0x0000000000d07947 */ /* 0x000fea0003800000 */
.L_x_20:
[----:B------:R-:W-:Y:S02]  /*0840*/  IADD3 R4, P0, PT, R19, -R10, RZ ;  /* 0x8000000a13047210 */ /* 0x000fe40007f1e0ff */
        /* <DEDUP_REMOVED lines=21> */
.L_x_25:
        /* <DEDUP_REMOVED lines=30> */
.L_x_24:
[----:B------:R-:W-:Y:S05]  /*0b80*/  BSYNC.RECONVERGENT B0 ;  /* 0x0000000000007941 */ /* 0x000fea0003800200 */
.L_x_19:
[----:B------:R-:W0:Y:S01]  /*0b90*/  LDCU.64 UR4, c[0x0][0x3a8] ;  /* 0x00007500ff0477ac */ /* 0x000e220008000a00 */
[----:B------:R-:W-:-:S05]  /*0ba0*/  IADD3 R2, P0, PT, R4, R7, RZ ;  /* 0x0000000704027210 */ /* 0x000fca0007f1e0ff */
[----:B------:R-:W-:Y:S01]  /*0bb0*/  IMAD.X R3, R0, 0x1, R9, P0 ;  /* 0x0000000100037824 */ /* 0x000fe200000e0609 */
[----:B0-----:R-:W-:-:S04]  /*0bc0*/  LEA R4, P1, R5, UR4, 0x3 ;  /* 0x0000000405047c11 */ /* 0x001fc8000f8218ff */
[----:B------:R-:W-:-:S05]  /*0bd0*/  LEA.HI.X R5, R5, UR5, RZ, 0x3, P1 ;  /* 0x0000000505057c11 */ /* 0x000fca00088f1cff */
[----:B------:R-:W-:Y:S01]  /*0be0*/  STG.E.64 desc[UR8][R4.64], R2 ;  /* 0x0000000204007986 */ /* 0x000fe2000c101b08 */
[----:B------:R-:W-:Y:S05]  /*0bf0*/  EXIT ;  /* 0x000000000000794d */ /* 0x000fea0003800000 */
.L_x_26:
        /* <DEDUP_REMOVED lines=16> */
.L_x_94:


//--------------------- .text._ZN3cub18CUB_300001_SM_10006detail10merge_sort30DeviceMergeSortBlockSortKernelINS2_10policy_hubIN6thrust24THRUST_300001_SM_1000_NS10device_ptrI14key_value_pairEEE9Policy600ES9_PNS0_8NullTypeES9_SD_m13KeyComparatorS8_SC_EEvbT0_T1_T2_T3_T4_PT6_PT7_T5_NS1_7vsmem_tE --------------------------
	.section	.text._ZN3cub18CUB_300001_SM_10006detail10merge_sort30DeviceMergeSortBlockSortKernelINS2_10policy_hubIN6thrust24THRUST_300001_SM_1000_NS10device_ptrI14key_value_pairEEE9Policy600ES9_PNS0_8NullTypeES9_SD_m13KeyComparatorS8_SC_EEvbT0_T1_T2_T3_T4_PT6_PT7_T5_NS1_7vsmem_tE,"ax",@progbits
	.align	128
        .global         _ZN3cub18CUB_300001_SM_10006detail10merge_sort30DeviceMergeSortBlockSortKernelINS2_10policy_hubIN6thrust24THRUST_300001_SM_1000_NS10device_ptrI14key_value_pairEEE9Policy600ES9_PNS0_8NullTypeES9_SD_m13KeyComparatorS8_SC_EEvbT0_T1_T2_T3_T4_PT6_PT7_T5_NS1_7vsmem_tE
        .type           _ZN3cub18CUB_300001_SM_10006detail10merge_sort30DeviceMergeSortBlockSortKernelINS2_10policy_hubIN6thrust24THRUST_300001_SM_1000_NS10device_ptrI14key_value_pairEEE9Policy600ES9_PNS0_8NullTypeES9_SD_m13KeyComparatorS8_SC_EEvbT0_T1_T2_T3_T4_PT6_PT7_T5_NS1_7vsmem_tE,@function
        .size           _ZN3cub18CUB_300001_SM_10006detail10merge_sort30DeviceMergeSortBlockSortKernelINS2_10policy_hubIN6thrust24THRUST_300001_SM_1000_NS10device_ptrI14key_value_pairEEE9Policy600ES9_PNS0_8NullTypeES9_SD_m13KeyComparatorS8_SC_EEvbT0_T1_T2_T3_T4_PT6_PT7_T5_NS1_7vsmem_tE,(.L_x_95 - _ZN3cub18CUB_300001_SM_10006detail10merge_sort30DeviceMergeSortBlockSortKernelINS2_10policy_hubIN6thrust24THRUST_300001_SM_1000_NS10device_ptrI14key_value_pairEEE9Policy600ES9_PNS0_8NullTypeES9_SD_m13KeyComparatorS8_SC_EEvbT0_T1_T2_T3_T4_PT6_PT7_T5_NS1_7vsmem_tE)
        .other          _ZN3cub18CUB_300001_SM_10006detail10merge_sort30DeviceMergeSortBlockSortKernelINS2_10policy_hubIN6thrust24THRUST_300001_SM_1000_NS10device_ptrI14key_value_pairEEE9Policy600ES9_PNS0_8NullTypeES9_SD_m13KeyComparatorS8_SC_EEvbT0_T1_T2_T3_T4_PT6_PT7_T5_NS1_7vsmem_tE,@"STO_CUDA_ENTRY STV_DEFAULT"
_ZN3cub18CUB_300001_SM_10006detail10merge_sort30DeviceMergeSortBlockSortKernelINS2_10policy_hubIN6thrust24THRUST_300001_SM_1000_NS10device_ptrI14key_value_pairEEE9Policy600ES9_PNS0_8NullTypeES9_SD_m13KeyComparatorS8_SC_EEvbT0_T1_T2_T3_T4_PT6_PT7_T5_NS1_7vsmem_tE:
.text._ZN3cub18CUB_300001_SM_10006detail10merge_sort30DeviceMergeSortBlockSortKernelINS2_10policy_hubIN6thrust24THRUST_300001_SM_1000_NS10device_ptrI14key_value_pairEEE9Policy600ES9_PNS0_8NullTypeES9_SD_m13KeyComparatorS8_SC_EEvbT0_T1_T2_T3_T4_PT6_PT7_T5_NS1_7vsmem_tE:
[----:B------:R-:W-:Y:S01]  /*0000*/  LDC R1, c[0x0][0x37c] ;  /* 0x0000df00ff017b82 */ /* 0x000fe20000000800 */
[----:B------:R-:W0:Y:S01]  /*0010*/  S2R R6, SR_CTAID.X ;  /* 0x0000000000067919 */ /* 0x000e220000002500 */
[----:B------:R-:W1:Y:S01]  /*0020*/  LDCU UR4, c[0x0][0x370] ;  /* 0x00006e00ff0477ac */ /* 0x000e620008000800 */
[----:B------:R-:W2:Y:S01]  /*0030*/  LDCU.64 UR8, c[0x0][0x358] ;  /* 0x00006b00ff0877ac */ /* 0x000ea20008000a00 */
[----:B-1----:R-:W-:-:S04]  /*0040*/  UIADD3 UR4, UP0, UPT, UR4, -0x1, URZ ;  /* 0xffffffff04047890 */ /* 0x002fc8000ff1e0ff */
[----:B------:R-:W-:-:S06]  /*0050*/  UIADD3.X UR5, UPT, UPT, URZ, -0x1, URZ, UP0, !UPT ;  /* 0xffffffffff057890 */ /* 0x000fcc00087fe4ff */
[----:B------:R-:W-:Y:S01]  /*0060*/  IMAD.U32 R0, RZ, RZ, UR5 ;  /* 0x00000005ff007e24 */ /* 0x000fe2000f8e00ff */
[C---:B0-----:R-:W-:Y:S01]  /*0070*/  ISETP.LT.U32.AND P0, PT, R6.reuse, UR4, PT ;  /* 0x0000000406007c0c */ /* 0x041fe2000bf01070 */
[----:B------:R-:W-:-:S03]  /*0080*/  IMAD.WIDE.U32 R6, R6, 0x100, RZ ;  /* 0x0000010006067825 */ /* 0x000fc600078e00ff */
[----:B------:R-:W-:-:S13]  /*0090*/  ISETP.GT.U32.AND.EX P0, PT, R0, RZ, PT, P0 ;  /* 0x000000ff0000720c */ /* 0x000fda0003f04100 */
[----:B--2---:R-:W-:Y:S05]  /*00a0*/  @!P0 BRA `(.L_x_27) ;  /* 0x0000007800b08947 */ /* 0x004fea0003800000 */
[----:B------:R-:W0:Y:S01]  /*00b0*/  S2R R9, SR_TID.X ;  /* 0x0000000000097919 */ /* 0x000e220000002100 */
[----:B------:R-:W1:Y:S01]  /*00c0*/  LDC.64 R2, c[0x0][0x388] ;  /* 0x0000e200ff027b82 */ /* 0x000e620000000a00 */
[----:B------:R-:W-:Y:S01]  /*00d0*/  MOV R4, 0x400 ;  /* 0x0000040000047802 */ /* 0x000fe20000000f00 */
[----:B------:R-:W-:Y:S01]  /*00e0*/  ACQBULK ;  /* 0x000000000000782e */ /* 0x000fe20000000000 */
[----:B------:R-:W2:Y:S01]  /*00f0*/  S2R R5, SR_CgaCtaId ;  /* 0x0000000000057919 */ /* 0x000ea20000008800 */
[----:B------:R-:W-:Y:S01]  /*0100*/  UMOV UR4, URZ ;  /* 0x000000ff00047c82 */ /* 0x000fe20008000000 */
[----:B------:R-:W3:Y:S01]  /*0110*/  S2R R11, SR_LANEID ;  /* 0x00000000000b7919 */ /* 0x000ee20000000000 */
[----:B0-----:R-:W-:Y:S02]  /*0120*/  IADD3 R13, P0, PT, R6, R9, RZ ;  /* 0x00000009060d7210 */ /* 0x001fe40007f1e0ff */
[----:B------:R-:W-:Y:S02]  /*0130*/  LOP3.LUT R0, R9, 0x3e0, RZ, 0xc0, !PT ;  /* 0x000003e009007812 */ /* 0x000fe400078ec0ff */
[----:B--2---:R-:W-:Y:S01]  /*0140*/  LEA R5, R5, R4, 0x18 ;  /* 0x0000000405057211 */ /* 0x004fe200078ec0ff */
[----:B------:R-:W-:-:S02]  /*0150*/  IMAD.X R6, RZ, RZ, R7, P0 ;  /* 0x000000ffff067224 */ /* 0x000fc400000e0607 */
[----:B-1----:R-:W-:-:S04]  /*0160*/  IMAD.WIDE.U32 R2, R13, 0x9c, R2 ;  /* 0x0000009c0d027825 */ /* 0x002fc800078e0002 */
[----:B---3--:R-:W-:Y:S02]  /*0170*/  IMAD.IADD R0, R0, 0x1, R11 ;  /* 0x0000000100007824 */ /* 0x008fe400078e020b */
[----:B------:R-:W-:Y:S02]  /*0180*/  IMAD R7, R6, 0x9c, RZ ;  /* 0x0000009c06077824 */ /* 0x000fe400078e02ff */
[----:B------:R-:W-:Y:S02]  /*0190*/  IMAD R0, R0, 0x9c, R5 ;  /* 0x0000009c00007824 */ /* 0x000fe400078e0205 */
[----:B------:R-:W-:Y:S02]  /*01a0*/  IMAD.IADD R5, R3, 0x1, R7 ;  /* 0x0000000103057824 */ /* 0x000fe400078e0207 */
[----:B------:R-:W-:-:S07]  /*01b0*/  IMAD.MOV.U32 R4, RZ, RZ, R0 ;  /* 0x000000ffff047224 */ /* 0x000fce00078e0000 */
.L_x_28:
[----:B------:R-:W-:-:S06]  /*01c0*/  IMAD.MOV.U32 R3, RZ, RZ, R5 ;  /* 0x000000ffff037224 */ /* 0x000fcc00078e0005 */
[----:B------:R0:W2:Y:S01]  /*01d0*/  LDG.E R3, desc[UR8][R2.64] ;  /* 0x0000000802037981 */ /* 0x0000a2000c1e1900 */
[----:B------:R-:W-:Y:S02]  /*01e0*/  UISETP.GE.U32.AND UP0, UPT, UR4, 0x26, UPT ;  /* 0x000000260400788c */ /* 0x000fe4000bf06070 */
[----:B------:R-:W-:Y:S01]  /*01f0*/  UIADD3 UR5, UPT, UPT, UR4, 0x1, URZ ;  /* 0x0000000104057890 */ /* 0x000fe2000fffe0ff */
[----:B0-----:R-:W-:-:S06]  /*0200*/  IADD3 R2, P0, PT, R2, 0x4, RZ ;  /* 0x0000000402027810 */ /* 0x001fcc0007f1e0ff */
[----:B------:R-:W-:Y:S01]  /*0210*/  UMOV UR4, UR5 ;  /* 0x0000000500047c82 */ /* 0x000fe20008000000 */
[----:B------:R-:W-:Y:S01]  /*0220*/  IMAD.X R5, RZ, RZ, R5, P0 ;  /* 0x000000ffff057224 */ /* 0x000fe200000e0605 */
[----:B--2---:R0:W-:Y:S02]  /*0230*/  STS [R4], R3 ;  /* 0x0000000304007388 */ /* 0x0041e40000000800 */
[----:B0-----:R-:W-:Y:S01]  /*0240*/  VIADD R4, R4, 0x4 ;  /* 0x0000000404047836 */ /* 0x001fe20000000000 */
[----:B------:R-:W-:Y:S06]  /*0250*/  BRA.U !UP0, `(.L_x_28) ;  /* 0xfffffffd08d87547 */ /* 0x000fec000b83ffff */
[----:B------:R-:W-:Y:S01]  /*0260*/  NOP ;  /* 0x0000000000007918 */ /* 0x000fe20000000000 */
[----:B------:R-:W0:Y:S04]  /*0270*/  LDS R2, [R0+0x98] ;  /* 0x0000980000027984 */ /* 0x000e280000000800 */
        /* <DEDUP_REMOVED lines=9> */
[----:B------:R-:W5:Y:S01]  /*0310*/  LDS R46, [R0+0x70] ;  /* 0x00007000002e7984 */ /* 0x000f620000000800 */
[----:B0-----:R-:W-:-:S02]  /*0320*/  PRMT R4, R2, 0x7770, RZ ;  /* 0x0000777002047816 */ /* 0x001fc400000000ff */
[C---:B------:R-:W-:Y:S01]  /*0330*/  PRMT R5, R2.reuse, 0x7771, RZ ;  /* 0x0000777102057816 */ /* 0x040fe200000000ff */
[----:B------:R-:W0:Y:S01]  /*0340*/  LDS R50, [R0+0x6c] ;  /* 0x00006c0000327984 */ /* 0x000e220000000800 */
[C---:B------:R-:W-:Y:S02]  /*0350*/  PRMT R6, R2.reuse, 0x7772, RZ ;  /* 0x0000777202067816 */ /* 0x040fe400000000ff */
[----:B------:R-:W-:Y:S01]  /*0360*/  PRMT R7, R2, 0x7773, RZ ;  /* 0x0000777302077816 */ /* 0x000fe200000000ff */
[----:B------:R-:W0:Y:S01]  /*0370*/  LDS R54, [R0+0x68] ;  /* 0x0000680000367984 */ /* 0x000e220000000800 */
[C---:B-1----:R-:W-:Y:S02]  /*0380*/  PRMT R8, R3.reuse, 0x7770, RZ ;  /* 0x0000777003087816 */ /* 0x042fe400000000ff */
[----:B------:R-:W-:Y:S01]  /*0390*/  PRMT R2, R4, 0x7610, R2 ;  /* 0x0000761004027816 */ /* 0x000fe20000000002 */
[----:B------:R-:W1:Y:S01]  /*03a0*/  LDS R58, [R0+0x64] ;  /* 0x00006400003a7984 */ /* 0x000e620000000800 */
[----:B------:R-:W-:-:S02]  /*03b0*/  PRMT R9, R3, 0x7771, RZ ;  /* 0x0000777103097816 */ /* 0x000fc400000000ff */
[----:B------:R-:W-:Y:S01]  /*03c0*/  PRMT R4, R5, 0x7610, R4 ;  /* 0x0000761005047816 */ /* 0x000fe20000000004 */
[----:B------:R-:W1:Y:S01]  /*03d0*/  LDS R62, [R0+0x60] ;  /* 0x00006000003e7984 */ /* 0x000e620000000800 */
[C---:B------:R-:W-:Y:S02]  /*03e0*/  PRMT R10, R3.reuse, 0x7772, RZ ;  /* 0x00007772030a7816 */ /* 0x040fe400000000ff */
[----:B------:R-:W-:Y:S01]  /*03f0*/  PRMT R5, R6, 0x7610, R5 ;  /* 0x0000761006057816 */ /* 0x000fe20000000005 */
[----:B------:R-:W1:Y:S01]  /*0400*/  LDS R66, [R0+0x5c] ;  /* 0x00005c0000427984 */ /* 0x000e620000000800 */
[----:B------:R-:W-:Y:S02]  /*0410*/  PRMT R11, R3, 0x7773, RZ ;  /* 0x00007773030b7816 */ /* 0x000fe400000000ff */
[----:B------:R-:W-:Y:S01]  /*0420*/  PRMT R6, R7, 0x7610, R6 ;  /* 0x0000761007067816 */ /* 0x000fe20000000006 */
[----:B------:R-:W1:Y:S01]  /*0430*/  LDS R70, [R0+0x58] ;  /* 0x0000580000467984 */ /* 0x000e620000000800 */
[----:B--2---:R-:W-:-:S02]  /*0440*/  PRMT R13, R12, 0x7770, RZ ;  /* 0x000077700c0d7816 */ /* 0x004fc400000000ff */
[----:B------:R-:W-:Y:S01]  /*0450*/  PRMT R7, R8, 0x7610, R7 ;  /* 0x0000761008077816 */ /* 0x000fe20000000007 */
[----:B------:R-:W2:Y:S01]  /*0460*/  LDS R74, [R0+0x54] ;  /* 0x00005400004a7984 */ /* 0x000ea20000000800 */
[----:B------:R-:W-:Y:S02]  /*0470*/  PRMT R15, R12, 0x7772, RZ ;  /* 0x000077720c0f7816 */ /* 0x000fe400000000ff */
[----:B------:R-:W-:Y:S01]  /*0480*/  PRMT R8, R9, 0x7610, R8 ;  /* 0x0000761009087816 */ /* 0x000fe20000000008 */
[----:B------:R-:W2:Y:S01]  /*0490*/  LDS R78, [R0+0x50] ;  /* 0x00005000004e7984 */ /* 0x000ea20000000800 */
[----:B---3--:R-:W-:Y:S02]  /*04a0*/  PRMT R18, R17, 0x7770, RZ ;  /* 0x0000777011127816 */ /* 0x008fe400000000ff */
[----:B------:R-:W-:Y:S01]  /*04b0*/  PRMT R9, R10, 0x7610, R9 ;  /* 0x000076100a097816 */ /* 0x000fe20000000009 */
[----:B------:R-:W3:Y:S01]  /*04c0*/  LDS R82, [R0+0x4c] ;  /* 0x00004c0000527984 */ /* 0x000ee20000000800 */
[----:B------:R-:W-:-:S02]  /*04d0*/  PRMT R14, R12, 0x7771, RZ ;  /* 0x000077710c0e7816 */ /* 0x000fc400000000ff */
[C---:B------:R-:W-:Y:S01]  /*04e0*/  PRMT R20, R17.reuse, 0x7772, RZ ;  /* 0x0000777211147816 */ /* 0x040fe200000000ff */
[----:B------:R-:W3:Y:S01]  /*04f0*/  LDS R143, [R0+0x20] ;  /* 0x00002000008f7984 */ /* 0x000ee20000000800 */
[----:B------:R-:W-:Y:S02]  /*0500*/  PRMT R21, R17, 0x7773, RZ ;  /* 0x0000777311157816 */ /* 0x000fe400000000ff */
[----:B------:R-:W-:Y:S01]  /*0510*/  PRMT R10, R11, 0x7610, R10 ;  /* 0x000076100b0a7816 */ /* 0x000fe2000000000a */
[----:B------:R-:W3:Y:S01]  /*0520*/  LDS R139, [R0+0x1c] ;  /* 0x00001c00008b7984 */ /* 0x000ee20000000800 */
[----:B------:R-:W-:Y:S02]  /*0530*/  PRMT R16, R12, 0x7773, RZ ;  /* 0x000077730c107816 */ /* 0x000fe400000000ff */
[C---:B----4-:R-:W-:Y:S01]  /*0540*/  PRMT R24, R22.reuse, 0x7771, RZ ;  /* 0x0000777116187816 */ /* 0x050fe200000000ff */
[----:B------:R-:W4:Y:S01]  /*0550*/  LDS R135, [R0+0x18] ;  /* 0x0000180000877984 */ /* 0x000f220000000800 */
[----:B------:R-:W-:-:S02]  /*0560*/  PRMT R25, R22, 0x7772, RZ ;  /* 0x0000777216197816 */ /* 0x000fc400000000ff */
[----:B------:R-:W-:Y:S01]  /*0570*/  PRMT R11, R13, 0x7610, R11 ;  /* 0x000076100d0b7816 */ /* 0x000fe2000000000b */
[----:B------:R-:W4:Y:S01]  /*0580*/  LDS R87, [R0+0x48] ;  /* 0x0000480000577984 */ /* 0x000f220000000800 */
[----:B------:R-:W-:Y:S02]  /*0590*/  PRMT R19, R17, 0x7771, RZ ;  /* 0x0000777111137816 */ /* 0x000fe400000000ff */
[C---:B-----5:R-:W-:Y:S01]  /*05a0*/  PRMT R28, R26.reuse, 0x7771, RZ ;  /* 0x000077711a1c7816 */ /* 0x060fe200000000ff */
[----:B------:R-:W5:Y:S01]  /*05b0*/  LDS R131, [R0+0x14] ;  /* 0x0000140000837984 */ /* 0x000f620000000800 */
[----:B------:R-:W-:Y:S02]  /*05c0*/  PRMT R29, R26, 0x7772, RZ ;  /* 0x000077721a1d7816 */ /* 0x000fe400000000ff */
[----:B------:R-:W-:Y:S01]  /*05d0*/  PRMT R13, R15, 0x7610, R13 ;  /* 0x000076100f0d7816 */ /* 0x000fe2000000000d */
[----:B------:R-:W5:Y:S01]  /*05e0*/  LDS R118, [R0+0x10] ;  /* 0x0000100000767984 */ /* 0x000f620000000800 */
[----:B------:R-:W-:-:S02]  /*05f0*/  PRMT R23, R22, 0x7770, RZ ;  /* 0x0000777016177816 */ /* 0x000fc400000000ff */
[C---:B------:R-:W-:Y:S01]  /*0600*/  PRMT R32, R30.reuse, 0x7771, RZ ;  /* 0x000077711e207816 */ /* 0x040fe200000000ff */
[----:B------:R-:W5:Y:S01]  /*0610*/  LDS R122, [R0+0xc] ;  /* 0x00000c00007a7984 */ /* 0x000f620000000800 */
[----:B------:R-:W-:Y:S02]  /*0620*/  PRMT R33, R30, 0x7772, RZ ;  /* 0x000077721e217816 */ /* 0x000fe400000000ff */
[----:B------:R-:W-:Y:S01]  /*0630*/  PRMT R15, R18, 0x7610, R15 ;  /* 0x00007610120f7816 */ /* 0x000fe2000000000f */
[----:B------:R-:W5:Y:S01]  /*0640*/  LDS R126, [R0+0x8] ;  /* 0x00000800007e7984 */ /* 0x000f620000000800 */
[----:B------:R-:W-:Y:S02]  /*0650*/  PRMT R27, R26, 0x7770, RZ ;  /* 0x000077701a1b7816 */ /* 0x000fe400000000ff */
[C---:B------:R-:W-:Y:S01]  /*0660*/  PRMT R36, R34.reuse, 0x7771, RZ ;  /* 0x0000777122247816 */ /* 0x040fe200000000ff */
[----:B------:R-:W5:Y:S01]  /*0670*/  LDS R130, [R0+0x4] ;  /* 0x0000040000827984 */ /* 0x000f620000000800 */
[----:B------:R-:W-:-:S02]  /*0680*/  PRMT R37, R34, 0x7772, RZ ;  /* 0x0000777222257816 */ /* 0x000fc400000000ff */
[----:B------:R-:W-:Y:S01]  /*0690*/  PRMT R12, R14, 0x7610, R12 ;  /* 0x000076100e0c7816 */ /* 0x000fe2000000000c */
[----:B------:R-:W5:Y:S01]  /*06a0*/  LDS R91, [R0+0x44] ;  /* 0x00004400005b7984 */ /* 0x000f620000000800 */
[----:B------:R-:W-:Y:S02]  /*06b0*/  PRMT R17, R20, 0x7610, R17 ;  /* 0x0000761014117816 */ /* 0x000fe40000000011 */
        /* <DEDUP_REMOVED lines=25> */
[----:B------:R1:W2:Y:S01]  /*0850*/  LDS R3, [R0] ;  /* 0x0000000000037984 */ /* 0x0002a20000000800 */
[----:B------:R-:W-:Y:S02]  /*0860*/  PRMT R28, R32, 0x7610, R28 ;  /* 0x00007610201c7816 */ /* 0x000fe4000000001c */
[----:B------:R-:W-:Y:S02]  /*0870*/  PRMT R29, R33, 0x7610, R29 ;  /* 0x00007610211d7816 */ /* 0x000fe4000000001d */
[----:B------:R-:W-:Y:S02]  /*0880*/  PRMT R43, R42, 0x7770, RZ ;  /* 0x000077702a2b7816 */ /* 0x000fe400000000ff */
[C---:B0-----:R-:W-:Y:S02]  /*0890*/  PRMT R52, R50.reuse, 0x7771, RZ ;  /* 0x0000777132347816 */ /* 0x041fe400000000ff */
[----:B------:R-:W-:-:S02]  /*08a0*/  PRMT R53, R50, 0x7772, RZ ;  /* 0x0000777232357816 */ /* 0x000fc400000000ff */
[----:B------:R-:W-:Y:S02]  /*08b0*/  PRMT R23, R27, 0x7610, R23 ;  /* 0x000076101b177816 */ /* 0x000fe40000000017 */
[----:B------:R-:W-:Y:S02]  /*08c0*/  PRMT R32, R36, 0x7610, R32 ;  /* 0x0000761024207816 */ /* 0x000fe40000000020 */
[----:B------:R-:W-:Y:S02]  /*08d0*/  PRMT R33, R37, 0x7610, R33 ;  /* 0x0000761025217816 */ /* 0x000fe40000000021 */
[----:B------:R-:W-:Y:S02]  /*08e0*/  PRMT R47, R46, 0x7770, RZ ;  /* 0x000077702e2f7816 */ /* 0x000fe400000000ff */
[C---:B------:R-:W-:Y:S02]  /*08f0*/  PRMT R56, R54.reuse, 0x7771, RZ ;  /* 0x0000777136387816 */ /* 0x040fe400000000ff */
[----:B------:R-:W-:-:S02]  /*0900*/  PRMT R57, R54, 0x7772, RZ ;  /* 0x0000777236397816 */ /* 0x000fc400000000ff */
[----:B------:R-:W-:Y:S02]  /*0910*/  PRMT R27, R31, 0x7610, R27 ;  /* 0x000076101f1b7816 */ /* 0x000fe4000000001b */
[----:B------:R-:W-:Y:S02]  /*0920*/  PRMT R36, R40, 0x7610, R36 ;  /* 0x0000761028247816 */ /* 0x000fe40000000024 */
[----:B------:R-:W-:Y:S02]  /*0930*/  PRMT R37, R41, 0x7610, R37 ;  /* 0x0000761029257816 */ /* 0x000fe40000000025 */
[----:B------:R-:W-:Y:S02]  /*0940*/  PRMT R51, R50, 0x7770, RZ ;  /* 0x0000777032337816 */ /* 0x000fe400000000ff */
[C---:B-1----:R-:W-:Y:S02]  /*0950*/  PRMT R60, R58.reuse, 0x7771, RZ ;  /* 0x000077713a3c7816 */ /* 0x042fe400000000ff */
        /* <DEDUP_REMOVED lines=23> */
[C---:B--2---:R-:W-:Y:S02]  /*0ad0*/  PRMT R76, R74.reuse, 0x7771, RZ ;  /* 0x000077714a4c7816 */ /* 0x044fe400000000ff */
        /* <DEDUP_REMOVED lines=11> */
[C---:B---3--:R-:W-:Y:S02]  /*0b90*/  PRMT R147, R82.reuse, 0x7771, RZ ;  /* 0x0000777152937816 */ /* 0x048fe400000000ff */
[----:B------:R-:W-:-:S02]  /*0ba0*/  PRMT R156, R82, 0x7772, RZ ;  /* 0x00007772529c7816 */ /* 0x000fc400000000ff */
[C---:B------:R-:W-:Y:S02]  /*0bb0*/  PRMT R146, R143.reuse, 0x7770, RZ ;  /* 0x000077708f927816 */ /* 0x040fe400000000ff */
[C---:B------:R-:W-:Y:S02]  /*0bc0*/  PRMT R145, R143.reuse, 0x7771, RZ ;  /* 0x000077718f917816 */ /* 0x040fe400000000ff */
[----:B------:R-:W-:Y:S02]  /*0bd0*/  PRMT R144, R143, 0x7772, RZ ;  /* 0x000077728f907816 */ /* 0x000fe400000000ff */
[----:B------:R-:W-:Y:S02]  /*0be0*/  PRMT R55, R59, 0x7610, R55 ;  /* 0x000076103b377816 */ /* 0x000fe40000000037 */
[----:B------:R-:W-:Y:S02]  /*0bf0*/  PRMT R64, R68, 0x7610, R64 ;  /* 0x0000761044407816 */ /* 0x000fe40000000040 */
[----:B------:R-:W-:-:S02]  /*0c00*/  PRMT R65, R69, 0x7610, R65 ;  /* 0x0000761045417816 */ /* 0x000fc40000000041 */
[----:B------:R-:W-:Y:S02]  /*0c10*/  PRMT R79, R78, 0x7770, RZ ;  /* 0x000077704e4f7816 */ /* 0x000fe400000000ff */
[----:B------:R-:W-:Y:S02]  /*0c20*/  PRMT R143, R143, 0x7773, RZ ;  /* 0x000077738f8f7816 */ /* 0x000fe400000000ff */
[C---:B------:R-:W-:Y:S02]  /*0c30*/  PRMT R142, R139.reuse, 0x7770, RZ ;  /* 0x000077708b8e7816 */ /* 0x040fe400000000ff */
[C---:B------:R-:W-:Y:S02]  /*0c40*/  PRMT R141, R139.reuse, 0x7771, RZ ;  /* 0x000077718b8d7816 */ /* 0x040fe400000000ff */
[----:B------:R-:W-:Y:S02]  /*0c50*/  PRMT R140, R139, 0x7772, RZ ;  /* 0x000077728b8c7816 */ /* 0x000fe400000000ff */
[----:B------:R-:W-:-:S02]  /*0c60*/  PRMT R59, R63, 0x7610, R59 ;  /* 0x000076103f3b7816 */ /* 0x000fc4000000003b */
[----:B------:R-:W-:Y:S02]  /*0c70*/  PRMT R68, R72, 0x7610, R68 ;  /* 0x0000761048447816 */ /* 0x000fe40000000044 */
[----:B------:R-:W-:Y:S02]  /*0c80*/  PRMT R69, R73, 0x7610, R69 ;  /* 0x0000761049457816 */ /* 0x000fe40000000045 */
[----:B------:R-:W-:Y:S02]  /*0c90*/  PRMT R83, R82, 0x7770, RZ ;  /* 0x0000777052537816 */ /* 0x000fe400000000ff */
[----:B------:R-:W-:Y:S02]  /*0ca0*/  PRMT R139, R139, 0x7773, RZ ;  /* 0x000077738b8b7816 */ /* 0x000fe400000000ff */
[C---:B----4-:R-:W-:Y:S02]  /*0cb0*/  PRMT R138, R135.reuse, 0x7770, RZ ;  /* 0x00007770878a7816 */ /* 0x050fe400000000ff */
[----:B------:R-:W-:-:S02]  /*0cc0*/  PRMT R137, R135, 0x7771, RZ ;  /* 0x0000777187897816 */ /* 0x000fc400000000ff */
[----:B------:R-:W-:Y:S02]  /*0cd0*/  PRMT R136, R135, 0x7772, RZ ;  /* 0x0000777287887816 */ /* 0x000fe400000000ff */
[----:B------:R-:W-:Y:S02]  /*0ce0*/  PRMT R63, R67, 0x7610, R63 ;  /* 0x00007610433f7816 */ /* 0x000fe4000000003f */
[----:B------:R-:W-:Y:S02]  /*0cf0*/  PRMT R72, R76, 0x7610, R72 ;  /* 0x000076104c487816 */ /* 0x000fe40000000048 */
[----:B------:R-:W-:Y:S02]  /*0d00*/  PRMT R73, R77, 0x7610, R73 ;  /* 0x000076104d497816 */ /* 0x000fe40000000049 */
[----:B------:R-:W-:Y:S02]  /*0d10*/  PRMT R157, R87, 0x7770, RZ ;  /* 0x00007770579d7816 */ /* 0x000fe400000000ff */
[----:B------:R-:W-:-:S02]  /*0d20*/  PRMT R135, R135, 0x7773, RZ ;  /* 0x0000777387877816 */ /* 0x000fc400000000ff */
[C---:B-----5:R-:W-:Y:S02]  /*0d30*/  PRMT R134, R131.reuse, 0x7770, RZ ;  /* 0x0000777083867816 */ /* 0x060fe400000000ff */
        /* <DEDUP_REMOVED lines=100> */
[----:B------:R-:W-:Y:S08]  /*1380*/  BAR.SYNC.DEFER_BLOCKING 0x0 ;  /* 0x0000000000007b1d */ /* 0x000ff00000010000 */
[----:B------:R-:W-:Y:S01]  /*1390*/  PREEXIT ;  /* 0x000000000000782d */ /* 0x000fe20000000000 */
[----:B------:R-:W-:-:S07]  /*13a0*/  IMAD.MOV.U32 R86, RZ, RZ, 0x2 ;  /* 0x00000002ff567424 */ /* 0x000fce00078e00ff */
.L_x_32:
[----:B------:R-:W-:Y:S01]  /*13b0*/  LOP3.LUT R12, R12, 0xffff, RZ, 0xc0, !PT ;  /* 0x0000ffff0c0c7812 */ /* 0x000fe200078ec0ff */
[----:B------:R-:W0:Y:S01]  /*13c0*/  S2R R126, SR_CgaCtaId ;  /* 0x00000000007e7919 */ /* 0x000e220000008800 */
[----:B------:R-:W-:Y:S01]  /*13d0*/  LOP3.LUT R11, R11, 0xffff, RZ, 0xc0, !PT ;  /* 0x0000ffff0b0b7812 */ /* 0x000fe200078ec0ff */
[----:B------:R-:W-:Y:S01]  /*13e0*/  BSSY.RECONVERGENT B0, `(.L_x_29) ;  /* 0x0000156000007945 */ /* 0x000fe20003800200 */
[----:B------:R-:W-:Y:S01]  /*13f0*/  LOP3.LUT R6, R6, 0xffff, RZ, 0xc0, !PT ;  /* 0x0000ffff06067812 */ /* 0x000fe200078ec0ff */
[----:B------:R-:W-:Y:S01]  /*1400*/  BAR.SYNC.DEFER_BLOCKING 0x0 ;  /* 0x0000000000007b1d */ /* 0x000fe20000010000 */
[----:B------:R-:W-:Y:S02]  /*1410*/  PRMT R12, R11, 0x3340, R12 ;  /* 0x000033400b0c7816 */ /* 0x000fe4000000000c */
[----:B------:R-:W-:Y:S02]  /*1420*/  LOP3.LUT R5, R5, 0xffff, RZ, 0xc0, !PT ;  /* 0x0000ffff05057812 */ /* 0x000fe400078ec0ff */
[----:B------:R-:W-:-:S02]  /*1430*/  LOP3.LUT R4, R4, 0xffff, RZ, 0xc0, !PT ;  /* 0x0000ffff04047812 */ /* 0x000fc400078ec0ff */
[----:B------:R-:W-:Y:S01]  /*1440*/  LOP3.LUT R11, R2, 0xffff, RZ, 0xc0, !PT ;  /* 0x0000ffff020b7812 */ /* 0x000fe200078ec0ff */
[----:B------:R-:W-:Y:S01]  /*1450*/  VIADD R2, R86, 0xffffffff ;  /* 0xffffffff56027836 */ /* 0x000fe20000000000 */
[----:B------:R-:W-:Y:S02]  /*1460*/  PRMT R5, R5, 0x3340, R6 ;  /* 0x0000334005057816 */ /* 0x000fe40000000006 */
[----:B------:R-:W-:Y:S02]  /*1470*/  PRMT R6, R11, 0x3340, R4 ;  /* 0x000033400b067816 */ /* 0x000fe40000000004 */
[----:B------:R-:W1:Y:S01]  /*1480*/  S2R R4, SR_TID.X ;  /* 0x0000000000047919 */ /* 0x000e620000002100 */
[----:B------:R-:W-:Y:S02]  /*1490*/  LOP3.LUT R8, R8, 0xffff, RZ, 0xc0, !PT ;  /* 0x0000ffff08087812 */ /* 0x000fe400078ec0ff */
[----:B------:R-:W-:Y:S02]  /*14a0*/  LOP3.LUT R7, R7, 0xffff, RZ, 0xc0, !PT ;  /* 0x0000ffff07077812 */ /* 0x000fe400078ec0ff */
[----:B------:R-:W-:-:S02]  /*14b0*/  LOP3.LUT R10, R10, 0xffff, RZ, 0xc0, !PT ;  /* 0x0000ffff0a0a7812 */ /* 0x000fc400078ec0ff */
[----:B------:R-:W-:Y:S01]  /*14c0*/  PRMT R8, R7, 0x3340, R8 ;  /* 0x0000334007087816 */ /* 0x000fe20000000008 */
[----:B------:R-:W-:Y:S01]  /*14d0*/  IMAD.MOV R7, RZ, RZ, -R86 ;  /* 0x000000ffff077224 */ /* 0x000fe200078e0a56 */
[----:B------:R-:W-:Y:S02]  /*14e0*/  LOP3.LUT R9, R9, 0xffff, RZ, 0xc0, !PT ;  /* 0x0000ffff09097812 */ /* 0x000fe400078ec0ff */
[----:B------:R-:W-:Y:S02]  /*14f0*/  LOP3.LUT R119, R128, 0xffff, RZ, 0xc0, !PT ;  /* 0x0000ffff80777812 */ /* 0x000fe400078ec0ff */
[----:B------:R-:W-:Y:S02]  /*1500*/  LOP3.LUT R118, R127, 0xffff, RZ, 0xc0, !PT ;  /* 0x0000ffff7f767812 */ /* 0x000fe400078ec0ff */
[----:B------:R-:W-:Y:S02]  /*1510*/  PRMT R9, R9, 0x3340, R10 ;  /* 0x0000334009097816 */ /* 0x000fe4000000000a */
        /* <DEDUP_REMOVED lines=8> */
[----:B-1----:R-:W-:Y:S02]  /*15a0*/  LOP3.LUT R7, R4, R7, RZ, 0xc0, !PT ;  /* 0x0000000704077212 */ /* 0x002fe400078ec0ff */
[----:B------:R-:W-:Y:S02]  /*15b0*/  LOP3.LUT R10, R2, R4, RZ, 0xc0, !PT ;  /* 0x00000004020a7212 */ /* 0x000fe400078ec0ff */
[----:B------:R-:W-:Y:S02]  /*15c0*/  SHF.R.U32.HI R2, RZ, 0x1, R86 ;  /* 0x00000001ff027819 */ /* 0x000fe40000011656 */
[----:B------:R-:W-:Y:S02]  /*15d0*/  VIMNMX.U32 R11, PT, PT, R7, 0x100, PT ;  /* 0x00000100070b7848 */ /* 0x000fe40003fe0000 */
[----:B------:R-:W-:-:S02]  /*15e0*/  PRMT R13, R13, 0x3340, R14 ;  /* 0x000033400d0d7816 */ /* 0x000fc4000000000e */
[----:B------:R-:W-:Y:S02]  /*15f0*/  LOP3.LUT R120, R120, 0xffff, RZ, 0xc0, !PT ;  /* 0x0000ffff78787812 */ /* 0x000fe400078ec0ff */
[----:B------:R-:W-:Y:S02]  /*1600*/  LOP3.LUT R117, R121, 0xffff, RZ, 0xc0, !PT ;  /* 0x0000ffff79757812 */ /* 0x000fe400078ec0ff */
[-C--:B------:R-:W-:Y:S02]  /*1610*/  VIADDMNMX.U32 R14, R11, R2.reuse, 0x100, PT ;  /* 0x000001000b0e7446 */ /* 0x080fe40003800002 */
[----:B------:R-:W-:Y:S02]  /*1620*/  PRMT R16, R15, 0x3340, R16 ;  /* 0x000033400f107816 */ /* 0x000fe40000000010 */
[----:B------:R-:W-:Y:S02]  /*1630*/  PRMT R120, R117, 0x3340, R120 ;  /* 0x0000334075787816 */ /* 0x000fe40000000078 */
[----:B------:R-:W-:-:S02]  /*1640*/  VIADDMNMX.U32 R15, R14, R2, 0x100, PT ;  /* 0x000001000e0f7446 */ /* 0x000fc40003800002 */
[----:B------:R-:W-:Y:S02]  /*1650*/  LOP3.LUT R124, R124, 0xffff, RZ, 0xc0, !PT ;  /* 0x0000ffff7c7c7812 */ /* 0x000fe400078ec0ff */
[----:B------:R-:W-:Y:S01]  /*1660*/  LOP3.LUT R123, R123, 0xffff, RZ, 0xc0, !PT ;  /* 0x0000ffff7b7b7812 */ /* 0x000fe200078ec0ff */
[----:B------:R-:W-:Y:S01]  /*1670*/  IMAD.IADD R2, R15, 0x1, -R14 ;  /* 0x000000010f027824 */ /* 0x000fe200078e0a0e */
[----:B------:R-:W-:Y:S02]  /*1680*/  MOV R117, 0x400 ;  /* 0x0000040000757802 */ /* 0x000fe40000000f00 */
[----:B------:R-:W-:Y:S02]  /*1690*/  PRMT R121, R123, 0x3340, R124 ;  /* 0x000033407b797816 */ /* 0x000fe4000000007c */
[----:B0-----:R-:W-:Y:S02]  /*16a0*/  LEA R117, R126, R117, 0x18 ;  /* 0x000000757e757211 */ /* 0x001fe400078ec0ff */
[----:B------:R-:W-:-:S02]  /*16b0*/  LOP3.LUT R125, R158, 0xffff, RZ, 0xc0, !PT ;  /* 0x0000ffff9e7d7812 */ /* 0x000fc400078ec0ff */
[----:B------:R-:W-:Y:S01]  /*16c0*/  LOP3.LUT R124, R135, 0xffff, RZ, 0xc0, !PT ;  /* 0x0000ffff877c7812 */ /* 0x000fe200078ec0ff */
[----:B------:R-:W-:Y:S01]  /*16d0*/  IMAD R4, R4, 0x9c, R117 ;  /* 0x0000009c04047824 */ /* 0x000fe200078e0275 */
[----:B------:R-:W-:Y:S02]  /*16e0*/  VIMNMX.U32 R7, PT, PT, R10, 0x100, PT ;  /* 0x000001000a077848 */ /* 0x000fe40003fe0000 */
[----:B------:R-:W-:Y:S02]  /*16f0*/  LOP3.LUT R126, R140, 0xffff, RZ, 0xc0, !PT ;  /* 0x0000ffff8c7e7812 */ /* 0x000fe400078ec0ff */
[----:B------:R-:W-:Y:S01]  /*1700*/  LOP3.LUT R139, R139, 0xffff, RZ, 0xc0, !PT ;  /* 0x0000ffff8b8b7812 */ /* 0x000fe200078ec0ff */
[----:B------:R0:W-:Y:S01]  /*1710*/  STS [R4], R3 ;  /* 0x0000000304007388 */ /* 0x0001e20000000800 */
[----:B------:R-:W-:Y:S02]  /*1720*/  LOP3.LUT R113, R113, 0xffff, RZ, 0xc0, !PT ;  /* 0x0000ffff71717812 */ /* 0x000fe400078ec0ff */
[----:B------:R-:W-:-:S02]  /*1730*/  LOP3.LUT R114, R114, 0xffff, RZ, 0xc0, !PT ;  /* 0x0000ffff72727812 */ /* 0x000fc400078ec0ff */
[----:B------:R-:W-:Y:S02]  /*1740*/  LOP3.LUT R115, R115, 0xffff, RZ, 0xc0, !PT ;  /* 0x0000ffff73737812 */ /* 0x000fe400078ec0ff */
[----:B------:R-:W-:Y:S02]  /*1750*/  LOP3.LUT R112, R112, 0xffff, RZ, 0xc0, !PT ;  /* 0x0000ffff70707812 */ /* 0x000fe400078ec0ff */
[----:B------:R-:W-:Y:S02]  /*1760*/  PRMT R125, R124, 0x3340, R125 ;  /* 0x000033407c7d7816 */ /* 0x000fe4000000007d */
[C---:B------:R-:W-:Y:S01]  /*1770*/  ISETP.GE.AND P0, PT, R7.reuse, R2, PT ;  /* 0x000000020700720c */ /* 0x040fe20003f06270 */
[----:B------:R-:W-:Y:S01]  /*1780*/  IMAD.IADD R2, R7, 0x1, -R2 ;  /* 0x0000000107027824 */ /* 0x000fe200078e0a02 */
        /* <DEDUP_REMOVED lines=26> */
[----:B------:R-:W-:Y:S02]  /*1930*/  PRMT R127, R134, 0x3340, R133 ;  /* 0x00003340867f7816 */ /* 0x000fe40000000085 */
[----:B------:R-:W-:Y:S02]  /*1940*/  LOP3.LUT R104, R93, 0xffff, RZ, 0xc0, !PT ;  /* 0x0000ffff5d687812 */ /* 0x000fe400078ec0ff */
[----:B------:R-:W-:Y:S02]  /*1950*/  LOP3.LUT R105, R92, 0xffff, RZ, 0xc0, !PT ;  /* 0x0000ffff5c697812 */ /* 0x000fe400078ec0ff */
[----:B0-----:R-:W-:Y:S02]  /*1960*/  VIADDMNMX R3, R14, -R11, R7, PT ;  /* 0x8000000b0e037246 */ /* 0x001fe40003800107 */
[----:B------:R-:W-:Y:S02]  /*1970*/  SEL R2, R2, RZ, P0 ;  /* 0x000000ff02027207 */ /* 0x000fe40000000000 */
        /* <DEDUP_REMOVED lines=103> */
[----:B------:R-:W-:Y:S02]  /*1ff0*/  ISETP.GE.AND P0, PT, R2, R3, PT ;  /* 0x000000030200720c */ /* 0x000fe40003f06270 */
        /* <DEDUP_REMOVED lines=130> */
[----:B------:R-:W-:Y:S06]  /*2820*/  BAR.SYNC.DEFER_BLOCKING 0x0 ;  /* 0x0000000000007b1d */ /* 0x000fec0000010000 */
[----:B------:R-:W-:Y:S05]  /*2830*/  @P0 BRA `(.L_x_30) ;  /* 0x0000000000400947 */ /* 0x000fea0003800000 */
[----:B------:R-:W-:-:S07]  /*2840*/  IMAD.IADD R10, R7, 0x1, R14 ;  /* 0x00000001070a7824 */ /* 0x000fce00078e020e */
.L_x_31:
[----:B0-----:R-:W-:-:S05]  /*2850*/  IMAD.IADD R4, R3, 0x1, -R2 ;  /* 0x0000000103047824 */ /* 0x001fca00078e0a02 */
[----:B------:R-:W-:-:S04]  /*2860*/  LEA.HI R5, R4, R4, RZ, 0x1 ;  /* 0x0000000404057211 */ /* 0x000fc800078f08ff */
[----:B------:R-:W-:-:S04]  /*2870*/  LEA.HI.SX32 R4, R5, R2, 0x1f ;  /* 0x0000000205047211 */ /* 0x000fc800078ffaff */
[----:B------:R-:W-:Y:S01]  /*2880*/  LOP3.LUT R5, RZ, R4, RZ, 0x33, !PT ;  /* 0x00000004ff057212 */ /* 0x000fe200078e33ff */
[----:B------:R-:W-:-:S04]  /*2890*/  IMAD.IADD R6, R11, 0x1, R4 ;  /* 0x000000010b067824 */ /* 0x000fc800078e0204 */
        /* <DEDUP_REMOVED lines=10> */
.L_x_30:
[----:B------:R-:W-:Y:S05]  /*2940*/  BSYNC.RECONVERGENT B0 ;  /* 0x0000000000007941 */ /* 0x000fea0003800200 */
.L_x_29:
[----:B------:R-:W-:Y:S01]  /*2950*/  IMAD.IADD R3, R11, 0x1, R2 ;  /* 0x000000010b037824 */ /* 0x000fe200078e0202 */
[----:B------:R-:W-:Y:S02]  /*2960*/  IADD3 R2, PT, PT, -R2, R14, R7 ;  /* 0x0000000e02027210 */ /* 0x000fe40007ffe107 */
[----:B------:R-:W-:Y:S01]  /*2970*/  PLOP3.LUT P0, PT, PT, PT, PT, 0x8, 0x80 ;  /* 0x000000000080781c */ /* 0x000fe20003f0e170 */
[--C-:B------:R-:W-:Y:S01]  /*2980*/  IMAD R19, R3, 0x9c, R117.reuse ;  /* 0x0000009c03137824 */ /* 0x100fe200078e0275 */
[C---:B------:R-:W-:Y:S01]  /*2990*/  ISETP.GE.AND P1, PT, R2.reuse, R15, PT ;  /* 0x0000000f0200720c */ /* 0x040fe20003f26270 */
[----:B------:R-:W-:-:S03]  /*29a0*/  IMAD R20, R2, 0x9c, R117 ;  /* 0x0000009c02147824 */ /* 0x000fc600078e0275 */
[----:B------:R-:W-:Y:S04]  /*29b0*/  LDS R6, [R19] ;  /* 0x0000000013067984 */ /* 0x000fe80000000800 */
[----:B0-----:R-:W0:Y:S04]  /*29c0*/  LDS R9, [R20] ;  /* 0x0000000014097984 */ /* 0x001e280000000800 */
        /* <DEDUP_REMOVED lines=8> */
[----:B------:R-:W-:Y:S01]  /*2a50*/  LDS R22, [R20+0x88] ;  /* 0x0000880014167984 */ /* 0x000fe20000000800 */
[----:B0-----:R-:W-:-:S03]  /*2a60*/  @!P1 ISETP.GE.AND P2, PT, R9, R6, PT ;  /* 0x000000060900920c */ /* 0x001fc60003f46270 */
[----:B------:R-:W-:Y:S01]  /*2a70*/  LDS R25, [R19+0x84] ;  /* 0x0000840013197984 */ /* 0x000fe20000000800 */
[----:B------:R-:W-:-:S03]  /*2a80*/  @!P1 ISETP.GE.OR P0, PT, R3, R14, !P2 ;  /* 0x0000000e0300920c */ /* 0x000fc60005706670 */
[----:B------:R-:W-:Y:S01]  /*2a90*/  LDS R26, [R20+0x84] ;  /* 0x00008400141a7984 */ /* 0x000fe20000000800 */
[C---:B-1----:R-:W-:Y:S02]  /*2aa0*/  PRMT R2, R4.reuse, 0x7772, RZ ;  /* 0x0000777204027816 */ /* 0x042fe400000000ff */
[----:B------:R-:W-:Y:S01]  /*2ab0*/  SEL R3, R9, R6, P0 ;  /* 0x0000000609037207 */ /* 0x000fe20000000000 */
[----:B------:R-:W-:Y:S01]  /*2ac0*/  LDS R29, [R19+0x80] ;  /* 0x00008000131d7984 */ /* 0x000fe20000000800 */
[C---:B------:R-:W-:Y:S02]  /*2ad0*/  PRMT R6, R4.reuse, 0x7773, RZ ;  /* 0x0000777304067816 */ /* 0x040fe400000000ff */
[C---:B------:R-:W-:Y:S01]  /*2ae0*/  PRMT R9, R4.reuse, 0x7771, RZ ;  /* 0x0000777104097816 */ /* 0x040fe200000000ff */
[----:B------:R-:W-:Y:S01]  /*2af0*/  LDS R30, [R20+0x80] ;  /* 0x00008000141e7984 */ /* 0x000fe20000000800 */
[C---:B--2---:R-:W-:Y:S02]  /*2b00*/  PRMT R17, R5.reuse, 0x7772, RZ ;  /* 0x0000777205117816 */ /* 0x044fe400000000ff */
[----:B------:R-:W-:Y:S01]  /*2b10*/  PRMT R21, R5, 0x7770, RZ ;  /* 0x0000777005157816 */ /* 0x000fe200000000ff */
[----:B------:R-:W-:Y:S01]  /*2b20*/  LDS R33, [R19+0x7c] ;  /* 0x00007c0013217984 */ /* 0x000fe20000000800 */
[----:B------:R-:W-:-:S02]  /*2b30*/  PRMT R4, R4, 0x7770, RZ ;  /* 0x0000777004047816 */ /* 0x000fc400000000ff */
[C---:B------:R-:W-:Y:S01]  /*2b40*/  PRMT R13, R5.reuse, 0x7773, RZ ;  /* 0x00007773050d7816 */ /* 0x040fe200000000ff */
[----:B------:R-:W-:Y:S01]  /*2b50*/  LDS R34, [R20+0x7c] ;  /* 0x00007c0014227984 */ /* 0x000fe20000000800 */
[----:B------:R-:W-:Y:S02]  /*2b60*/  PRMT R10, R5, 0x7771, RZ ;  /* 0x00007771050a7816 */ /* 0x000fe400000000ff */
[----:B------:R-:W-:Y:S01]  /*2b70*/  SEL R5, R17, R2, P0 ;  /* 0x0000000211057207 */ /* 0x000fe20000000000 */
[----:B------:R-:W-:Y:S01]  /*2b80*/  LDS R38, [R20+0x78] ;  /* 0x0000780014267984 */ /* 0x000fe20000000800 */
[----:B------:R-:W-:Y:S02]  /*2b90*/  SEL R2, R21, R4, P0 ;  /* 0x0000000415027207 */ /* 0x000fe40000000000 */
[----:B------:R-:W-:Y:S01]  /*2ba0*/  SEL R6, R13, R6, P0 ;  /* 0x000000060d067207 */ /* 0x000fe20000000000 */
[----:B------:R-:W0:Y:S01]  /*2bb0*/  LDS R21, [R19+0x88] ;  /* 0x0000880013157984 */ /* 0x000e220000000800 */
[----:B------:R-:W-:-:S02]  /*2bc0*/  SEL R4, R10, R9, P0 ;  /* 0x000000090a047207 */ /* 0x000fc40000000000 */
[C---:B---3--:R-:W-:Y:S01]  /*2bd0*/  PRMT R10, R7.reuse, 0x7773, RZ ;  /* 0x00007773070a7816 */ /* 0x048fe200000000ff */
[----:B------:R-:W1:Y:S01]  /*2be0*/  LDS R37, [R19+0x78] ;  /* 0x0000780013257984 */ /* 0x000e620000000800 */
[C---:B------:R-:W-:Y:S02]  /*2bf0*/  PRMT R9, R7.reuse, 0x7772, RZ ;  /* 0x0000777207097816 */ /* 0x040fe400000000ff */
[----:B------:R-:W-:Y:S01]  /*2c00*/  PRMT R13, R7, 0x7771, RZ ;  /* 0x00007771070d7816 */ /* 0x000fe200000000ff */
[----:B------:R-:W2:Y:S01]  /*2c10*/  LDS R42, [R20+0x74] ;  /* 0x00007400142a7984 */ /* 0x000ea20000000800 */
[C---:B----4-:R-:W-:Y:S02]  /*2c20*/  PRMT R17, R8.reuse, 0x7773, RZ ;  /* 0x0000777308117816 */ /* 0x050fe400000000ff */
[C---:B------:R-:W-:Y:S01]  /*2c30*/  PRMT R14, R8.reuse, 0x7772, RZ ;  /* 0x00007772080e7816 */ /* 0x040fe200000000ff */
[----:B------:R-:W-:Y:S01]  /*2c40*/  LDS R43, [R19+0x70] ;  /* 0x00007000132b7984 */ /* 0x000fe20000000800 */
[----:B------:R-:W-:-:S02]  /*2c50*/  PRMT R18, R8, 0x7770, RZ ;  /* 0x0000777008127816 */ /* 0x000fc400000000ff */
[----:B------:R-:W-:Y:S01]  /*2c60*/  PRMT R7, R7, 0x7770, RZ ;  /* 0x0000777007077816 */ /* 0x000fe200000000ff */
[----:B------:R-:W-:Y:S01]  /*2c70*/  LDS R47, [R19+0x6c] ;  /* 0x00006c00132f7984 */ /* 0x000fe20000000800 */
[----:B------:R-:W-:Y:S02]  /*2c80*/  PRMT R8, R8, 0x7771, RZ ;  /* 0x0000777108087816 */ /* 0x000fe400000000ff */
[----:B------:R-:W-:Y:S01]  /*2c90*/  SEL R10, R17, R10, P0 ;  /* 0x0000000a110a7207 */ /* 0x000fe20000000000 */
[----:B------:R-:W-:Y:S01]  /*2ca0*/  LDS R51, [R19+0x68] ;  /* 0x0000680013337984 */ /* 0x000fe20000000800 */
[----:B------:R-:W-:Y:S02]  /*2cb0*/  SEL R9, R14, R9, P0 ;  /* 0x000000090e097207 */ /* 0x000fe40000000000 */
[----:B------:R-:W-:Y:S01]  /*2cc0*/  SEL R7, R18, R7, P0 ;  /* 0x0000000712077207 */ /* 0x000fe20000000000 */
[----:B------:R-:W-:Y:S01]  /*2cd0*/  LDS R56, [R20+0x64] ;  /* 0x0000640014387984 */ /* 0x000fe20000000800 */
[----:B------:R-:W-:-:S02]  /*2ce0*/  SEL R8, R8, R13, P0 ;  /* 0x0000000d08087207 */ /* 0x000fc40000000000 */
[C---:B-----5:R-:W-:Y:S01]  /*2cf0*/  PRMT R14, R11.reuse, 0x7773, RZ ;  /* 0x000077730b0e7816 */ /* 0x060fe200000000ff */
[----:B------:R-:W-:Y:S01]  /*2d00*/  LDS R59, [R19+0x60] ;  /* 0x00006000133b7984 */ /* 0x000fe20000000800 */
[C---:B------:R-:W-:Y:S02]  /*2d10*/  PRMT R13, R11.reuse, 0x7772, RZ ;  /* 0x000077720b0d7816 */ /* 0x040fe400000000ff */
[----:B------:R-:W-:Y:S01]  /*2d20*/  PRMT R17, R11, 0x7771, RZ ;  /* 0x000077710b117816 */ /* 0x000fe200000000ff */
[----:B------:R-:W-:Y:S01]  /*2d30*/  LDS R60, [R20+0x60] ;  /* 0x00006000143c7984 */ /* 0x000fe20000000800 */
[C---:B------:R-:W-:Y:S02]  /*2d40*/  PRMT R23, R12.reuse, 0x7773, RZ ;  /* 0x000077730c177816 */ /* 0x040fe400000000ff */
        /* <DEDUP_REMOVED lines=12> */
[C---:B------:R-:W-:Y:S01]  /*2e10*/  PRMT R18, R15.reuse, 0x7773, RZ ;  /* 0x000077730f127816 */ /* 0x040fe200000000ff */
        /* <DEDUP_REMOVED lines=17> */
[C---:B0-----:R-:W-:Y:S01]  /*2f30*/  PRMT R23, R21.reuse, 0x7773, RZ ;  /* 0x0000777315177816 */ /* 0x041fe200000000ff */
[----:B------:R-:W-:Y:S01]  /*2f40*/  LDS R83, [R19+0x48] ;  /* 0x0000480013537984 */ /* 0x000fe20000000800 */
[C---:B------:R-:W-:Y:S02]  /*2f50*/  PRMT R24, R21.reuse, 0x7772, RZ ;  /* 0x0000777215187816 */ /* 0x040fe400000000ff */
[C---:B------:R-:W-:Y:S01]  /*2f60*/  PRMT R27, R21.reuse, 0x7771, RZ ;  /* 0x00007771151b7816 */ /* 0x040fe200000000ff */
[----:B------:R-:W-:Y:S01]  /*2f70*/  LDS R84, [R20+0x48] ;  /* 0x0000480014547984 */ /* 0x000fe20000000800 */
[----:B------:R-:W-:Y:S02]  /*2f80*/  PRMT R28, R21, 0x7770, RZ ;  /* 0x00007770151c7816 */ /* 0x000fe400000000ff */
[C---:B------:R-:W-:Y:S01]  /*2f90*/  PRMT R32, R22.reuse, 0x7773, RZ ;  /* 0x0000777316207816 */ /* 0x040fe200000000ff */
        /* <DEDUP_REMOVED lines=29> */
[C---:B------:R-:W-:Y:S01]  /*3170*/  PRMT R31, R29.reuse, 0x7773, RZ ;  /* 0x000077731d1f7816 */ /* 0x040fe200000000ff */
        /* <DEDUP_REMOVED lines=15> */
[----:B------:R-:W3:Y:S01]  /*3270*/  LDS R44, [R20+0x70] ;  /* 0x00007000142c7984 */ /* 0x000ee20000000800 */
        /* <DEDUP_REMOVED lines=13> */
[----:B------:R-:W-:Y:S02]  /*3350*/  SEL R34, R46, R35, P0 ;  /* 0x000000232e227207 */ /* 0x000fe40000000000 */
[----:B------:R-:W-:Y:S02]  /*3360*/  SEL R35, R48, R39, P0 ;  /* 0x0000002730237207 */ /* 0x000fe40000000000 */
[----:B------:R-:W-:Y:S01]  /*3370*/  SEL R33, R33, R36, P0 ;  /* 0x0000002421217207 */ /* 0x000fe20000000000 */
[----:B------:R-:W4:Y:S01]  /*3380*/  LDS R48, [R20+0x6c] ;  /* 0x00006c0014307984 */ /* 0x000f220000000800 */
[----:B------:R-:W-:-:S02]  /*3390*/  SEL R36, R50, R41, P0 ;  /* 0x0000002932247207 */ /* 0x000fc40000000000 */
[C---:B------:R-:W-:Y:S02]  /*33a0*/  PRMT R52, R38.reuse, 0x7772, RZ ;  /* 0x0000777226347816 */ /* 0x040fe400000000ff */
[C---:B-1----:R-:W-:Y:S02]  /*33b0*/  PRMT R41, R37.reuse, 0x7772, RZ ;  /* 0x0000777225297816 */ /* 0x042fe400000000ff */
[C---:B------:R-:W-:Y:S02]  /*33c0*/  PRMT R46, R37.reuse, 0x7770, RZ ;  /* 0x00007770252e7816 */ /* 0x040fe400000000ff */
[----:B------:R-:W-:Y:S02]  /*33d0*/  PRMT R49, R38, 0x7770, RZ ;  /* 0x0000777026317816 */ /* 0x000fe400000000ff */
[C---:B------:R-:W-:Y:S02]  /*33e0*/  PRMT R39, R37.reuse, 0x7773, RZ ;  /* 0x0000777325277816 */ /* 0x040fe400000000ff */
[----:B------:R-:W-:-:S02]  /*33f0*/  PRMT R45, R37, 0x7771, RZ ;  /* 0x00007771252d7816 */ /* 0x000fc400000000ff */
[----:B------:R-:W-:Y:S02]  /*3400*/  SEL R37, R52, R41, P0 ;  /* 0x0000002934257207 */ /* 0x000fe40000000000 */
[----:B------:R-:W-:Y:S01]  /*3410*/  SEL R41, R49, R46, P0 ;  /* 0x0000002e31297207 */ /* 0x000fe20000000000 */
[----:B------:R-:W1:Y:S01]  /*3420*/  LDS R52, [R20+0x68] ;  /* 0x0000680014347984 */ /* 0x000e620000000800 */
[----:B--2---:R-:W-:Y:S02]  /*3430*/  PRMT R55, R42, 0x7770, RZ ;  /* 0x000077702a377816 */ /* 0x004fe400000000ff */
[----:B0-----:R-:W-:Y:S02]  /*3440*/  PRMT R46, R40, 0x7770, RZ ;  /* 0x00007770282e7816 */ /* 0x001fe400000000ff */
[----:B------:R-:W-:Y:S02]  /*3450*/  PRMT R50, R38, 0x7773, RZ ;  /* 0x0000777326327816 */ /* 0x000fe400000000ff */
[----:B------:R-:W-:-:S02]  /*3460*/  SEL R46, R55, R46, P0 ;  /* 0x0000002e372e7207 */ /* 0x000fc40000000000 */
[----:B------:R-:W0:Y:S01]  /*3470*/  LDS R55, [R19+0x64] ;  /* 0x0000640013377984 */ /* 0x000e220000000800 */
[----:B------:R-:W-:Y:S02]  /*3480*/  PRMT R54, R38, 0x7771, RZ ;  /* 0x0000777126367816 */ /* 0x000fe400000000ff */
[----:B------:R-:W-:Y:S02]  /*3490*/  SEL R38, R50, R39, P0 ;  /* 0x0000002732267207 */ /* 0x000fe40000000000 */
[----:B------:R-:W-:Y:S02]  /*34a0*/  SEL R39, R54, R45, P0 ;  /* 0x0000002d36277207 */ /* 0x000fe40000000000 */
[C---:B------:R-:W-:Y:S02]  /*34b0*/  PRMT R45, R40.reuse, 0x7773, RZ ;  /* 0x00007773282d7816 */ /* 0x040fe400000000ff */
[C---:B------:R-:W-:Y:S02]  /*34c0*/  PRMT R156, R40.reuse, 0x7772, RZ ;  /* 0x00007772289c7816 */ /* 0x040fe400000000ff */
[----:B------:R-:W-:-:S02]  /*34d0*/  PRMT R49, R40, 0x7771, RZ ;  /* 0x0000777128317816 */ /* 0x000fc400000000ff */
[C---:B------:R-:W-:Y:S02]  /*34e0*/  PRMT R40, R42.reuse, 0x7773, RZ ;  /* 0x000077732a287816 */ /* 0x040fe400000000ff */
[C---:B------:R-:W-:Y:S02]  /*34f0*/  PRMT R50, R42.reuse, 0x7771, RZ ;  /* 0x000077712a327816 */ /* 0x040fe400000000ff */
[----:B------:R-:W-:Y:S02]  /*3500*/  PRMT R53, R42, 0x7772, RZ ;  /* 0x000077722a357816 */ /* 0x000fe400000000ff */
[----:B------:R-:W-:Y:S02]  /*3510*/  SEL R42, R40, R45, P0 ;  /* 0x0000002d282a7207 */ /* 0x000fe40000000000 */
[----:B------:R-:W-:Y:S02]  /*3520*/  SEL R40, R50, R49, P0 ;  /* 0x0000003132287207 */ /* 0x000fe40000000000 */
[----:B------:R-:W-:-:S02]  /*3530*/  PRMT R157, R43, 0x7773, RZ ;  /* 0x000077732b9d7816 */ /* 0x000fc400000000ff */
[C---:B------:R-:W-:Y:S02]  /*3540*/  PRMT R45, R43.reuse, 0x7772, RZ ;  /* 0x000077722b2d7816 */ /* 0x040fe400000000ff */
[C---:B------:R-:W-:Y:S02]  /*3550*/  PRMT R49, R43.reuse, 0x7771, RZ ;  /* 0x000077712b317816 */ /* 0x040fe400000000ff */
[----:B------:R-:W-:Y:S02]  /*3560*/  PRMT R43, R43, 0x7770, RZ ;  /* 0x000077702b2b7816 */ /* 0x000fe400000000ff */
[C---:B---3--:R-:W-:Y:S02]  /*3570*/  PRMT R50, R44.reuse, 0x7773, RZ ;  /* 0x000077732c327816 */ /* 0x048fe400000000ff */
[C---:B------:R-:W-:Y:S02]  /*3580*/  PRMT R54, R44.reuse, 0x7772, RZ ;  /* 0x000077722c367816 */ /* 0x040fe400000000ff */
[----:B------:R-:W-:-:S02]  /*3590*/  PRMT R58, R44, 0x7770, RZ ;  /* 0x000077702c3a7816 */ /* 0x000fc400000000ff */
[----:B------:R-:W-:Y:S02]  /*35a0*/  PRMT R44, R44, 0x7771, RZ ;  /* 0x000077712c2c7816 */ /* 0x000fe400000000ff */
[----:B------:R-:W-:Y:S02]  /*35b0*/  SEL R45, R54, R45, P0 ;  /* 0x0000002d362d7207 */ /* 0x000fe40000000000 */
[----:B------:R-:W-:Y:S02]  /*35c0*/  SEL R43, R58, R43, P0 ;  /* 0x0000002b3a2b7207 */ /* 0x000fe40000000000 */
[----:B------:R-:W-:Y:S02]  /*35d0*/  SEL R156, R53, R156, P0 ;  /* 0x0000009c359c7207 */ /* 0x000fe40000000000 */
[----:B------:R-:W-:Y:S02]  /*35e0*/  SEL R157, R50, R157, P0 ;  /* 0x0000009d329d7207 */ /* 0x000fe40000000000 */
[----:B------:R-:W-:-:S02]  /*35f0*/  SEL R44, R44, R49, P0 ;  /* 0x000000312c2c7207 */ /* 0x000fc40000000000 */
[C---:B----4-:R-:W-:Y:S02]  /*3600*/  PRMT R57, R48.reuse, 0x7773, RZ ;  /* 0x0000777330397816 */ /* 0x050fe400000000ff */
[C---:B------:R-:W-:Y:S02]  /*3610*/  PRMT R54, R48.reuse, 0x7772, RZ ;  /* 0x0000777230367816 */ /* 0x040fe400000000ff */
[----:B------:R-:W-:Y:S02]  /*3620*/  PRMT R58, R48, 0x7770, RZ ;  /* 0x00007770303a7816 */ /* 0x000fe400000000ff */
[C---:B------:R-:W-:Y:S02]  /*3630*/  PRMT R50, R47.reuse, 0x7773, RZ ;  /* 0x000077732f327816 */ /* 0x040fe400000000ff */
[C---:B------:R-:W-:Y:S02]  /*3640*/  PRMT R49, R47.reuse, 0x7772, RZ ;  /* 0x000077722f317816 */ /* 0x040fe400000000ff */
[----:B------:R-:W-:-:S02]  /*3650*/  PRMT R53, R47, 0x7771, RZ ;  /* 0x000077712f357816 */ /* 0x000fc400000000ff */
[----:B------:R-:W-:Y:S02]  /*3660*/  PRMT R48, R48, 0x7771, RZ ;  /* 0x0000777130307816 */ /* 0x000fe400000000ff */
[----:B------:R-:W-:Y:S02]  /*3670*/  PRMT R47, R47, 0x7770, RZ ;  /* 0x000077702f2f7816 */ /* 0x000fe400000000ff */
[----:B------:R-:W-:Y:S02]  /*3680*/  SEL R50, R57, R50, P0 ;  /* 0x0000003239327207 */ /* 0x000fe40000000000 */
[----:B------:R-:W-:Y:S02]  /*3690*/  SEL R49, R54, R49, P0 ;  /* 0x0000003136317207 */ /* 0x000fe40000000000 */
[----:B------:R-:W-:Y:S02]  /*36a0*/  SEL R48, R48, R53, P0 ;  /* 0x0000003530307207 */ /* 0x000fe40000000000 */
[----:B------:R-:W-:-:S02]  /*36b0*/  SEL R47, R58, R47, P0 ;  /* 0x0000002f3a2f7207 */ /* 0x000fc40000000000 */
[C---:B------:R-:W-:Y:S02]  /*36c0*/  PRMT R54, R51.reuse, 0x7773, RZ ;  /* 0x0000777333367816 */ /* 0x040fe400000000ff */
[C---:B------:R-:W-:Y:S02]  /*36d0*/  PRMT R53, R51.reuse, 0x7772, RZ ;  /* 0x0000777233357816 */ /* 0x040fe400000000ff */
[C---:B------:R-:W-:Y:S02]  /*36e0*/  PRMT R57, R51.reuse, 0x7771, RZ ;  /* 0x0000777133397816 */ /* 0x040fe400000000ff */
[----:B------:R-:W-:Y:S02]  /*36f0*/  PRMT R51, R51, 0x7770, RZ ;  /* 0x0000777033337816 */ /* 0x000fe400000000ff */
[C---:B-1----:R-:W-:Y:S02]  /*3700*/  PRMT R61, R52.reuse, 0x7773, RZ ;  /* 0x00007773343d7816 */ /* 0x042fe400000000ff */
[----:B------:R-:W-:-:S02]  /*3710*/  PRMT R58, R52, 0x7772, RZ ;  /* 0x00007772343a7816 */ /* 0x000fc400000000ff */
[C---:B------:R-:W-:Y:S02]  /*3720*/  PRMT R62, R52.reuse, 0x7770, RZ ;  /* 0x00007770343e7816 */ /* 0x040fe400000000ff */
[----:B------:R-:W-:Y:S02]  /*3730*/  PRMT R52, R52, 0x7771, RZ ;  /* 0x0000777134347816 */ /* 0x000fe400000000ff */
[----:B------:R-:W-:Y:S02]  /*3740*/  SEL R51, R62, R51, P0 ;  /* 0x000000333e337207 */ /* 0x000fe40000000000 */
[----:B------:R-:W-:Y:S02]  /*3750*/  SEL R54, R61, R54, P0 ;  /* 0x000000363d367207 */ /* 0x000fe40000000000 */
[----:B------:R-:W-:Y:S02]  /*3760*/  SEL R53, R58, R53, P0 ;  /* 0x000000353a357207 */ /* 0x000fe40000000000 */
[----:B------:R-:W-:-:S02]  /*3770*/  SEL R52, R52, R57, P0 ;  /* 0x0000003934347207 */ /* 0x000fc40000000000 */
[C---:B------:R-:W-:Y:S02]  /*3780*/  PRMT R65, R56.reuse, 0x7773, RZ ;  /* 0x0000777338417816 */ /* 0x040fe400000000ff */
[C---:B------:R-:W-:Y:S02]  /*3790*/  PRMT R62, R56.reuse, 0x7772, RZ ;  /* 0x00007772383e7816 */ /* 0x040fe400000000ff */
[----:B------:R-:W-:Y:S02]  /*37a0*/  PRMT R66, R56, 0x7770, RZ ;  /* 0x0000777038427816 */ /* 0x000fe400000000ff */
[C---:B0-----:R-:W-:Y:S02]  /*37b0*/  PRMT R58, R55.reuse, 0x7773, RZ ;  /* 0x00007773373a7816 */ /* 0x041fe400000000ff */
        /* <DEDUP_REMOVED lines=12> */
[C---:B------:R-:W-:Y:S02]  /*3880*/  PRMT R69, R60.reuse, 0x7773, RZ ;  /* 0x000077733c457816 */ /* 0x040fe400000000ff */
        /* <DEDUP_REMOVED lines=62> */
[----:B------:R-:W-:Y:S02]  /*3c70*/  SEL R82, R87, R82, P0 ;  /* 0x0000005257527207 */ /* 0x000fe40000000000 */
[----:B------:R-:W-:Y:S02]  /*3c80*/  SEL R81, R90, R81, P0 ;  /* 0x000000515a517207 */ /* 0x000fe40000000000 */
[----:B------:R-:W-:Y:S02]  /*3c90*/  SEL R80, R80, R85, P0 ;  /* 0x0000005550507207 */ /* 0x000fe40000000000 */
[C---:B------:R-:W-:Y:S02]  /*3ca0*/  PRMT R87, R83.reuse, 0x7773, RZ ;  /* 0x0000777353577816 */ /* 0x040fe400000000ff */
[----:B------:R-:W-:-:S02]  /*3cb0*/  PRMT R85, R83, 0x7772, RZ ;  /* 0x0000777253557816 */ /* 0x000fc400000000ff */
[C---:B------:R-:W-:Y:S02]  /*3cc0*/  PRMT R90, R83.reuse, 0x7771, RZ ;  /* 0x00007771535a7816 */ /* 0x040fe400000000ff */
[----:B------:R-:W-:Y:S02]  /*3cd0*/  PRMT R100, R84, 0x7770, RZ ;  /* 0x0000777054647816 */ /* 0x000fe400000000ff */
[----:B------:R-:W-:Y:S02]  /*3ce0*/  PRMT R83, R83, 0x7770, RZ ;  /* 0x0000777053537816 */ /* 0x000fe400000000ff */
[----:B------:R-:W-:Y:S02]  /*3cf0*/  PRMT R79, R79, 0x7770, RZ ;  /* 0x000077704f4f7816 */ /* 0x000fe400000000ff */
[----:B------:R-:W-:Y:S02]  /*3d00*/  SEL R83, R100, R83, P0 ;  /* 0x0000005364537207 */ /* 0x000fe40000000000 */
[----:B------:R-:W0:Y:S01]  /*3d10*/  LDS R100, [R19+0x38] ;  /* 0x0000380013647984 */ /* 0x000e220000000800 */
[----:B------:R-:W-:-:S02]  /*3d20*/  SEL R79, R94, R79, P0 ;  /* 0x0000004f5e4f7207 */ /* 0x000fc40000000000 */
[C---:B------:R-:W-:Y:S02]  /*3d30*/  PRMT R94, R84.reuse, 0x7773, RZ ;  /* 0x00007773545e7816 */ /* 0x040fe400000000ff */
[C---:B------:R-:W-:Y:S02]  /*3d40*/  PRMT R98, R84.reuse, 0x7772, RZ ;  /* 0x0000777254627816 */ /* 0x040fe400000000ff */
[----:B------:R-:W-:Y:S02]  /*3d50*/  PRMT R91, R84, 0x7771, RZ ;  /* 0x00007771545b7816 */ /* 0x000fe400000000ff */
        /* <DEDUP_REMOVED lines=39> */
[C---:B0-----:R-:W-:Y:S02]  /*3fd0*/  PRMT R103, R100.reuse, 0x7772, RZ ;  /* 0x0000777264677816 */ /* 0x041fe400000000ff */
[C---:B------:R-:W-:Y:S02]  /*3fe0*/  PRMT R110, R101.reuse, 0x7772, RZ ;  /* 0x00007772656e7816 */ /* 0x040fe400000000ff */
[C---:B------:R-:W-:Y:S02]  /*3ff0*/  PRMT R102, R100.reuse, 0x7773, RZ ;  /* 0x0000777364667816 */ /* 0x040fe400000000ff */
[----:B------:R-:W-:Y:S02]  /*4000*/  PRMT R106, R100, 0x7771, RZ ;  /* 0x00007771646a7816 */ /* 0x000fe400000000ff */
[C---:B------:R-:W-:Y:S02]  /*4010*/  PRMT R107, R101.reuse, 0x7773, RZ ;  /* 0x00007773656b7816 */ /* 0x040fe400000000ff */
[----:B------:R-:W-:-:S02]  /*4020*/  PRMT R111, R101, 0x7771, RZ ;  /* 0x00007771656f7816 */ /* 0x000fc400000000ff */
[----:B------:R-:W-:Y:S02]  /*4030*/  PRMT R115, R101, 0x7770, RZ ;  /* 0x0000777065737816 */ /* 0x000fe400000000ff */
[----:B------:R-:W-:Y:S02]  /*4040*/  SEL R101, R110, R103, P0 ;  /* 0x000000676e657207 */ /* 0x000fe40000000000 */
[----:B------:R-:W-:Y:S02]  /*4050*/  PRMT R100, R100, 0x7770, RZ ;  /* 0x0000777064647816 */ /* 0x000fe400000000ff */
[----:B------:R-:W-:Y:S02]  /*4060*/  SEL R102, R107, R102, P0 ;  /* 0x000000666b667207 */ /* 0x000fe40000000000 */
[----:B------:R-:W-:Y:S02]  /*4070*/  SEL R103, R111, R106, P0 ;  /* 0x0000006a6f677207 */ /* 0x000fe40000000000 */
[----:B------:R-:W-:-:S02]  /*4080*/  PRMT R106, R104, 0x7773, RZ ;  /* 0x00007773686a7816 */ /* 0x000fc400000000ff */
[C---:B------:R-:W-:Y:S02]  /*4090*/  PRMT R107, R104.reuse, 0x7772, RZ ;  /* 0x00007772686b7816 */ /* 0x040fe400000000ff */
[C---:B------:R-:W-:Y:S02]  /*40a0*/  PRMT R110, R104.reuse, 0x7771, RZ ;  /* 0x00007771686e7816 */ /* 0x040fe400000000ff */
[C---:B------:R-:W-:Y:S02]  /*40b0*/  PRMT R117, R105.reuse, 0x7770, RZ ;  /* 0x0000777069757816 */ /* 0x040fe400000000ff */
[----:B------:R-:W-:Y:S02]  /*40c0*/  PRMT R104, R104, 0x7770, RZ ;  /* 0x0000777068687816 */ /* 0x000fe400000000ff */
[----:B------:R-:W-:Y:S02]  /*40d0*/  PRMT R111, R105, 0x7773, RZ ;  /* 0x00007773696f7816 */ /* 0x000fe400000000ff */
[----:B------:R-:W-:-:S02]  /*40e0*/  SEL R100, R115, R100, P0 ;  /* 0x0000006473647207 */ /* 0x000fc40000000000 */
[C---:B------:R-:W-:Y:S02]  /*40f0*/  PRMT R114, R105.reuse, 0x7772, RZ ;  /* 0x0000777269727816 */ /* 0x040fe400000000ff */
[----:B------:R-:W-:Y:S02]  /*4100*/  PRMT R115, R105, 0x7771, RZ ;  /* 0x0000777169737816 */ /* 0x000fe400000000ff */
[----:B------:R-:W-:Y:S02]  /*4110*/  SEL R104, R117, R104, P0 ;  /* 0x0000006875687207 */ /* 0x000fe40000000000 */
[----:B------:R-:W-:Y:S01]  /*4120*/  SEL R105, R111, R106, P0 ;  /* 0x0000006a6f697207 */ /* 0x000fe20000000000 */
[----:B------:R-:W0:Y:S01]  /*4130*/  LDS R117, [R19+0x24] ;  /* 0x0000240013757984 */ /* 0x000e220000000800 */
[----:B------:R-:W-:Y:S02]  /*4140*/  SEL R106, R114, R107, P0 ;  /* 0x0000006b726a7207 */ /* 0x000fe40000000000 */
[----:B------:R-:W-:-:S02]  /*4150*/  SEL R107, R115, R110, P0 ;  /* 0x0000006e736b7207 */ /* 0x000fc40000000000 */
[C---:B------:R-:W-:Y:S02]  /*4160*/  PRMT R118, R109.reuse, 0x7772, RZ ;  /* 0x000077726d767816 */ /* 0x040fe400000000ff */
[C---:B------:R-:W-:Y:S02]  /*4170*/  PRMT R110, R108.reuse, 0x7773, RZ ;  /* 0x000077736c6e7816 */ /* 0x040fe400000000ff */
[C---:B------:R-:W-:Y:S02]  /*4180*/  PRMT R111, R108.reuse, 0x7772, RZ ;  /* 0x000077726c6f7816 */ /* 0x040fe400000000ff */
[C---:B------:R-:W-:Y:S02]  /*4190*/  PRMT R114, R108.reuse, 0x7771, RZ ;  /* 0x000077716c727816 */ /* 0x040fe400000000ff */
[----:B------:R-:W-:Y:S02]  /*41a0*/  PRMT R108, R108, 0x7770, RZ ;  /* 0x000077706c6c7816 */ /* 0x000fe400000000ff */
[----:B------:R-:W-:-:S02]  /*41b0*/  PRMT R123, R109, 0x7770, RZ ;  /* 0x000077706d7b7816 */ /* 0x000fc400000000ff */
[C---:B------:R-:W-:Y:S02]  /*41c0*/  PRMT R119, R109.reuse, 0x7771, RZ ;  /* 0x000077716d777816 */ /* 0x040fe400000000ff */
[----:B------:R-:W-:Y:S02]  /*41d0*/  PRMT R115, R109, 0x7773, RZ ;  /* 0x000077736d737816 */ /* 0x000fe400000000ff */
[----:B------:R-:W-:Y:S02]  /*41e0*/  SEL R109, R118, R111, P0 ;  /* 0x0000006f766d7207 */ /* 0x000fe40000000000 */
[----:B------:R-:W-:Y:S01]  /*41f0*/  SEL R108, R123, R108, P0 ;  /* 0x0000006c7b6c7207 */ /* 0x000fe20000000000 */
[----:B------:R-:W1:Y:S01]  /*4200*/  LDS R118, [R19+0x20] ;  /* 0x0000200013767984 */ /* 0x000e620000000800 */
        /* <DEDUP_REMOVED lines=8> */
[----:B------:R-:W-:Y:S02]  /*4290*/  PRMT R125, R113, 0x7770, RZ ;  /* 0x00007770717d7816 */ /* 0x000fe400000000ff */
[----:B------:R-:W-:Y:S02]  /*42a0*/  SEL R113, R123, R114, P0 ;  /* 0x000000727b717207 */ /* 0x000fe40000000000 */
[----:B------:R-:W-:Y:S01]  /*42b0*/  SEL R114, R124, R115, P0 ;  /* 0x000000737c727207 */ /* 0x000fe20000000000 */
[----:B------:R-:W-:Y:S01]  /*42c0*/  LDS R123, [R20+0x1c] ;  /* 0x00001c00147b7984 */ /* 0x000fe20000000800 */
[----:B------:R-:W-:Y:S02]  /*42d0*/  SEL R115, R126, R119, P0 ;  /* 0x000000777e737207 */ /* 0x000fe40000000000 */
[C---:B------:R-:W-:Y:S01]  /*42e0*/  PRMT R155, R116.reuse, 0x7773, RZ ;  /* 0x00007773749b7816 */ /* 0x040fe200000000ff */
[----:B------:R-:W2:Y:S01]  /*42f0*/  LDS R119, [R19+0x1c] ;  /* 0x00001c0013777984 */ /* 0x000ea20000000800 */
[----:B------:R-:W-:-:S02]  /*4300*/  PRMT R154, R116, 0x7772, RZ ;  /* 0x00007772749a7816 */ /* 0x000fc400000000ff */
[C---:B------:R-:W-:Y:S02]  /*4310*/  PRMT R152, R116.reuse, 0x7771, RZ ;  /* 0x0000777174987816 */ /* 0x040fe400000000ff */
[----:B------:R-:W-:Y:S02]  /*4320*/  PRMT R153, R116, 0x7770, RZ ;  /* 0x0000777074997816 */ /* 0x000fe400000000ff */
[C---:B------:R-:W-:Y:S02]  /*4330*/  PRMT R124, R120.reuse, 0x7770, RZ ;  /* 0x00007770787c7816 */ /* 0x040fe400000000ff */
[----:B------:R-:W-:Y:S02]  /*4340*/  PRMT R116, R120, 0x7773, RZ ;  /* 0x0000777378747816 */ /* 0x000fe400000000ff */
[----:B------:R-:W-:Y:S02]  /*4350*/  SEL R153, R124, R153, P0 ;  /* 0x000000997c997207 */ /* 0x000fe40000000000 */
[----:B------:R-:W-:Y:S01]  /*4360*/  SEL R155, R116, R155, P0 ;  /* 0x0000009b749b7207 */ /* 0x000fe20000000000 */
[----:B------:R-:W3:Y:S01]  /*4370*/  LDS R124, [R20+0x18] ;  /* 0x00001800147c7984 */ /* 0x000ee20000000800 */
[----:B------:R-:W-:-:S02]  /*4380*/  PRMT R112, R112, 0x7770, RZ ;  /* 0x0000777070707816 */ /* 0x000fc400000000ff */
[C---:B------:R-:W-:Y:S01]  /*4390*/  PRMT R127, R120.reuse, 0x7771, RZ ;  /* 0x00007771787f7816 */ /* 0x040fe200000000ff */
[----:B------:R-:W4:Y:S01]  /*43a0*/  LDS R116, [R19+0x18] ;  /* 0x0000180013747984 */ /* 0x000f220000000800 */
[----:B------:R-:W-:Y:S02]  /*43b0*/  SEL R112, R125, R112, P0 ;  /* 0x000000707d707207 */ /* 0x000fe40000000000 */
[----:B------:R-:W-:Y:S02]  /*43c0*/  PRMT R125, R120, 0x7772, RZ ;  /* 0x00007772787d7816 */ /* 0x000fe400000000ff */
[C---:B0-----:R-:W-:Y:S02]  /*43d0*/  PRMT R151, R117.reuse, 0x7773, RZ ;  /* 0x0000777375977816 */ /* 0x041fe400000000ff */
[C---:B------:R-:W-:Y:S02]  /*43e0*/  PRMT R150, R117.reuse, 0x7772, RZ ;  /* 0x0000777275967816 */ /* 0x040fe400000000ff */
[----:B------:R-:W-:-:S02]  /*43f0*/  PRMT R148, R117, 0x7771, RZ ;  /* 0x0000777175947816 */ /* 0x000fc400000000ff */
[----:B------:R-:W-:Y:S02]  /*4400*/  PRMT R149, R117, 0x7770, RZ ;  /* 0x0000777075957816 */ /* 0x000fe400000000ff */
[C---:B------:R-:W-:Y:S02]  /*4410*/  PRMT R120, R121.reuse, 0x7773, RZ ;  /* 0x0000777379787816 */ /* 0x040fe400000000ff */
[C---:B------:R-:W-:Y:S02]  /*4420*/  PRMT R117, R121.reuse, 0x7772, RZ ;  /* 0x0000777279757816 */ /* 0x040fe400000000ff */
[C---:B------:R-:W-:Y:S02]  /*4430*/  PRMT R126, R121.reuse, 0x7770, RZ ;  /* 0x00007770797e7816 */ /* 0x040fe400000000ff */
[----:B------:R-:W-:Y:S02]  /*4440*/  PRMT R121, R121, 0x7771, RZ ;  /* 0x0000777179797816 */ /* 0x000fe400000000ff */
[----:B------:R-:W-:-:S02]  /*4450*/  SEL R151, R120, R151, P0 ;  /* 0x0000009778977207 */ /* 0x000fc40000000000 */
[----:B------:R-:W-:Y:S02]  /*4460*/  SEL R150, R117, R150, P0 ;  /* 0x0000009675967207 */ /* 0x000fe40000000000 */
[----:B------:R-:W-:Y:S01]  /*4470*/  SEL R148, R121, R148, P0 ;  /* 0x0000009479947207 */ /* 0x000fe20000000000 */
[----:B------:R-:W0:Y:S01]  /*4480*/  LDS R117, [R19+0x14] ;  /* 0x0000140013757984 */ /* 0x000e220000000800 */
[----:B------:R-:W-:Y:S02]  /*4490*/  PRMT R120, R122, 0x7770, RZ ;  /* 0x000077707a787816 */ /* 0x000fe400000000ff */
[----:B-1----:R-:W-:Y:S01]  /*44a0*/  PRMT R145, R118, 0x7770, RZ ;  /* 0x0000777076917816 */ /* 0x002fe200000000ff */
[----:B------:R-:W1:Y:S01]  /*44b0*/  LDS R121, [R20+0x14] ;  /* 0x0000140014797984 */ /* 0x000e620000000800 */
        /* <DEDUP_REMOVED lines=8> */
[----:B------:R-:W-:Y:S01]  /*4540*/  SEL R145, R120, R145, P0 ;  /* 0x0000009178917207 */ /* 0x000fe20000000000 */
[----:B------:R-:W-:Y:S01]  /*4550*/  LDS R122, [R20+0x10] ;  /* 0x00001000147a7984 */ /* 0x000fe20000000800 */
[----:B------:R-:W-:Y:S02]  /*4560*/  SEL R149, R126, R149, P0 ;  /* 0x000000957e957207 */ /* 0x000fe40000000000 */
[----:B------:R-:W-:Y:S01]  /*4570*/  SEL R147, R118, R147, P0 ;  /* 0x0000009376937207 */ /* 0x000fe20000000000 */
[----:B------:R-:W5:Y:S01]  /*4580*/  LDS R120, [R19+0x10] ;  /* 0x0000100013787984 */ /* 0x000f620000000800 */
[C---:B--2---:R-:W-:Y:S02]  /*4590*/  PRMT R143, R119.reuse, 0x7773, RZ ;  /* 0x00007773778f7816 */ /* 0x044fe400000000ff */
        /* <DEDUP_REMOVED lines=8> */
[----:B------:R-:W-:Y:S01]  /*4620*/  SEL R140, R123, R140, P0 ;  /* 0x0000008c7b8c7207 */ /* 0x000fe20000000000 */
[----:B------:R-:W-:Y:S01]  /*4630*/  LDS R125, [R20+0xc] ;  /* 0x00000c00147d7984 */ /* 0x000fe20000000800 */
[----:B------:R-:W-:Y:S02]  /*4640*/  SEL R144, R127, R144, P0 ;  /* 0x000000907f907207 */ /* 0x000fe40000000000 */
[----:B---3--:R-:W-:Y:S01]  /*4650*/  PRMT R127, R124, 0x7771, RZ ;  /* 0x000077717c7f7816 */ /* 0x008fe200000000ff */
[----:B------:R-:W2:Y:S01]  /*4660*/  LDS R123, [R19+0xc] ;  /* 0x00000c00137b7984 */ /* 0x000ea20000000800 */
[----:B----4-:R-:W-:Y:S02]  /*4670*/  PRMT R136, R116, 0x7771, RZ ;  /* 0x0000777174887816 */ /* 0x010fe400000000ff */
[----:B------:R-:W-:Y:S01]  /*4680*/  SEL R143, R118, R143, P0 ;  /* 0x0000008f768f7207 */ /* 0x000fe20000000000 */
[----:B------:R-:W-:Y:S01]  /*4690*/  LDS R20, [R20+0x4] ;  /* 0x0000040014147984 */ /* 0x000fe20000000800 */
[----:B------:R-:W-:-:S02]  /*46a0*/  SEL R136, R127, R136, P0 ;  /* 0x000000887f887207 */ /* 0x000fc40000000000 */
[----:B------:R-:W-:Y:S01]  /*46b0*/  PRMT R137, R116, 0x7770, RZ ;  /* 0x0000777074897816 */ /* 0x000fe200000000ff */
[----:B------:R-:W3:Y:S01]  /*46c0*/  LDS R127, [R19+0x8] ;  /* 0x00000800137f7984 */ /* 0x000ee20000000800 */
[----:B------:R-:W-:Y:S02]  /*46d0*/  PRMT R118, R124, 0x7770, RZ ;  /* 0x000077707c767816 */ /* 0x000fe400000000ff */
[C---:B------:R-:W-:Y:S01]  /*46e0*/  PRMT R139, R116.reuse, 0x7773, RZ ;  /* 0x00007773748b7816 */ /* 0x040fe200000000ff */
[----:B------:R-:W4:Y:S01]  /*46f0*/  LDS R19, [R19+0x4] ;  /* 0x0000040013137984 */ /* 0x000f220000000800 */
[----:B------:R-:W-:Y:S02]  /*4700*/  PRMT R138, R116, 0x7772, RZ ;  /* 0x00007772748a7816 */ /* 0x000fe400000000ff */
[----:B------:R-:W-:Y:S02]  /*4710*/  PRMT R116, R124, 0x7773, RZ ;  /* 0x000077737c747816 */ /* 0x000fe400000000ff */
[----:B------:R-:W-:-:S02]  /*4720*/  SEL R142, R119, R142, P0 ;  /* 0x0000008e778e7207 */ /* 0x000fc40000000000 */
[----:B------:R-:W-:Y:S02]  /*4730*/  SEL R137, R118, R137, P0 ;  /* 0x0000008976897207 */ /* 0x000fe40000000000 */
[----:B------:R-:W-:Y:S02]  /*4740*/  PRMT R119, R124, 0x7772, RZ ;  /* 0x000077727c777816 */ /* 0x000fe400000000ff */
[----:B0-----:R-:W-:Y:S02]  /*4750*/  PRMT R133, R117, 0x7773, RZ ;  /* 0x0000777375857816 */ /* 0x001fe400000000ff */
[----:B-1----:R-:W-:Y:S02]  /*4760*/  PRMT R118, R121, 0x7773, RZ ;  /* 0x0000777379767816 */ /* 0x002fe400000000ff */
        /* <DEDUP_REMOVED lines=8> */
[----:B------:R-:W-:Y:S02]  /*47f0*/  PRMT R121, R121, 0x7771, RZ ;  /* 0x0000777179797816 */ /* 0x000fe400000000ff */
[----:B-----5:R-:W-:Y:S02]  /*4800*/  PRMT R118, R120, 0x7772, RZ ;  /* 0x0000777278767816 */ /* 0x020fe400000000ff */
[----:B------:R-:W-:Y:S02]  /*4810*/  PRMT R119, R122, 0x7772, RZ ;  /* 0x000077727a777816 */ /* 0x000fe400000000ff */
[----:B------:R-:W-:Y:S02]  /*4820*/  SEL R134, R117, R134, P0 ;  /* 0x0000008675867207 */ /* 0x000fe40000000000 */
[----:B------:R-:W-:Y:S02]  /*4830*/  SEL R135, R124, R135, P0 ;  /* 0x000000877c877207 */ /* 0x000fe40000000000 */
[----:B------:R-:W-:-:S02]  /*4840*/  SEL R116, R121, R116, P0 ;  /* 0x0000007479747207 */ /* 0x000fc40000000000 */
[----:B------:R-:W-:Y:S02]  /*4850*/  SEL R118, R119, R118, P0 ;  /* 0x0000007677767207 */ /* 0x000fe40000000000 */
[----:B------:R-:W-:Y:S02]  /*4860*/  PRMT R117, R120, 0x7773, RZ ;  /* 0x0000777378757816 */ /* 0x000fe400000000ff */
[----:B------:R-:W-:Y:S02]  /*4870*/  PRMT R124, R122, 0x7773, RZ ;  /* 0x000077737a7c7816 */ /* 0x000fe400000000ff */
[C---:B------:R-:W-:Y:S02]  /*4880*/  PRMT R121, R120.reuse, 0x7771, RZ ;  /* 0x0000777178797816 */ /* 0x040fe400000000ff */
[----:B------:R-:W-:Y:S02]  /*4890*/  PRMT R119, R120, 0x7770, RZ ;  /* 0x0000777078777816 */ /* 0x000fe400000000ff */
[----:B------:R-:W-:-:S02]  /*48a0*/  PRMT R120, R122, 0x7771, RZ ;  /* 0x000077717a787816 */ /* 0x000fc400000000ff */
[----:B------:R-:W-:Y:S02]  /*48b0*/  SEL R117, R124, R117, P0 ;  /* 0x000000757c757207 */ /* 0x000fe40000000000 */
[----:B------:R-:W-:Y:S02]  /*48c0*/  PRMT R124, R122, 0x7770, RZ ;  /* 0x000077707a7c7816 */ /* 0x000fe400000000ff */
[----:B------:R-:W-:Y:S02]  /*48d0*/  SEL R120, R120, R121, P0 ;  /* 0x0000007978787207 */ /* 0x000fe40000000000 */
[----:B--2---:R-:W-:Y:S02]  /*48e0*/  PRMT R121, R123, 0x7773, RZ ;  /* 0x000077737b797816 */ /* 0x004fe400000000ff */
[----:B------:R-:W-:Y:S02]  /*48f0*/  PRMT R122, R125, 0x7773, RZ ;  /* 0x000077737d7a7816 */ /* 0x000fe400000000ff */
[----:B------:R-:W-:-:S02]  /*4900*/  SEL R141, R126, R141, P0 ;  /* 0x0000008d7e8d7207 */ /* 0x000fc40000000000 */
[----:B------:R-:W-:Y:S02]  /*4910*/  SEL R119, R124, R119, P0 ;  /* 0x000000777c777207 */ /* 0x000fe40000000000 */
[----:B------:R-:W-:Y:S02]  /*4920*/  SEL R121, R122, R121, P0 ;  /* 0x000000797a797207 */ /* 0x000fe40000000000 */
[----:B------:R-:W-:Y:S02]  /*4930*/  PRMT R122, R123, 0x7772, RZ ;  /* 0x000077727b7a7816 */ /* 0x000fe400000000ff */
[----:B------:R-:W-:Y:S02]  /*4940*/  PRMT R129, R125, 0x7772, RZ ;  /* 0x000077727d817816 */ /* 0x000fe400000000ff */
[----:B------:R-:W-:Y:S02]  /*4950*/  PRMT R124, R123, 0x7771, RZ ;  /* 0x000077717b7c7816 */ /* 0x000fe400000000ff */
[----:B------:R-:W-:-:S02]  /*4960*/  PRMT R126, R125, 0x7770, RZ ;  /* 0x000077707d7e7816 */ /* 0x000fc400000000ff */
[----:B------:R-:W-:Y:S02]  /*4970*/  PRMT R123, R123, 0x7770, RZ ;  /* 0x000077707b7b7816 */ /* 0x000fe400000000ff */
[----:B------:R-:W-:Y:S02]  /*4980*/  PRMT R125, R125, 0x7771, RZ ;  /* 0x000077717d7d7816 */ /* 0x000fe400000000ff */
[----:B------:R-:W-:Y:S02]  /*4990*/  SEL R123, R126, R123, P0 ;  /* 0x0000007b7e7b7207 */ /* 0x000fe40000000000 */
[----:B------:R-:W-:Y:S02]  /*49a0*/  SEL R124, R125, R124, P0 ;  /* 0x0000007c7d7c7207 */ /* 0x000fe40000000000 */
[----:B---3--:R-:W-:Y:S02]  /*49b0*/  PRMT R125, R127, 0x7773, RZ ;  /* 0x000077737f7d7816 */ /* 0x008fe400000000ff */
[----:B------:R-:W-:-:S02]  /*49c0*/  PRMT R126, R128, 0x7773, RZ ;  /* 0x00007773807e7816 */ /* 0x000fc400000000ff */
[----:B------:R-:W-:Y:S02]  /*49d0*/  SEL R122, R129, R122, P0 ;  /* 0x0000007a817a7207 */ /* 0x000fe40000000000 */
[----:B------:R-:W-:Y:S02]  /*49e0*/  SEL R125, R126, R125, P0 ;  /* 0x0000007d7e7d7207 */ /* 0x000fe40000000000 */
[----:B------:R-:W-:Y:S02]  /*49f0*/  PRMT R126, R127, 0x7772, RZ ;  /* 0x000077727f7e7816 */ /* 0x000fe400000000ff */
[C---:B------:R-:W-:Y:S02]  /*4a00*/  PRMT R129, R128.reuse, 0x7772, RZ ;  /* 0x0000777280817816 */ /* 0x040fe400000000ff */
[----:B------:R-:W-:Y:S02]  /*4a10*/  PRMT R130, R128, 0x7770, RZ ;  /* 0x0000777080827816 */ /* 0x000fe400000000ff */
[----:B------:R-:W-:-:S02]  /*4a20*/  SEL R126, R129, R126, P0 ;  /* 0x0000007e817e7207 */ /* 0x000fc40000000000 */
[C---:B------:R-:W-:Y:S02]  /*4a30*/  PRMT R129, R127.reuse, 0x7771, RZ ;  /* 0x000077717f817816 */ /* 0x040fe400000000ff */
[----:B------:R-:W-:Y:S02]  /*4a40*/  PRMT R127, R127, 0x7770, RZ ;  /* 0x000077707f7f7816 */ /* 0x000fe400000000ff */
[----:B------:R-:W-:Y:S02]  /*4a50*/  PRMT R128, R128, 0x7771, RZ ;  /* 0x0000777180807816 */ /* 0x000fe400000000ff */
[----:B------:R-:W-:Y:S02]  /*4a60*/  SEL R127, R130, R127, P0 ;  /* 0x0000007f827f7207 */ /* 0x000fe40000000000 */
[----:B------:R-:W-:Y:S02]  /*4a70*/  SEL R128, R128, R129, P0 ;  /* 0x0000008180807207 */ /* 0x000fe40000000000 */
[----:B----4-:R-:W-:-:S02]  /*4a80*/  PRMT R129, R19, 0x7773, RZ ;  /* 0x0000777313817816 */ /* 0x010fc400000000ff */
[C---:B------:R-:W-:Y:S02]  /*4a90*/  PRMT R130, R20.reuse, 0x7773, RZ ;  /* 0x0000777314827816 */ /* 0x040fe400000000ff */
[----:B------:R-:W-:Y:S02]  /*4aa0*/  PRMT R131, R20, 0x7772, RZ ;  /* 0x0000777214837816 */ /* 0x000fe400000000ff */
[----:B------:R-:W-:Y:S02]  /*4ab0*/  SEL R129, R130, R129, P0 ;  /* 0x0000008182817207 */ /* 0x000fe40000000000 */
[----:B------:R-:W-:Y:S02]  /*4ac0*/  PRMT R130, R19, 0x7772, RZ ;  /* 0x0000777213827816 */ /* 0x000fe400000000ff */
[----:B------:R-:W-:Y:S02]  /*4ad0*/  PRMT R132, R20, 0x7770, RZ ;  /* 0x0000777014847816 */ /* 0x000fe400000000ff */
[----:B------:R-:W-:-:S02]  /*4ae0*/  SEL R130, R131, R130, P0 ;  /* 0x0000008283827207 */ /* 0x000fc40000000000 */
[C---:B------:R-:W-:Y:S02]  /*4af0*/  PRMT R131, R19.reuse, 0x7770, RZ ;  /* 0x0000777013837816 */ /* 0x040fe400000000ff */
[C---:B------:R-:W-:Y:S01]  /*4b00*/  ISETP.GE.U32.AND P1, PT, R86.reuse, 0x81, PT ;  /* 0x000000815600780c */ /* 0x040fe20003f26070 */
[----:B------:R-:W-:Y:S01]  /*4b10*/  IMAD.SHL.U32 R86, R86, 0x2, RZ ;  /* 0x0000000256567824 */ /* 0x000fe200078e00ff */
[----:B------:R-:W-:Y:S02]  /*4b20*/  SEL R131, R132, R131, P0 ;  /* 0x0000008384837207 */ /* 0x000fe40000000000 */
[----:B------:R-:W-:Y:S02]  /*4b30*/  PRMT R132, R19, 0x7771, RZ ;  /* 0x0000777113847816 */ /* 0x000fe400000000ff */
[----:B------:R-:W-:Y:S02]  /*4b40*/  PRMT R19, R20, 0x7771, RZ ;  /* 0x0000777114137816 */ /* 0x000fe400000000ff */
[----:B------:R-:W-:-:S02]  /*4b50*/  PRMT R20, R23, 0x7610, R20 ;  /* 0x0000761017147816 */ /* 0x000fc40000000014 */
[----:B------:R-:W-:Y:S02]  /*4b60*/  SEL R132, R19, R132, P0 ;  /* 0x0000008413847207 */ /* 0x000fe40000000000 */
        /* <DEDUP_REMOVED lines=43> */
[----:B------:R-:W-:Y:S06]  /*4e20*/  @!P1 BRA `(.L_x_32) ;  /* 0xffffffc400609947 */ /* 0x000fec000383ffff */
[----:B------:R-:W0:Y:S01]  /*4e30*/  LDCU.U8 UR4, c[0x0][0x380] ;  /* 0x00007000ff0477ac */ /* 0x000e220008000000 */
[----:B------:R-:W1:Y:S01]  /*4e40*/  S2R R86, SR_TID.X ;  /* 0x0000000000567919 */ /* 0x000e620000002100 */
[----:B0-----:R-:W-:-:S04]  /*4e50*/  UPRMT UR4, UR4, 0x8880, URZ ;  /* 0x0000888004047896 */ /* 0x001fc800080000ff */
[----:B------:R-:W-:Y:S01]  /*4e60*/  UISETP.NE.AND UP0, UPT, UR4, URZ, UPT ;  /* 0x000000ff0400728c */ /* 0x000fe2000bf05270 */
[----:B------:R-:W-:Y:S08]  /*4e70*/  BAR.SYNC.DEFER_BLOCKING 0x0 ;  /* 0x0000000000007b1d */ /* 0x000ff00000010000 */
[----:B------:R-:W-:Y:S05]  /*4e80*/  BRA.U !UP0, `(.L_x_33) ;  /* 0x0000001508187547 */ /* 0x000fea000b800000 */
[----:B------:R-:W-:Y:S01]  /*4e90*/  LOP3.LUT R12, R12, 0xffff, RZ, 0xc0, !PT ;  /* 0x0000ffff0c0c7812 */ /* 0x000fe200078ec0ff */
[----:B------:R0:W-:Y:S01]  /*4ea0*/  STS [R0], R3 ;  /* 0x0000000300007388 */ /* 0x0001e20000000800 */
[----:B------:R-:W-:Y:S01]  /*4eb0*/  LOP3.LUT R11, R11, 0xffff, RZ, 0xc0, !PT ;  /* 0x0000ffff0b0b7812 */ /* 0x000fe200078ec0ff */
[----:B------:R-:W-:Y:S01]  /*4ec0*/  UMOV UR4, URZ ;  /* 0x000000ff00047c82 */ /* 0x000fe20008000000 */
[----:B------:R-:W-:Y:S02]  /*4ed0*/  LOP3.LUT R4, R4, 0xffff, RZ, 0xc0, !PT ;  /* 0x0000ffff04047812 */ /* 0x000fe400078ec0ff */
[----:B------:R-:W-:Y:S02]  /*4ee0*/  PRMT R12, R11, 0x3340, R12 ;  /* 0x000033400b0c7816 */ /* 0x000fe4000000000c */
[----:B------:R-:W-:Y:S02]  /*4ef0*/  LOP3.LUT R11, R2, 0xffff, RZ, 0xc0, !PT ;  /* 0x0000ffff020b7812 */ /* 0x000fe400078ec0ff */
[----:B------:R-:W-:-:S02]  /*4f00*/  LOP3.LUT R6, R6, 0xffff, RZ, 0xc0, !PT ;  /* 0x0000ffff06067812 */ /* 0x000fc400078ec0ff */
[----:B------:R-:W-:Y:S02]  /*4f10*/  PRMT R4, R11, 0x3340, R4 ;  /* 0x000033400b047816 */ /* 0x000fe40000000004 */
[----:B------:R-:W2:Y:S01]  /*4f20*/  S2R R11, SR_CTAID.X ;  /* 0x00000000000b7919 */ /* 0x000ea20000002500 */
        /* <DEDUP_REMOVED lines=10> */
[----:B------:R-:W-:Y:S01]  /*4fd0*/  PRMT R118, R125, 0x3340, R118 ;  /* 0x000033407d767816 */ /* 0x000fe20000000076 */
[----:B------:R-:W3:Y:S01]  /*4fe0*/  LDC.64 R4, c[0x0][0x398] ;  /* 0x0000e600ff047b82 */ /* 0x000ee20000000a00 */
[----:B------:R-:W-:Y:S01]  /*4ff0*/  LOP3.LUT R119, R120, 0xffff, RZ, 0xc0, !PT ;  /* 0x0000ffff78777812 */ /* 0x000fe200078ec0ff */
[----:B------:R-:W-:Y:S01]  /*5000*/  STS [R0+0x98], R7 ;  /* 0x0000980700007388 */ /* 0x000fe20000000800 */
[----:B0-----:R-:W-:-:S02]  /*5010*/  PRMT R3, R123, 0x3340, R124 ;  /* 0x000033407b037816 */ /* 0x001fc4000000007c */
        /* <DEDUP_REMOVED lines=11> */
[----:B------:R-:W-:Y:S01]  /*50d0*/  LOP3.LUT R114, R114, 0xffff, RZ, 0xc0, !PT ;  /* 0x0000ffff72727812 */ /* 0x000fe200078ec0ff */
[----:B------:R0:W-:Y:S01]  /*50e0*/  STS [R0+0x8], R3 ;  /* 0x0000080300007388 */ /* 0x0001e20000000800 */
[----:B------:R-:W-:-:S02]  /*50f0*/  LOP3.LUT R115, R115, 0xffff, RZ, 0xc0, !PT ;  /* 0x0000ffff73737812 */ /* 0x000fc400078ec0ff */
[----:B------:R-:W-:Y:S02]  /*5100*/  LOP3.LUT R112, R112, 0xffff, RZ, 0xc0, !PT ;  /* 0x0000ffff70707812 */ /* 0x000fe400078ec0ff */
[----:B------:R-:W-:Y:S02]  /*5110*/  PRMT R121, R122, 0x3340, R121 ;  /* 0x000033407a797816 */ /* 0x000fe40000000079 */
[----:B------:R-:W-:Y:S02]  /*5120*/  PRMT R122, R135, 0x3340, R158 ;  /* 0x00003340877a7816 */ /* 0x000fe4000000009e */
[----:B------:R-:W-:Y:S01]  /*5130*/  PRMT R123, R136, 0x3340, R123 ;  /* 0x00003340887b7816 */ /* 0x000fe2000000007b */
[----:B0-----:R-:W-:Y:S01]  /*5140*/  IMAD.MOV.U32 R3, RZ, RZ, RZ ;  /* 0x000000ffff037224 */ /* 0x001fe200078e00ff */
[----:B------:R-:W-:Y:S02]  /*5150*/  LOP3.LUT R105, R105, 0xffff, RZ, 0xc0, !PT ;  /* 0x0000ffff69697812 */ /* 0x000fe400078ec0ff */
[----:B------:R-:W-:-:S02]  /*5160*/  LOP3.LUT R106, R106, 0xffff, RZ, 0xc0, !PT ;  /* 0x0000ffff6a6a7812 */ /* 0x000fc400078ec0ff */
[----:B------:R-:W-:Y:S02]  /*5170*/  LOP3.LUT R107, R107, 0xffff, RZ, 0xc0, !PT ;  /* 0x0000ffff6b6b7812 */ /* 0x000fe400078ec0ff */
        /* <DEDUP_REMOVED lines=16> */
[----:B-1----:R-:W-:-:S02]  /*5280*/  LOP3.LUT R2, R86, 0x3e0, RZ, 0xc0, !PT ;  /* 0x000003e056027812 */ /* 0x002fc400078ec0ff */
[----:B------:R-:W-:Y:S02]  /*5290*/  LOP3.LUT R113, R101, 0xffff, RZ, 0xc0, !PT ;  /* 0x0000ffff65717812 */ /* 0x000fe400078ec0ff */
[----:B------:R-:W-:Y:S01]  /*52a0*/  LOP3.LUT R112, R100, 0xffff, RZ, 0xc0, !PT ;  /* 0x0000ffff64707812 */ /* 0x000fe200078ec0ff */
[----:B--2---:R-:W-:Y:S01]  /*52b0*/  IMAD.WIDE.U32 R2, R11, 0x100, R2 ;  /* 0x000001000b027825 */ /* 0x004fe200078e0002 */
[----:B------:R-:W-:Y:S02]  /*52c0*/  PRMT R100, R106, 0x3340, R105 ;  /* 0x000033406a647816 */ /* 0x000fe40000000069 */
[----:B------:R-:W-:Y:S01]  /*52d0*/  PRMT R101, R104, 0x3340, R107 ;  /* 0x0000334068657816 */ /* 0x000fe2000000006b */
[----:B------:R-:W-:Y:S01]  /*52e0*/  IMAD R11, R3, 0x9c, RZ ;  /* 0x0000009c030b7824 */ /* 0x000fe200078e02ff */
[----:B------:R-:W-:Y:S02]  /*52f0*/  PRMT R116, R129, 0x3340, R116 ;  /* 0x0000334081747816 */ /* 0x000fe40000000074 */
[----:B------:R-:W-:-:S02]  /*5300*/  LOP3.LUT R104, R93, 0xffff, RZ, 0xc0, !PT ;  /* 0x0000ffff5d687812 */ /* 0x000fc400078ec0ff */
[----:B------:R-:W-:Y:S02]  /*5310*/  LOP3.LUT R105, R92, 0xffff, RZ, 0xc0, !PT ;  /* 0x0000ffff5c697812 */ /* 0x000fe400078ec0ff */
[----:B------:R-:W-:Y:S02]  /*5320*/  PRMT R119, R120, 0x3340, R119 ;  /* 0x0000334078777816 */ /* 0x000fe40000000077 */
[----:B------:R-:W-:Y:S02]  /*5330*/  LOP3.LUT R124, R133, 0xffff, RZ, 0xc0, !PT ;  /* 0x0000ffff857c7812 */ /* 0x000fe400078ec0ff */
[----:B------:R-:W-:Y:S02]  /*5340*/  LOP3.LUT R125, R134, 0xffff, RZ, 0xc0, !PT ;  /* 0x0000ffff867d7812 */ /* 0x000fe400078ec0ff */
[----:B------:R-:W-:Y:S02]  /*5350*/  PRMT R126, R127, 0x3340, R126 ;  /* 0x000033407f7e7816 */ /* 0x000fe4000000007e */
[----:B------:R-:W-:-:S02]  /*5360*/  LOP3.LUT R128, R141, 0xffff, RZ, 0xc0, !PT ;  /* 0x0000ffff8d807812 */ /* 0x000fc400078ec0ff */
[----:B------:R-:W-:Y:S02]  /*5370*/  LOP3.LUT R129, R142, 0xffff, RZ, 0xc0, !PT ;  /* 0x0000ffff8e817812 */ /* 0x000fe400078ec0ff */
[----:B------:R-:W-:Y:S02]  /*5380*/  PRMT R130, R131, 0x3340, R130 ;  /* 0x0000334083827816 */ /* 0x000fe40000000082 */
        /* <DEDUP_REMOVED lines=160> */
[----:B------:R-:W-:Y:S02]  /*5d90*/  LOP3.LUT R87, R2, 0x1f, R86, 0xf8, !PT ;  /* 0x0000001f02577812 */ /* 0x000fe400078ef856 */
[----:B------:R-:W-:Y:S02]  /*5da0*/  PRMT R117, R117, 0x5410, R116 ;  /* 0x0000541075757816 */ /* 0x000fe40000000074 */
[----:B------:R-:W-:Y:S01]  /*5db0*/  PRMT R119, R120, 0x5410, R119 ;  /* 0x0000541078777816 */ /* 0x000fe20000000077 */
[----:B---3--:R-:W-:Y:S01]  /*5dc0*/  IMAD.WIDE.U32 R2, R87, 0x9c, R4 ;  /* 0x0000009c57027825 */ /* 0x008fe200078e0004 */
[----:B------:R-:W-:Y:S01]  /*5dd0*/  PRMT R121, R122, 0x5410, R121 ;  /* 0x000054107a797816 */ /* 0x000fe20000000079 */
[----:B------:R0:W-:Y:S01]  /*5de0*/  STS [R0+0x4], R117 ;  /* 0x0000047500007388 */ /* 0x0001e20000000800 */
[----:B------:R-:W-:Y:S01]  /*5df0*/  PRMT R123, R124, 0x5410, R123 ;  /* 0x000054107c7b7816 */ /* 0x000fe2000000007b */
[----:B------:R-:W-:Y:S01]  /*5e00*/  IMAD.IADD R3, R3, 0x1, R11 ;  /* 0x0000000103037824 */ /* 0x000fe200078e020b */
        /* <DEDUP_REMOVED lines=68> */
.L_x_34:
        /* <DEDUP_REMOVED lines=10> */
.L_x_33:
[----:B------:R-:W-:Y:S01]  /*62f0*/  LOP3.LUT R27, R27, 0xffff, RZ, 0xc0, !PT ;  /* 0x0000ffff1b1b7812 */ /* 0x000fe200078ec0ff */
[----:B------:R0:W-:Y:S01]  /*6300*/  STS [R0], R3 ;  /* 0x0000000300007388 */ /* 0x0001e20000000800 */
[----:B------:R-:W-:Y:S02]  /*6310*/  LOP3.LUT R28, R28, 0xffff, RZ, 0xc0, !PT ;  /* 0x0000ffff1c1c7812 */ /* 0x000fe400078ec0ff */
[----:B------:R-:W-:Y:S02]  /*6320*/  LOP3.LUT R118, R117, 0xffff, RZ, 0xc0, !PT ;  /* 0x0000ffff75767812 */ /* 0x000fe400078ec0ff */
[----:B------:R-:W-:Y:S02]  /*6330*/  PRMT R28, R27, 0x3340, R28 ;  /* 0x000033401b1c7816 */ /* 0x000fe4000000001c */
[----:B------:R-:W-:Y:S01]  /*6340*/  LOP3.LUT R125, R125, 0xffff, RZ, 0xc0, !PT ;  /* 0x0000ffff7d7d7812 */ /* 0x000fe200078ec0ff */
[----:B------:R-:W1:Y:S01]  /*6350*/  S2R R27, SR_CTAID.X ;  /* 0x00000000001b7919 */ /* 0x000e620000002500 */
[----:B------:R-:W-:-:S02]  /*6360*/  LOP3.LUT R124, R124, 0xffff, RZ, 0xc0, !PT ;  /* 0x0000ffff7c7c7812 */ /* 0x000fc400078ec0ff */
[----:B------:R-:W-:Y:S02]  /*6370*/  LOP3.LUT R123, R123, 0xffff, RZ, 0xc0, !PT ;  /* 0x0000ffff7b7b7812 */ /* 0x000fe400078ec0ff */
[----:B------:R-:W-:Y:S02]  /*6380*/  PRMT R118, R125, 0x3340, R118 ;  /* 0x000033407d767816 */ /* 0x000fe40000000076 */
[----:B0-----:R-:W-:Y:S02]  /*6390*/  PRMT R3, R123, 0x3340, R124 ;  /* 0x000033407b037816 */ /* 0x001fe4000000007c */
[----:B------:R-:W-:Y:S02]  /*63a0*/  LOP3.LUT R12, R12, 0xffff, RZ, 0xc0, !PT ;  /* 0x0000ffff0c0c7812 */ /* 0x000fe400078ec0ff */
[----:B------:R-:W-:Y:S02]  /*63b0*/  LOP3.LUT R11, R11, 0xffff, RZ, 0xc0, !PT ;  /* 0x0000ffff0b0b7812 */ /* 0x000fe400078ec0ff */
[----:B------:R-:W-:-:S02]  /*63c0*/  PRMT R3, R3, 0x5410, R118 ;  /* 0x0000541003037816 */ /* 0x000fc40000000076 */
[----:B------:R-:W-:Y:S02]  /*63d0*/  LOP3.LUT R123, R157, 0xffff, RZ, 0xc0, !PT ;  /* 0x0000ffff9d7b7812 */ /* 0x000fe400078ec0ff */
[----:B------:R-:W-:Y:S01]  /*63e0*/  LOP3.LUT R136, R136, 0xffff, RZ, 0xc0, !PT ;  /* 0x0000ffff88887812 */ /* 0x000fe200078ec0ff */
[----:B------:R0:W-:Y:S01]  /*63f0*/  STS [R0+0x8], R3 ;  /* 0x0000080300007388 */ /* 0x0001e20000000800 */
[----:B------:R-:W-:Y:S02]  /*6400*/  PRMT R12, R11, 0x3340, R12 ;  /* 0x000033400b0c7816 */ /* 0x000fe4000000000c */
[----:B------:R-:W-:Y:S02]  /*6410*/  LOP3.LUT R11, R2, 0xffff, RZ, 0xc0, !PT ;  /* 0x0000ffff020b7812 */ /* 0x000fe400078ec0ff */
[----:B------:R-:W-:Y:S02]  /*6420*/  LOP3.LUT R119, R120, 0xffff, RZ, 0xc0, !PT ;  /* 0x0000ffff78777812 */ /* 0x000fe400078ec0ff */
[----:B------:R-:W-:-:S02]  /*6430*/  LOP3.LUT R113, R113, 0xffff, RZ, 0xc0, !PT ;  /* 0x0000ffff71717812 */ /* 0x000fc400078ec0ff */
[----:B------:R-:W-:Y:S01]  /*6440*/  LOP3.LUT R114, R114, 0xffff, RZ, 0xc0, !PT ;  /* 0x0000ffff72727812 */ /* 0x000fe200078ec0ff */
[----:B0-----:R-:W0:Y:S01]  /*6450*/  LDC.64 R2, c[0x0][0x3b0] ;  /* 0x0000ec00ff027b82 */ /* 0x001e220000000a00 */
        /* <DEDUP_REMOVED lines=53> */
[----:B------:R-:W-:Y:S01]  /*67b0*/  PRMT R85, R96, 0x3340, R87 ;  /* 0x0000334060557816 */ /* 0x000fe20000000057 */
[----:B------:R-:W-:Y:S01]  /*67c0*/  IMAD.MOV.U32 R87, RZ, RZ, RZ ;  /* 0x000000ffff577224 */ /* 0x000fe200078e00ff */
[----:B------:R-:W-:Y:S02]  /*67d0*/  LOP3.LUT R120, R162, 0xffff, RZ, 0xc0, !PT ;  /* 0x0000ffffa2787812 */ /* 0x000fe400078ec0ff */
[----:B------:R-:W-:Y:S01]  /*67e0*/  LOP3.LUT R161, R161, 0xffff, RZ, 0xc0, !PT ;  /* 0x0000ffffa1a17812 */ /* 0x000fe200078ec0ff */
[----:B-1----:R-:W-:Y:S01]  /*67f0*/  IMAD.WIDE.U32 R86, R27, 0x100, R86 ;  /* 0x000001001b567825 */ /* 0x002fe200078e0056 */
[----:B------:R-:W-:Y:S02]  /*6800*/  LOP3.LUT R140, R140, 0xffff, RZ, 0xc0, !PT ;  /* 0x0000ffff8c8c7812 */ /* 0x000fe400078ec0ff */
[----:B------:R-:W-:Y:S02]  /*6810*/  LOP3.LUT R139, R139, 0xffff, RZ, 0xc0, !PT ;  /* 0x0000ffff8b8b7812 */ /* 0x000fe400078ec0ff */
[----:B------:R-:W-:Y:S01]  /*6820*/  LOP3.LUT R127, R143, 0xffff, RZ, 0xc0, !PT ;  /* 0x0000ffff8f7f7812 */ /* 0x000fe200078ec0ff */
[----:B0-----:R-:W-:Y:S01]  /*6830*/  IMAD.WIDE.U32 R2, R86, 0x9c, R2 ;  /* 0x0000009c56027825 */ /* 0x001fe200078e0002 */
        /* <DEDUP_REMOVED lines=205> */
[----:B------:R-:W-:Y:S01]  /*7510*/  IMAD R5, R87, 0x9c, RZ ;  /* 0x0000009c57057824 */ /* 0x000fe200078e02ff */
        /* <DEDUP_REMOVED lines=101> */
.L_x_27:
[----:B------:R-:W0:Y:S01]  /*7b70*/  LDC.64 R4, c[0x0][0x388] ;  /* 0x0000e200ff047b82 */ /* 0x000e220000000a00 */
[----:B------:R-:W-:Y:S01]  /*7b80*/  IMAD R3, R7, 0x9c, RZ ;  /* 0x0000009c07037824 */ /* 0x000fe200078e02ff */
[----:B------:R-:W-:Y:S01]  /*7b90*/  ACQBULK ;  /* 0x000000000000782e */ /* 0x000fe20000000000 */
[----:B------:R-:W1:Y:S05]  /*7ba0*/  S2R R81, SR_TID.X ;  /* 0x0000000000517919 */ /* 0x000e6a0000002100 */
[----:B------:R-:W2:Y:S01]  /*7bb0*/  LDC R23, c[0x0][0x3a8] ;  /* 0x0000ea00ff177b82 */ /* 0x000ea20000000800 */
[----:B0-----:R-:W-:-:S04]  /*7bc0*/  IMAD.WIDE.U32 R4, R6, 0x9c, R4 ;  /* 0x0000009c06047825 */ /* 0x001fc800078e0004 */
[----:B------:R-:W-:Y:S02]  /*7bd0*/  IMAD.IADD R3, R5, 0x1, R3 ;  /* 0x0000000105037824 */ /* 0x000fe400078e0203 */
[----:B------:R-:W-:-:S05]  /*7be0*/  IMAD.MOV.U32 R2, RZ, RZ, R4 ;  /* 0x000000ffff027224 */ /* 0x000fca00078e0004 */
        /* <DEDUP_REMOVED lines=37> */
[----:B------:R-:W4:Y:S01]  /*7e40*/  LDG.E R131, desc[UR8][R2.64+0x98] ;  /* 0x0000980802837981 */ /* 0x000f22000c1e1900 */
[----:B------:R-:W-:-:S03]  /*7e50*/  IMAD.MOV R0, RZ, RZ, -R6 ;  /* 0x000000ffff007224 */ /* 0x000fc600078e0a06 */
[----:B------:R0:W5:Y:S02]  /*7e60*/  LDG.E R80, desc[UR8][R2.64] ;  /* 0x0000000802507981 */ /* 0x000164000c1e1900 */
[----:B--2---:R-:W-:-:S04]  /*7e70*/  VIADDMNMX R0, R0, R23, 0x100, PT ;  /* 0x0000010000007446 */ /* 0x004fc80003800117 */
[----:B-1----:R-:W-:Y:S01]  /*7e80*/  ISETP.GE.AND P0, PT, R81, R0, PT ;  /* 0x000000005100720c */ /* 0x002fe20003f06270 */
[----:B------:R-:W-:Y:S01]  /*7e90*/  BSSY.RECONVERGENT B0, `(.L_x_35) ;  /* 0x00001b8000007945 */ /* 0x000fe20003800200 */
[C---:B---3--:R-:W-:Y:S02]  /*7ea0*/  PRMT R79, R7.reuse, 0x7770, RZ ;  /* 0x00007770074f7816 */ /* 0x048fe400000000ff */
[C---:B------:R-:W-:Y:S02]  /*7eb0*/  PRMT R78, R7.reuse, 0x7771, RZ ;  /* 0x00007771074e7816 */ /* 0x040fe400000000ff */
[----:B------:R-:W-:Y:S02]  /*7ec0*/  PRMT R77, R7, 0x7772, RZ ;  /* 0x00007772074d7816 */ /* 0x000fe400000000ff */
[C---:B----4-:R-:W-:Y:S02]  /*7ed0*/  PRMT R75, R8.reuse, 0x7770, RZ ;  /* 0x00007770084b7816 */ /* 0x050fe400000000ff */
        /* <DEDUP_REMOVED lines=66> */
[----:B------:R-:W-:-:S02]  /*8300*/  PRMT R173, R83, 0x7770, RZ ;  /* 0x0000777053ad7816 */ /* 0x000fc400000000ff */
[----:B------:R-:W-:Y:S02]  /*8310*/  PRMT R174, R83, 0x7771, RZ ;  /* 0x0000777153ae7816 */ /* 0x000fe400000000ff */
[C---:B------:R-:W-:Y:S02]  /*8320*/  PRMT R23, R21.reuse, 0x7770, RZ ;  /* 0x0000777015177816 */ /* 0x040fe400000000ff */
[----:B------:R-:W-:Y:S02]  /*8330*/  PRMT R22, R21, 0x7771, RZ ;  /* 0x0000777115167816 */ /* 0x000fe400000000ff */
        /* <DEDUP_REMOVED lines=108> */
[----:B0-----:R-:W-:Y:S06]  /*8a00*/  @P0 BRA `(.L_x_36) ;  /* 0x0000001000000947 */ /* 0x001fec0003800000 */
[----:B------:R-:W-:-:S05]  /*8a10*/  IMAD R5, R81, 0x9c, RZ ;  /* 0x0000009c51057824 */ /* 0x000fca00078e02ff */
[----:B------:R-:W-:-:S05]  /*8a20*/  IADD3 R4, P0, PT, R5, R4, RZ ;  /* 0x0000000405047210 */ /* 0x000fca0007f1e0ff */
[----:B------:R-:W-:-:S05]  /*8a30*/  IMAD.X R5, RZ, RZ, R3, P0 ;  /* 0x000000ffff057224 */ /* 0x000fca00000e0603 */
        /* <DEDUP_REMOVED lines=38> */
[----:B-----5:R0:W5:Y:S01]  /*8ca0*/  LDG.E R80, desc[UR8][R4.64] ;  /* 0x0000000804507981 */ /* 0x020162000c1e1900 */
[----:B--2---:R-:W-:-:S02]  /*8cb0*/  PRMT R55, R10, 0x7770, RZ ;  /* 0x000077700a377816 */ /* 0x004fc400000000ff */
[C---:B------:R-:W-:Y:S02]  /*8cc0*/  PRMT R54, R10.reuse, 0x7771, RZ ;  /* 0x000077710a367816 */ /* 0x040fe400000000ff */
[C---:B------:R-:W-:Y:S02]  /*8cd0*/  PRMT R53, R10.reuse, 0x7772, RZ ;  /* 0x000077720a357816 */ /* 0x040fe400000000ff */
[----:B------:R-:W-:Y:S02]  /*8ce0*/  PRMT R10, R10, 0x7773, RZ ;  /* 0x000077730a0a7816 */ /* 0x000fe400000000ff */
[C---:B---3--:R-:W-:Y:S02]  /*8cf0*/  PRMT R51, R11.reuse, 0x7770, RZ ;  /* 0x000077700b337816 */ /* 0x048fe400000000ff */
[C---:B------:R-:W-:Y:S02]  /*8d00*/  PRMT R50, R11.reuse, 0x7771, RZ ;  /* 0x000077710b327816 */ /* 0x040fe400000000ff */
[----:B------:R-:W-:-:S02]  /*8d10*/  PRMT R49, R11, 0x7772, RZ ;  /* 0x000077720b317816 */ /* 0x000fc400000000ff */
        /* <DEDUP_REMOVED lines=8> */
[----:B------:R-:W-:Y:S02]  /*8da0*/  PRMT R13, R13, 0x7773, RZ ;  /* 0x000077730d0d7816 */ /* 0x000fe400000000ff */
[----:B------:R-:W-:Y:S02]  /*8db0*/  PRMT R159, R24, 0x7771, RZ ;  /* 0x00007771189f7816 */ /* 0x000fe400000000ff */
[C---:B------:R-:W-:Y:S02]  /*8dc0*/  PRMT R128, R155.reuse, 0x7770, RZ ;  /* 0x000077709b807816 */ /* 0x040fe400000000ff */
[----:B------:R-:W-:-:S02]  /*8dd0*/  PRMT R129, R155, 0x7771, RZ ;  /* 0x000077719b817816 */ /* 0x000fc400000000ff */
[C---:B------:R-:W-:Y:S02]  /*8de0*/  PRMT R130, R155.reuse, 0x7772, RZ ;  /* 0x000077729b827816 */ /* 0x040fe400000000ff */
[C---:B------:R-:W-:Y:S02]  /*8df0*/  PRMT R156, R20.reuse, 0x7772, RZ ;  /* 0x00007772149c7816 */ /* 0x040fe400000000ff */
[----:B------:R-:W-:Y:S02]  /*8e00*/  PRMT R157, R20, 0x7773, RZ ;  /* 0x00007773149d7816 */ /* 0x000fe400000000ff */
[----:B------:R-:W-:Y:S02]  /*8e10*/  PRMT R158, R24, 0x7770, RZ ;  /* 0x00007770189e7816 */ /* 0x000fe400000000ff */
        /* <DEDUP_REMOVED lines=12> */
[----:B------:R-:W-:Y:S02]  /*8ee0*/  PRMT R52, R10, 0x7610, R52 ;  /* 0x000076100a347816 */ /* 0x000fe40000000034 */
[----:B------:R-:W-:-:S02]  /*8ef0*/  PRMT R143, R143, 0x7773, RZ ;  /* 0x000077738f8f7816 */ /* 0x000fc400000000ff */
[C---:B------:R-:W-:Y:S02]  /*8f00*/  PRMT R142, R139.reuse, 0x7770, RZ ;  /* 0x000077708b8e7816 */ /* 0x040fe400000000ff */
[C---:B------:R-:W-:Y:S02]  /*8f10*/  PRMT R141, R139.reuse, 0x7771, RZ ;  /* 0x000077718b8d7816 */ /* 0x040fe400000000ff */
[----:B------:R-:W-:Y:S02]  /*8f20*/  PRMT R140, R139, 0x7772, RZ ;  /* 0x000077728b8c7816 */ /* 0x000fe400000000ff */
[----:B------:R-:W-:Y:S02]  /*8f30*/  PRMT R48, R11, 0x7610, R48 ;  /* 0x000076100b307816 */ /* 0x000fe40000000030 */
[----:B------:R-:W-:Y:S02]  /*8f40*/  PRMT R44, R12, 0x7610, R44 ;  /* 0x000076100c2c7816 */ /* 0x000fe4000000002c */
        /* <DEDUP_REMOVED lines=17> */
[----:B------:R-:W-:Y:S02]  /*9060*/  PRMT R139, R139, 0x7773, RZ ;  /* 0x000077738b8b7816 */ /* 0x000fe400000000ff */
[----:B------:R-:W-:-:S02]  /*9070*/  PRMT R138, R135, 0x7770, RZ ;  /* 0x00007770878a7816 */ /* 0x000fc400000000ff */
[C---:B------:R-:W-:Y:S02]  /*9080*/  PRMT R137, R135.reuse, 0x7771, RZ ;  /* 0x0000777187897816 */ /* 0x040fe400000000ff */
[----:B------:R-:W-:Y:S02]  /*9090*/  PRMT R136, R135, 0x7772, RZ ;  /* 0x0000777287887816 */ /* 0x000fe400000000ff */
[----:B------:R-:W-:Y:S02]  /*90a0*/  PRMT R13, R156, 0x7610, R13 ;  /* 0x000076109c0d7816 */ /* 0x000fe4000000000d */
[----:B------:R-:W-:Y:S02]  /*90b0*/  PRMT R12, R157, 0x7610, R12 ;  /* 0x000076109d0c7816 */ /* 0x000fe4000000000c */
[----:B------:R-:W-:Y:S02]  /*90c0*/  PRMT R11, R158, 0x7610, R11 ;  /* 0x000076109e0b7816 */ /* 0x000fe4000000000b */
[----:B------:R-:W-:-:S02]  /*90d0*/  PRMT R159, R155, 0x7610, R159 ;  /* 0x000076109b9f7816 */ /* 0x000fc4000000009f */
        /* <DEDUP_REMOVED lines=27> */
[C---:B------:R-:W-:Y:S02]  /*9290*/  PRMT R77, R2.reuse, 0x7772, RZ ;  /* 0x00007772024d7816 */ /* 0x040fe400000000ff */
[----:B------:R-:W-:Y:S02]  /*92a0*/  PRMT R76, R2, 0x7773, RZ ;  /* 0x00007773024c7816 */ /* 0x000fe400000000ff */
[----:B------:R-:W-:-:S02]  /*92b0*/  PRMT R75, R3, 0x7770, RZ ;  /* 0x00007770034b7816 */ /* 0x000fc400000000ff */
[C---:B------:R-:W-:Y:S02]  /*92c0*/  PRMT R74, R3.reuse, 0x7771, RZ ;  /* 0x00007771034a7816 */ /* 0x040fe400000000ff */
[C---:B------:R-:W-:Y:S02]  /*92d0*/  PRMT R73, R3.reuse, 0x7772, RZ ;  /* 0x0000777203497816 */ /* 0x040fe400000000ff */
[----:B------:R-:W-:Y:S02]  /*92e0*/  PRMT R72, R3, 0x7773, RZ ;  /* 0x0000777303487816 */ /* 0x000fe400000000ff */
[----:B------:R-:W-:Y:S02]  /*92f0*/  PRMT R6, R6, 0x7773, RZ ;  /* 0x0000777306067816 */ /* 0x000fe400000000ff */
[----:B------:R-:W-:Y:S02]  /*9300*/  PRMT R7, R7, 0x7773, RZ ;  /* 0x0000777307077816 */ /* 0x000fe400000000ff */
        /* <DEDUP_REMOVED lines=8> */
[----:B------:R-:W-:Y:S02]  /*9390*/  PRMT R131, R131, 0x7773, RZ ;  /* 0x0000777383837816 */ /* 0x000fe400000000ff */
[----:B------:R-:W-:Y:S02]  /*93a0*/  PRMT R154, R150, 0x7610, R154 ;  /* 0x00007610969a7816 */ /* 0x000fe4000000009a */
[----:B------:R-:W-:Y:S02]  /*93b0*/  PRMT R153, R149, 0x7610, R153 ;  /* 0x0000761095997816 */ /* 0x000fe40000000099 */
[----:B------:R-:W-:Y:S02]  /*93c0*/  PRMT R152, R148, 0x7610, R152 ;  /* 0x0000761094987816 */ /* 0x000fe40000000098 */
[----:B------:R-:W-:-:S02]  /*93d0*/  PRMT R151, R147, 0x7610, R151 ;  /* 0x0000761093977816 */ /* 0x000fc40000000097 */
        /* <DEDUP_REMOVED lines=10> */
[C---:B0-----:R-:W-:Y:S02]  /*9480*/  PRMT R5, R36.reuse, 0x7770, RZ ;  /* 0x0000777024057816 */ /* 0x041fe400000000ff */
[----:B------:R-:W-:-:S02]  /*9490*/  PRMT R4, R36, 0x7771, RZ ;  /* 0x0000777124047816 */ /* 0x000fc400000000ff */
[C---:B------:R-:W-:Y:S02]  /*94a0*/  PRMT R3, R36.reuse, 0x7772, RZ ;  /* 0x0000777224037816 */ /* 0x040fe400000000ff */
[----:B------:R-:W-:Y:S02]  /*94b0*/  PRMT R2, R36, 0x7773, RZ ;  /* 0x0000777324027816 */ /* 0x000fe400000000ff */
        /* <DEDUP_REMOVED lines=84> */
[----:B------:R-:W-:-:S07]  /*9a00*/  PRMT R131, R2, 0x7610, R131 ;  /* 0x0000761002837816 */ /* 0x000fce0000000083 */
.L_x_36:
[----:B------:R-:W-:Y:S05]  /*9a10*/  BSYNC.RECONVERGENT B0 ;  /* 0x0000000000007941 */ /* 0x000fea0003800200 */
.L_x_35:
[----:B------:R-:W0:Y:S01]  /*9a20*/  S2R R4, SR_CgaCtaId ;  /* 0x0000000000047919 */ /* 0x000e220000008800 */
[----:B------:R-:W-:Y:S02]  /*9a30*/  MOV R3, 0x400 ;  /* 0x0000040000037802 */ /* 0x000fe40000000f00 */
[----:B------:R-:W-:Y:S01]  /*9a40*/  LOP3.LUT R66, R66, 0xffff, RZ, 0xc0, !PT ;  /* 0x0000ffff42427812 */ /* 0x000fe200078ec0ff */
[----:B------:R-:W1:Y:S01]  /*9a50*/  S2R R2, SR_LANEID ;  /* 0x0000000000027919 */ /* 0x000e620000000000 */
        /* <DEDUP_REMOVED lines=14> */
[----:B0-----:R-:W-:Y:S02]  /*9b40*/  LEA R3, R4, R3, 0x18 ;  /* 0x0000000304037211 */ /* 0x001fe400078ec0ff */
[----:B------:R-:W-:Y:S01]  /*9b50*/  LOP3.LUT R4, R79, 0xffff, RZ, 0xc0, !PT ;  /* 0x0000ffff4f047812 */ /* 0x000fe200078ec0ff */
[----:B-1----:R-:W-:Y:S01]  /*9b60*/  IMAD.IADD R2, R81, 0x1, R2 ;  /* 0x0000000151027824 */ /* 0x002fe200078e0202 */
[----:B------:R-:W-:-:S02]  /*9b70*/  LOP3.LUT R60, R48, 0xffff, RZ, 0xc0, !PT ;  /* 0x0000ffff303c7812 */ /* 0x000fc400078ec0ff */
[----:B------:R-:W-:Y:S01]  /*9b80*/  PRMT R5, R4, 0x3340, R5 ;  /* 0x0000334004057816 */ /* 0x000fe20000000005 */
[----:B------:R-:W-:Y:S01]  /*9b90*/  IMAD R3, R2, 0x9c, R3 ;  /* 0x0000009c02037824 */ /* 0x000fe200078e0203 */
[----:B------:R-:W-:Y:S02]  /*9ba0*/  PRMT R4, R73, 0x3340, R72 ;  /* 0x0000334049047816 */ /* 0x000fe40000000048 */
[----:B------:R-:W-:Y:S02]  /*9bb0*/  LOP3.LUT R68, R68, 0xffff, RZ, 0xc0, !PT ;  /* 0x0000ffff44447812 */ /* 0x000fe400078ec0ff */
[----:B------:R-:W-:Y:S01]  /*9bc0*/  LOP3.LUT R73, R69, 0xffff, RZ, 0xc0, !PT ;  /* 0x0000ffff45497812 */ /* 0x000fe200078ec0ff */
[----:B-----5:R-:W-:Y:S01]  /*9bd0*/  STS [R3], R80 ;  /* 0x0000005003007388 */ /* 0x020fe20000000800 */
[----:B------:R-:W-:Y:S02]  /*9be0*/  PRMT R48, R53, 0x3340, R52 ;  /* 0x0000334035307816 */ /* 0x000fe40000000034 */
        /* <DEDUP_REMOVED lines=262> */
[----:B------:R-:W-:-:S03]  /*ac50*/  PRMT R134, R134, 0x5410, R131 ;  /* 0x0000541086867816 */ /* 0x000fc60000000083 */
        /* <DEDUP_REMOVED lines=21> */
[----:B------:R-:W0:Y:S04]  /*adb0*/  LDS R4, [R3+0x98] ;  /* 0x0000980003047984 */ /* 0x000e280000000800 */
[----:B------:R-:W1:Y:S04]  /*adc0*/  LDS R9, [R3+0x94] ;  /* 0x0000940003097984 */ /* 0x000e680000000800 */
[----:B------:R-:W2:Y:S04]  /*add0*/  LDS R14, [R3+0x90] ;  /* 0x00009000030e7984 */ /* 0x000ea80000000800 */
[----:B------:R-:W3:Y:S04]  /*ade0*/  LDS R18, [R3+0x8c] ;  /* 0x00008c0003127984 */ /* 0x000ee80000000800 */
[----:B------:R-:W4:Y:S04]  /*adf0*/  LDS R22, [R3+0x88] ;  /* 0x0000880003167984 */ /* 0x000f280000000800 */
[----:B------:R-:W4:Y:S04]  /*ae00*/  LDS R26, [R3+0x84] ;  /* 0x00008400031a7984 */ /* 0x000f280000000800 */
[----:B------:R-:W4:Y:S04]  /*ae10*/  LDS R30, [R3+0x80] ;  /* 0x00008000031e7984 */ /* 0x000f280000000800 */
[----:B------:R-:W4:Y:S04]  /*ae20*/  LDS R34, [R3+0x7c] ;  /* 0x00007c0003227984 */ /* 0x000f280000000800 */
[----:B------:R-:W4:Y:S04]  /*ae30*/  LDS R38, [R3+0x78] ;  /* 0x0000780003267984 */ /* 0x000f280000000800 */
[----:B------:R-:W4:Y:S04]  /*ae40*/  LDS R42, [R3+0x74] ;  /* 0x00007400032a7984 */ /* 0x000f280000000800 */
[----:B------:R-:W4:Y:S01]  /*ae50*/  LDS R46, [R3+0x70] ;  /* 0x00007000032e7984 */ /* 0x000f220000000800 */
[----:B0-----:R-:W-:-:S02]  /*ae60*/  PRMT R5, R4, 0x7770, RZ ;  /* 0x0000777004057816 */ /* 0x001fc400000000ff */
[----:B------:R-:W-:Y:S01]  /*ae70*/  PRMT R7, R4, 0x7772, RZ ;  /* 0x0000777204077816 */ /* 0x000fe200000000ff */
[----:B------:R-:W0:Y:S01]  /*ae80*/  LDS R50, [R3+0x6c] ;  /* 0x00006c0003327984 */ /* 0x000e220000000800 */
[C---:B-1----:R-:W-:Y:S02]  /*ae90*/  PRMT R10, R9.reuse, 0x7770, RZ ;  /* 0x00007770090a7816 */ /* 0x042fe400000000ff */
[C---:B------:R-:W-:Y:S01]  /*aea0*/  PRMT R13, R9.reuse, 0x7773, RZ ;  /* 0x00007773090d7816 */ /* 0x040fe200000000ff */
[----:B------:R-:W1:Y:S01]  /*aeb0*/  LDS R54, [R3+0x68] ;  /* 0x0000680003367984 */ /* 0x000e620000000800 */
[----:B--2---:R-:W-:Y:S02]  /*aec0*/  PRMT R17, R14, 0x7772, RZ ;  /* 0x000077720e117816 */ /* 0x004fe400000000ff */
[----:B------:R-:W-:Y:S01]  /*aed0*/  PRMT R12, R9, 0x7772, RZ ;  /* 0x00007772090c7816 */ /* 0x000fe200000000ff */
[----:B------:R-:W2:Y:S01]  /*aee0*/  LDS R58, [R3+0x64] ;  /* 0x00006400033a7984 */ /* 0x000ea20000000800 */
[----:B---3--:R-:W-:-:S02]  /*aef0*/  PRMT R21, R18, 0x7772, RZ ;  /* 0x0000777212157816 */ /* 0x008fc400000000ff */
[----:B------:R-:W-:Y:S01]  /*af00*/  PRMT R6, R4, 0x7771, RZ ;  /* 0x0000777104067816 */ /* 0x000fe200000000ff */
[----:B------:R-:W3:Y:S01]  /*af10*/  LDS R62, [R3+0x60] ;  /* 0x00006000033e7984 */ /* 0x000ee20000000800 */
[----:B------:R-:W-:Y:S02]  /*af20*/  PRMT R16, R14, 0x7771, RZ ;  /* 0x000077710e107816 */ /* 0x000fe400000000ff */
[----:B----4-:R-:W-:Y:S01]  /*af30*/  PRMT R25, R22, 0x7772, RZ ;  /* 0x0000777216197816 */ /* 0x010fe200000000ff */
[----:B------:R-:W4:Y:S01]  /*af40*/  LDS R66, [R3+0x5c] ;  /* 0x00005c0003427984 */ /* 0x000f220000000800 */
[----:B------:R-:W-:Y:S02]  /*af50*/  PRMT R8, R4, 0x7773, RZ ;  /* 0x0000777304087816 */ /* 0x000fe400000000ff */
[----:B------:R-:W-:Y:S01]  /*af60*/  PRMT R20, R18, 0x7771, RZ ;  /* 0x0000777112147816 */ /* 0x000fe200000000ff */
[----:B------:R-:W4:Y:S01]  /*af70*/  LDS R70, [R3+0x58] ;  /* 0x0000580003467984 */ /* 0x000f220000000800 */
[----:B------:R-:W-:-:S02]  /*af80*/  PRMT R29, R26, 0x7772, RZ ;  /* 0x000077721a1d7816 */ /* 0x000fc400000000ff */
[----:B------:R-:W-:Y:S01]  /*af90*/  PRMT R11, R9, 0x7771, RZ ;  /* 0x00007771090b7816 */ /* 0x000fe200000000ff */
[----:B------:R-:W4:Y:S01]  /*afa0*/  LDS R74, [R3+0x54] ;  /* 0x00005400034a7984 */ /* 0x000f220000000800 */
[----:B------:R-:W-:Y:S02]  /*afb0*/  PRMT R24, R22, 0x7771, RZ ;  /* 0x0000777116187816 */ /* 0x000fe400000000ff */
[----:B------:R-:W-:Y:S01]  /*afc0*/  PRMT R33, R30, 0x7772, RZ ;  /* 0x000077721e217816 */ /* 0x000fe200000000ff */
[----:B------:R-:W4:Y:S01]  /*afd0*/  LDS R78, [R3+0x50] ;  /* 0x00005000034e7984 */ /* 0x000f220000000800 */
[----:B------:R-:W-:Y:S02]  /*afe0*/  PRMT R15, R14, 0x7770, RZ ;  /* 0x000077700e0f7816 */ /* 0x000fe400000000ff */
[----:B------:R-:W-:Y:S01]  /*aff0*/  PRMT R28, R26, 0x7771, RZ ;  /* 0x000077711a1c7816 */ /* 0x000fe200000000ff */
[----:B------:R-:W4:Y:S01]  /*b000*/  LDS R82, [R3+0x4c] ;  /* 0x00004c0003527984 */ /* 0x000f220000000800 */
[----:B------:R-:W-:-:S02]  /*b010*/  PRMT R37, R34, 0x7772, RZ ;  /* 0x0000777222257816 */ /* 0x000fc400000000ff */
[----:B------:R-:W-:Y:S01]  /*b020*/  PRMT R9, R12, 0x7610, R9 ;  /* 0x000076100c097816 */ /* 0x000fe20000000009 */
[----:B------:R-:W4:Y:S01]  /*b030*/  LDS R143, [R3+0x20] ;  /* 0x00002000038f7984 */ /* 0x000f220000000800 */
[----:B------:R-:W-:Y:S02]  /*b040*/  PRMT R19, R18, 0x7770, RZ ;  /* 0x0000777012137816 */ /* 0x000fe400000000ff */
[----:B------:R-:W-:Y:S01]  /*b050*/  PRMT R32, R30, 0x7771, RZ ;  /* 0x000077711e207816 */ /* 0x000fe200000000ff */
[----:B------:R-:W4:Y:S01]  /*b060*/  LDS R139, [R3+0x1c] ;  /* 0x00001c00038b7984 */ /* 0x000f220000000800 */
[----:B------:R-:W-:Y:S02]  /*b070*/  PRMT R41, R38, 0x7772, RZ ;  /* 0x0000777226297816 */ /* 0x000fe400000000ff */
[----:B------:R-:W-:Y:S01]  /*b080*/  PRMT R4, R6, 0x7610, R4 ;  /* 0x0000761006047816 */ /* 0x000fe20000000004 */
[----:B------:R-:W4:Y:S01]  /*b090*/  LDS R135, [R3+0x18] ;  /* 0x0000180003877984 */ /* 0x000f220000000800 */
[----:B------:R-:W-:-:S02]  /*b0a0*/  PRMT R12, R16, 0x7610, R12 ;  /* 0x00007610100c7816 */ /* 0x000fc4000000000c */
[----:B------:R-:W-:Y:S01]  /*b0b0*/  PRMT R23, R22, 0x7770, RZ ;  /* 0x0000777016177816 */ /* 0x000fe200000000ff */
[----:B------:R-:W4:Y:S01]  /*b0c0*/  LDS R131, [R3+0x14] ;  /* 0x0000140003837984 */ /* 0x000f220000000800 */
[----:B------:R-:W-:Y:S02]  /*b0d0*/  PRMT R36, R34, 0x7771, RZ ;  /* 0x0000777122247816 */ /* 0x000fe400000000ff */
[----:B------:R-:W-:Y:S01]  /*b0e0*/  PRMT R45, R42, 0x7772, RZ ;  /* 0x000077722a2d7816 */ /* 0x000fe200000000ff */
[----:B------:R-:W4:Y:S01]  /*b0f0*/  LDS R116, [R3+0x10] ;  /* 0x0000100003747984 */ /* 0x000f220000000800 */
[----:B------:R-:W-:Y:S02]  /*b100*/  PRMT R6, R8, 0x7610, R6 ;  /* 0x0000761008067816 */ /* 0x000fe40000000006 */
[----:B------:R-:W-:Y:S01]  /*b110*/  PRMT R16, R20, 0x7610, R16 ;  /* 0x0000761014107816 */ /* 0x000fe20000000010 */
[----:B------:R-:W4:Y:S01]  /*b120*/  LDS R120, [R3+0xc] ;  /* 0x00000c0003787984 */ /* 0x000f220000000800 */
[----:B------:R-:W-:-:S02]  /*b130*/  PRMT R27, R26, 0x7770, RZ ;  /* 0x000077701a1b7816 */ /* 0x000fc400000000ff */
[----:B------:R-:W-:Y:S01]  /*b140*/  PRMT R40, R38, 0x7771, RZ ;  /* 0x0000777126287816 */ /* 0x000fe200000000ff */
[----:B------:R-:W4:Y:S01]  /*b150*/  LDS R87, [R3+0x48] ;  /* 0x0000480003577984 */ /* 0x000f220000000800 */
[----:B------:R-:W-:Y:S02]  /*b160*/  PRMT R49, R46, 0x7772, RZ ;  /* 0x000077722e317816 */ /* 0x000fe400000000ff */
[----:B------:R-:W-:Y:S01]  /*b170*/  PRMT R8, R11, 0x7610, R8 ;  /* 0x000076100b087816 */ /* 0x000fe20000000008 */
[----:B------:R-:W4:Y:S01]  /*b180*/  LDS R124, [R3+0x8] ;  /* 0x00000800037c7984 */ /* 0x000f220000000800 */
[----:B------:R-:W-:Y:S02]  /*b190*/  PRMT R20, R24, 0x7610, R20 ;  /* 0x0000761018147816 */ /* 0x000fe40000000014 */
[----:B------:R-:W-:Y:S01]  /*b1a0*/  PRMT R31, R30, 0x7770, RZ ;  /* 0x000077701e1f7816 */ /* 0x000fe200000000ff */
[----:B------:R-:W4:Y:S01]  /*b1b0*/  LDS R128, [R3+0x4] ;  /* 0x0000040003807984 */ /* 0x000f220000000800 */
[----:B------:R-:W-:-:S02]  /*b1c0*/  PRMT R44, R42, 0x7771, RZ ;  /* 0x000077712a2c7816 */ /* 0x000fc400000000ff */
[----:B0-----:R-:W-:Y:S01]  /*b1d0*/  PRMT R53, R50, 0x7772, RZ ;  /* 0x0000777232357816 */ /* 0x001fe200000000ff */
[----:B------:R-:W0:Y:S01]  /*b1e0*/  LDS R91, [R3+0x44] ;  /* 0x00004400035b7984 */ /* 0x000e220000000800 */
[----:B------:R-:W-:Y:S02]  /*b1f0*/  PRMT R11, R15, 0x7610, R11 ;  /* 0x000076100f0b7816 */ /* 0x000fe4000000000b */
[----:B------:R-:W-:Y:S01]  /*b200*/  PRMT R24, R28, 0x7610, R24 ;  /* 0x000076101c187816 */ /* 0x000fe20000000018 */
[----:B------:R-:W0:Y:S01]  /*b210*/  LDS R95, [R3+0x40] ;  /* 0x00004000035f7984 */ /* 0x000e220000000800 */
[----:B------:R-:W-:Y:S02]  /*b220*/  PRMT R35, R34, 0x7770, RZ ;  /* 0x0000777022237816 */ /* 0x000fe400000000ff */
[----:B------:R-:W-:Y:S01]  /*b230*/  PRMT R48, R46, 0x7771, RZ ;  /* 0x000077712e307816 */ /* 0x000fe200000000ff */
[----:B------:R-:W0:Y:S01]  /*b240*/  LDS R99, [R3+0x3c] ;  /* 0x00003c0003637984 */ /* 0x000e220000000800 */
[----:B-1----:R-:W-:-:S02]  /*b250*/  PRMT R57, R54, 0x7772, RZ ;  /* 0x0000777236397816 */ /* 0x002fc400000000ff */
[----:B------:R-:W-:Y:S01]  /*b260*/  PRMT R15, R19, 0x7610, R15 ;  /* 0x00007610130f7816 */ /* 0x000fe2000000000f */
[----:B------:R-:W1:Y:S01]  /*b270*/  LDS R102, [R3+0x38] ;  /* 0x0000380003667984 */ /* 0x000e620000000800 */
[----:B------:R-:W-:Y:S02]  /*b280*/  PRMT R28, R32, 0x7610, R28 ;  /* 0x00007610201c7816 */ /* 0x000fe4000000001c */
[----:B------:R-:W-:Y:S01]  /*b290*/  PRMT R39, R38, 0x7770, RZ ;  /* 0x0000777026277816 */ /* 0x000fe200000000ff */
[----:B------:R-:W1:Y:S01]  /*b2a0*/  LDS R105, [R3+0x34] ;  /* 0x0000340003697984 */ /* 0x000e620000000800 */
[----:B------:R-:W-:Y:S02]  /*b2b0*/  PRMT R52, R50, 0x7771, RZ ;  /* 0x0000777132347816 */ /* 0x000fe400000000ff */
[----:B--2---:R-:W-:Y:S01]  /*b2c0*/  PRMT R61, R58, 0x7772, RZ ;  /* 0x000077723a3d7816 */ /* 0x004fe200000000ff */
[----:B------:R-:W2:Y:S01]  /*b2d0*/  LDS R110, [R3+0x30] ;  /* 0x00003000036e7984 */ /* 0x000ea20000000800 */
[----:B------:R-:W-:-:S02]  /*b2e0*/  PRMT R19, R23, 0x7610, R19 ;  /* 0x0000761017137816 */ /* 0x000fc40000000013 */
[----:B------:R-:W-:Y:S01]  /*b2f0*/  PRMT R32, R36, 0x7610, R32 ;  /* 0x0000761024207816 */ /* 0x000fe20000000020 */
[----:B------:R-:W2:Y:S01]  /*b300*/  LDS R113, [R3+0x2c] ;  /* 0x00002c0003717984 */ /* 0x000ea20000000800 */
[----:B------:R-:W-:Y:S02]  /*b310*/  PRMT R43, R42, 0x7770, RZ ;  /* 0x000077702a2b7816 */ /* 0x000fe400000000ff */
[----:B------:R-:W-:Y:S01]  /*b320*/  PRMT R56, R54, 0x7771, RZ ;  /* 0x0000777136387816 */ /* 0x000fe200000000ff */
[----:B------:R-:W2:Y:S01]  /*b330*/  LDS R154, [R3+0x28] ;  /* 0x00002800039a7984 */ /* 0x000ea20000000800 */
[----:B---3--:R-:W-:Y:S02]  /*b340*/  PRMT R65, R62, 0x7772, RZ ;  /* 0x000077723e417816 */ /* 0x008fe400000000ff */
[----:B------:R-:W-:Y:S01]  /*b350*/  PRMT R23, R27, 0x7610, R23 ;  /* 0x000076101b177816 */ /* 0x000fe20000000017 */
[----:B------:R-:W3:Y:S01]  /*b360*/  LDS R150, [R3+0x24] ;  /* 0x0000240003967984 */ /* 0x000ee20000000800 */
[----:B------:R-:W-:-:S02]  /*b370*/  PRMT R36, R40, 0x7610, R36 ;  /* 0x0000761028247816 */ /* 0x000fc40000000024 */
[----:B------:R-:W-:Y:S01]  /*b380*/  PRMT R47, R46, 0x7770, RZ ;  /* 0x000077702e2f7816 */ /* 0x000fe200000000ff */
[----:B------:R0:W1:Y:S01]  /*b390*/  LDS R2, [R3] ;  /* 0x0000000003027984 */ /* 0x0000620000000800 */
[----:B------:R-:W-:Y:S02]  /*b3a0*/  PRMT R60, R58, 0x7771, RZ ;  /* 0x000077713a3c7816 */ /* 0x000fe400000000ff */
[----:B----4-:R-:W-:Y:S02]  /*b3b0*/  PRMT R69, R66, 0x7772, RZ ;  /* 0x0000777242457816 */ /* 0x010fe400000000ff */
[----:B------:R-:W-:Y:S02]  /*b3c0*/  PRMT R27, R31, 0x7610, R27 ;  /* 0x000076101f1b7816 */ /* 0x000fe4000000001b */
[----:B------:R-:W-:Y:S02]  /*b3d0*/  PRMT R40, R44, 0x7610, R40 ;  /* 0x000076102c287816 */ /* 0x000fe40000000028 */
[----:B0-----:R-:W-:-:S02]  /*b3e0*/  PRMT R3, R5, 0x7610, R3 ;  /* 0x0000761005037816 */ /* 0x001fc40000000003 */
        /* <DEDUP_REMOVED lines=45> */
[C---:B------:R-:W-:Y:S02]  /*b6c0*/  PRMT R146, R143.reuse, 0x7770, RZ ;  /* 0x000077708f927816 */ /* 0x040fe400000000ff */
[----:B------:R-:W-:Y:S02]  /*b6d0*/  PRMT R144, R143, 0x7772, RZ ;  /* 0x000077728f907816 */ /* 0x000fe400000000ff */
[----:B------:R-:W-:-:S02]  /*b6e0*/  PRMT R51, R55, 0x7610, R51 ;  /* 0x0000761037337816 */ /* 0x000fc40000000033 */
[----:B------:R-:W-:Y:S02]  /*b6f0*/  PRMT R64, R68, 0x7610, R64 ;  /* 0x0000761044407816 */ /* 0x000fe40000000040 */
[----:B------:R-:W-:Y:S02]  /*b700*/  PRMT R73, R77, 0x7610, R73 ;  /* 0x000076104d497816 */ /* 0x000fe40000000049 */
[----:B------:R-:W-:Y:S02]  /*b710*/  PRMT R75, R74, 0x7770, RZ ;  /* 0x000077704a4b7816 */ /* 0x000fe400000000ff */
[----:B------:R-:W-:Y:S02]  /*b720*/  PRMT R143, R143, 0x7773, RZ ;  /* 0x000077738f8f7816 */ /* 0x000fe400000000ff */
[C---:B------:R-:W-:Y:S02]  /*b730*/  PRMT R142, R139.reuse, 0x7770, RZ ;  /* 0x000077708b8e7816 */ /* 0x040fe400000000ff */
[----:B------:R-:W-:-:S02]  /*b740*/  PRMT R141, R139, 0x7771, RZ ;  /* 0x000077718b8d7816 */ /* 0x000fc400000000ff */
[----:B------:R-:W-:Y:S02]  /*b750*/  PRMT R140, R139, 0x7772, RZ ;  /* 0x000077728b8c7816 */ /* 0x000fe400000000ff */
[----:B------:R-:W-:Y:S02]  /*b760*/  PRMT R55, R59, 0x7610, R55 ;  /* 0x000076103b377816 */ /* 0x000fe40000000037 */
[----:B------:R-:W-:Y:S02]  /*b770*/  PRMT R68, R72, 0x7610, R68 ;  /* 0x0000761048447816 */ /* 0x000fe40000000044 */
[----:B------:R-:W-:Y:S02]  /*b780*/  PRMT R77, R81, 0x7610, R77 ;  /* 0x00007610514d7816 */ /* 0x000fe4000000004d */
        /* <DEDUP_REMOVED lines=57> */
[C---:B-1----:R-:W-:Y:S02]  /*bb20*/  PRMT R100, R102.reuse, 0x7770, RZ ;  /* 0x0000777066647816 */ /* 0x042fe400000000ff */
[C---:B------:R-:W-:Y:S02]  /*bb30*/  PRMT R103, R102.reuse, 0x7771, RZ ;  /* 0x0000777166677816 */ /* 0x040fe400000000ff */
[----:B------:R-:W-:Y:S02]  /*bb40*/  PRMT R101, R102, 0x7772, RZ ;  /* 0x0000777266657816 */ /* 0x000fe400000000ff */
[C---:B------:R-:W-:Y:S02]  /*bb50*/  PRMT R104, R105.reuse, 0x7770, RZ ;  /* 0x0000777069687816 */ /* 0x040fe400000000ff */
[----:B------:R-:W-:-:S02]  /*bb60*/  PRMT R107, R105, 0x7771, RZ ;  /* 0x00007771696b7816 */ /* 0x000fc400000000ff */
[----:B------:R-:W-:Y:S02]  /*bb70*/  PRMT R106, R105, 0x7772, RZ ;  /* 0x00007772696a7816 */ /* 0x000fe400000000ff */
[C---:B--2---:R-:W-:Y:S02]  /*bb80*/  PRMT R108, R110.reuse, 0x7770, RZ ;  /* 0x000077706e6c7816 */ /* 0x044fe400000000ff */
        /* <DEDUP_REMOVED lines=8> */
[C---:B---3--:R-:W-:Y:S02]  /*bc10*/  PRMT R148, R150.reuse, 0x7770, RZ ;  /* 0x0000777096947816 */ /* 0x048fe400000000ff */
        /* <DEDUP_REMOVED lines=44> */
[----:B------:R-:W-:Y:S08]  /*bee0*/  BAR.SYNC.DEFER_BLOCKING 0x0 ;  /* 0x0000000000007b1d */ /* 0x000ff00000010000 */
[----:B------:R-:W-:Y:S01]  /*bef0*/  PREEXIT ;  /* 0x000000000000782d */ /* 0x000fe20000000000 */
[----:B------:R-:W-:-:S05]  /*bf00*/  UMOV UR4, 0x2 ;  /* 0x0000000200047882 */ /* 0x000fca0000000000 */
.L_x_40:
[----:B------:R-:W-:Y:S01]  /*bf10*/  LOP3.LUT R7, R7, 0xffff, RZ, 0xc0, !PT ;  /* 0x0000ffff07077812 */ /* 0x000fe200078ec0ff */
[----:B------:R-:W0:Y:S01]  /*bf20*/  S2R R129, SR_CgaCtaId ;  /* 0x0000000000817919 */ /* 0x000e220000008800 */
[----:B------:R-:W-:Y:S01]  /*bf30*/  LOP3.LUT R8, R8, 0xffff, RZ, 0xc0, !PT ;  /* 0x0000ffff08087812 */ /* 0x000fe200078ec0ff */
[----:B------:R-:W-:Y:S01]  /*bf40*/  UIADD3 UR5, UPT, UPT, -UR4, URZ, URZ ;  /* 0x000000ff04057290 */ /* 0x000fe2000fffe1ff */
[----:B------:R-:W-:Y:S01]  /*bf50*/  LOP3.LUT R84, R116, 0xffff, RZ, 0xc0, !PT ;  /* 0x0000ffff74547812 */ /* 0x000fe200078ec0ff */
[----:B------:R-:W-:Y:S01]  /*bf60*/  BAR.SYNC.DEFER_BLOCKING 0x0 ;  /* 0x0000000000007b1d */ /* 0x000fe20000010000 */
[----:B------:R-:W-:Y:S01]  /*bf70*/  PRMT R8, R7, 0x3340, R8 ;  /* 0x0000334007087816 */ /* 0x000fe20000000008 */
[----:B------:R-:W-:Y:S01]  /*bf80*/  UIADD3 UR6, UPT, UPT, UR4, -0x1, URZ ;  /* 0xffffffff04067890 */ /* 0x000fe2000fffe0ff */
[----:B------:R-:W-:Y:S02]  /*bf90*/  LOP3.LUT R117, R126, 0xffff, RZ, 0xc0, !PT ;  /* 0x0000ffff7e757812 */ /* 0x000fe400078ec0ff */
[----:B------:R-:W-:Y:S01]  /*bfa0*/  LOP3.LUT R116, R125, 0xffff, RZ, 0xc0, !PT ;  /* 0x0000ffff7d747812 */ /* 0x000fe200078ec0ff */
[----:B------:R-:W-:Y:S01]  /*bfb0*/  BSSY.RECONVERGENT B0, `(.L_x_37) ;  /* 0x000014f000007945 */ /* 0x000fe20003800200 */
[----:B------:R-:W-:Y:S01]  /*bfc0*/  LOP3.LUT R119, R122, 0xffff, RZ, 0xc0, !PT ;  /* 0x0000ffff7a777812 */ /* 0x000fe200078ec0ff */
[----:B------:R-:W1:Y:S01]  /*bfd0*/  S2R R7, SR_TID.X ;  /* 0x0000000000077919 */ /* 0x000e620000002100 */
        /* <DEDUP_REMOVED lines=10> */
[----:B------:R-:W-:Y:S02]  /*c080*/  PRMT R121, R116, 0x3340, R121 ;  /* 0x0000334074797816 */ /* 0x000fe40000000079 */
[----:B------:R-:W-:Y:S02]  /*c090*/  MOV R116, 0x400 ;  /* 0x0000040000747802 */ /* 0x000fe40000000f00 */
[----:B------:R-:W-:-:S02]  /*c0a0*/  LOP3.LUT R14, R14, 0xffff, RZ, 0xc0, !PT ;  /* 0x0000ffff0e0e7812 */ /* 0x000fc400078ec0ff */
[----:B------:R-:W-:Y:S02]  /*c0b0*/  LOP3.LUT R13, R13, 0xffff, RZ, 0xc0, !PT ;  /* 0x0000ffff0d0d7812 */ /* 0x000fe400078ec0ff */
[----:B------:R-:W-:Y:S02]  /*c0c0*/  PRMT R12, R11, 0x3340, R12 ;  /* 0x000033400b0c7816 */ /* 0x000fe4000000000c */
[----:B------:R-:W-:Y:S02]  /*c0d0*/  LOP3.LUT R10, R10, 0xffff, RZ, 0xc0, !PT ;  /* 0x0000ffff0a0a7812 */ /* 0x000fe400078ec0ff */
[----:B-1----:R-:W-:Y:S01]  /*c0e0*/  LOP3.LUT R3, R7, UR5, RZ, 0xc0, !PT ;  /* 0x0000000507037c12 */ /* 0x002fe2000f8ec0ff */
[----:B------:R-:W-:Y:S01]  /*c0f0*/  USHF.R.U32.HI UR5, URZ, 0x1, UR4 ;  /* 0x00000001ff057899 */ /* 0x000fe20008011604 */
[----:B------:R-:W-:Y:S02]  /*c100*/  LOP3.LUT R9, R9, 0xffff, RZ, 0xc0, !PT ;  /* 0x0000ffff09097812 */ /* 0x000fe400078ec0ff */
[----:B------:R-:W-:-:S02]  /*c110*/  VIMNMX R11, PT, PT, R0, R3, PT ;  /* 0x00000003000b7248 */ /* 0x000fc40003fe0100 */
[----:B0-----:R-:W-:Y:S02]  /*c120*/  LEA R116, R129, R116, 0x18 ;  /* 0x0000007481747211 */ /* 0x001fe400078ec0ff */
[----:B------:R-:W-:Y:S02]  /*c130*/  LOP3.LUT R16, R16, 0xffff, RZ, 0xc0, !PT ;  /* 0x0000ffff10107812 */ /* 0x000fe400078ec0ff */
[----:B------:R-:W-:Y:S02]  /*c140*/  LOP3.LUT R15, R15, 0xffff, RZ, 0xc0, !PT ;  /* 0x0000ffff0f0f7812 */ /* 0x000fe400078ec0ff */
[----:B------:R-:W-:Y:S02]  /*c150*/  PRMT R13, R13, 0x3340, R14 ;  /* 0x000033400d0d7816 */ /* 0x000fe4000000000e */
[----:B------:R-:W-:Y:S02]  /*c160*/  PRMT R9, R9, 0x3340, R10 ;  /* 0x0000334009097816 */ /* 0x000fe4000000000a */
[----:B------:R-:W-:-:S02]  /*c170*/  VIADDMNMX R10, R11, UR5, R0, PT ;  /* 0x000000050b0a7c46 */ /* 0x000fc4000b800100 */
[----:B------:R-:W-:Y:S01]  /*c180*/  PRMT R16, R15, 0x3340, R16 ;  /* 0x000033400f107816 */ /* 0x000fe20000000010 */
[----:B------:R-:W-:Y:S01]  /*c190*/  IMAD R15, R7, 0x9c, R116 ;  /* 0x0000009c070f7824 */ /* 0x000fe200078e0274 */
[----:B------:R-:W-:Y:S02]  /*c1a0*/  PRMT R12, R12, 0x5410, R13 ;  /* 0x000054100c0c7816 */ /* 0x000fe4000000000d */
[----:B------:R-:W-:Y:S02]  /*c1b0*/  VIADDMNMX R13, R10, UR5, R0, PT ;  /* 0x000000050a0d7c46 */ /* 0x000fe4000b800100 */
[----:B------:R-:W-:Y:S01]  /*c1c0*/  LOP3.LUT R120, R120, 0xffff, RZ, 0xc0, !PT ;  /* 0x0000ffff78787812 */ /* 0x000fe200078ec0ff */
[----:B------:R0:W-:Y:S01]  /*c1d0*/  STS [R15], R2 ;  /* 0x000000020f007388 */ /* 0x0001e20000000800 */
[----:B------:R-:W-:Y:S02]  /*c1e0*/  LOP3.LUT R123, R123, 0xffff, RZ, 0xc0, !PT ;  /* 0x0000ffff7b7b7812 */ /* 0x000fe400078ec0ff */
[----:B------:R-:W-:Y:S01]  /*c1f0*/  LOP3.LUT R3, R7, UR6, RZ, 0xc0, !PT ;  /* 0x0000000607037c12 */ /* 0x000fe2000f8ec0ff */
[----:B------:R1:W-:Y:S01]  /*c200*/  STS [R15+0x90], R12 ;  /* 0x0000900c0f007388 */ /* 0x0003e20000000800 */
[----:B------:R-:W-:-:S02]  /*c210*/  PRMT R8, R8, 0x5410, R9 ;  /* 0x0000541008087816 */ /* 0x000fc40000000009 */
[----:B------:R-:W-:Y:S02]  /*c220*/  PRMT R118, R123, 0x3340, R120 ;  /* 0x000033407b767816 */ /* 0x000fe40000000078 */
[----:B------:R-:W-:Y:S01]  /*c230*/  VIMNMX R9, PT, PT, R0, R3, PT ;  /* 0x0000000300097248 */ /* 0x000fe20003fe0100 */
[----:B0-----:R-:W-:Y:S01]  /*c240*/  IMAD.IADD R2, R13, 0x1, -R10 ;  /* 0x000000010d027824 */ /* 0x001fe200078e0a0a */
[----:B------:R-:W-:Y:S01]  /*c250*/  LOP3.LUT R123, R136, 0xffff, RZ, 0xc0, !PT ;  /* 0x0000ffff887b7812 */ /* 0x000fe200078ec0ff */
[----:B------:R1:W-:Y:S01]  /*c260*/  STS [R15+0x94], R8 ;  /* 0x000094080f007388 */ /* 0x0003e20000000800 */
[----:B------:R-:W-:Y:S02]  /*c270*/  LOP3.LUT R124, R131, 0xffff, RZ, 0xc0, !PT ;  /* 0x0000ffff837c7812 */ /* 0x000fe400078ec0ff */
[----:B------:R-:W-:Y:S02]  /*c280*/  LOP3.LUT R126, R140, 0xffff, RZ, 0xc0, !PT ;  /* 0x0000ffff8c7e7812 */ /* 0x000fe400078ec0ff */
[----:B------:R-:W-:-:S02]  /*c290*/  LOP3.LUT R137, R137, 0xffff, RZ, 0xc0, !PT ;  /* 0x0000ffff89897812 */ /* 0x000fc400078ec0ff */
[----:B------:R-:W-:Y:S02]  /*c2a0*/  LOP3.LUT R113, R113, 0xffff, RZ, 0xc0, !PT ;  /* 0x0000ffff71717812 */ /* 0x000fe400078ec0ff */
[----:B------:R-:W-:Y:S02]  /*c2b0*/  LOP3.LUT R114, R114, 0xffff, RZ, 0xc0, !PT ;  /* 0x0000ffff72727812 */ /* 0x000fe400078ec0ff */
[----:B------:R-:W-:Y:S02]  /*c2c0*/  LOP3.LUT R115, R115, 0xffff, RZ, 0xc0, !PT ;  /* 0x0000ffff73737812 */ /* 0x000fe400078ec0ff */
[----:B------:R-:W-:Y:S02]  /*c2d0*/  LOP3.LUT R112, R112, 0xffff, RZ, 0xc0, !PT ;  /* 0x0000ffff70707812 */ /* 0x000fe400078ec0ff */
[C---:B------:R-:W-:Y:S01]  /*c2e0*/  ISETP.GE.AND P0, PT, R9.reuse, R2, PT ;  /* 0x000000020900720c */ /* 0x040fe20003f06270 */
[----:B------:R-:W-:Y:S01]  /*c2f0*/  IMAD.IADD R2, R9, 0x1, -R2 ;  /* 0x0000000109027824 */ /* 0x000fe200078e0a02 */
        /* <DEDUP_REMOVED lines=24> */
[----:B------:R-:W-:-:S02]  /*c480*/  LOP3.LUT R104, R93, 0xffff, RZ, 0xc0, !PT ;  /* 0x0000ffff5d687812 */ /* 0x000fc400078ec0ff */
[----:B------:R-:W-:Y:S02]  /*c490*/  LOP3.LUT R105, R92, 0xffff, RZ, 0xc0, !PT ;  /* 0x0000ffff5c697812 */ /* 0x000fe400078ec0ff */
[----:B------:R-:W-:Y:S02]  /*c4a0*/  VIADDMNMX R3, R10, -R11, R9, PT ;  /* 0x8000000b0a037246 */ /* 0x000fe40003800109 */
[----:B------:R-:W-:Y:S02]  /*c4b0*/  SEL R2, R2, RZ, P0 ;  /* 0x000000ff02027207 */ /* 0x000fe40000000000 */
[----:B------:R-:W-:Y:S02]  /*c4c0*/  PRMT R84, R127, 0x3340, R84 ;  /* 0x000033407f547816 */ /* 0x000fe40000000054 */
[----:B------:R-:W-:Y:S02]  /*c4d0*/  PRMT R125, R134, 0x3340, R133 ;  /* 0x00003340867d7816 */ /* 0x000fe40000000085 */
        /* <DEDUP_REMOVED lines=106> */
[----:B------:R-:W-:Y:S02]  /*cb80*/  ISETP.GE.AND P0, PT, R2, R3, PT ;  /* 0x000000030200720c */ /* 0x000fe40003f06270 */
        /* <DEDUP_REMOVED lines=129> */
[----:B-1----:R-:W-:-:S07]  /*d3a0*/  IMAD.IADD R15, R9, 0x1, R10 ;  /* 0x00000001090f7824 */ /* 0x002fce00078e020a */
.L_x_39:
[----:B------:R-:W-:-:S05]  /*d3b0*/  IMAD.IADD R4, R3, 0x1, -R2 ;  /* 0x0000000103047824 */ /* 0x000fca00078e0a02 */
        /* <DEDUP_REMOVED lines=14> */
.L_x_38:
[----:B------:R-:W-:Y:S05]  /*d4a0*/  BSYNC.RECONVERGENT B0 ;  /* 0x0000000000007941 */ /* 0x000fea0003800200 */
.L_x_37:
[----:B------:R-:W-:Y:S01]  /*d4b0*/  IADD3 R3, PT, PT, -R2, R10, R9 ;  /* 0x0000000a02037210 */ /* 0x000fe20007ffe109 */
[----:B-1----:R-:W-:Y:S01]  /*d4c0*/  IMAD.IADD R15, R11, 0x1, R2 ;  /* 0x000000010b0f7824 */ /* 0x002fe200078e0202 */
[----:B------:R-:W-:Y:S01]  /*d4d0*/  PLOP3.LUT P0, PT, PT, PT, PT, 0x8, 0x80 ;  /* 0x000000000080781c */ /* 0x000fe20003f0e170 */
[----:B------:R-:W-:Y:S01]  /*d4e0*/  UISETP.GE.U32.AND UP0, UPT, UR4, 0x81, UPT ;  /* 0x000000810400788c */ /* 0x000fe2000bf06070 */
[----:B------:R-:W-:Y:S01]  /*d4f0*/  ISETP.GE.AND P1, PT, R3, R13, PT ;  /* 0x0000000d0300720c */ /* 0x000fe20003f26270 */
[--C-:B------:R-:W-:Y:S01]  /*d500*/  IMAD R19, R15, 0x9c, R116.reuse ;  /* 0x0000009c0f137824 */ /* 0x100fe200078e0274 */
[----:B------:R-:W-:Y:S01]  /*d510*/  USHF.L.U32 UR5, UR4, 0x1, URZ ;  /* 0x0000000104057899 */ /* 0x000fe200080006ff */
[----:B------:R-:W-:-:S03]  /*d520*/  IMAD R20, R3, 0x9c, R116 ;  /* 0x0000009c03147824 */ /* 0x000fc600078e0274 */
[----:B------:R-:W-:Y:S03]  /*d530*/  LDS R2, [R19] ;  /* 0x0000000013027984 */ /* 0x000fe60000000800 */
[----:B------:R-:W-:Y:S01]  /*d540*/  UMOV UR4, UR5 ;  /* 0x0000000500047c82 */ /* 0x000fe20008000000 */
[----:B------:R-:W0:Y:S04]  /*d550*/  LDS R9, [R20] ;  /* 0x0000000014097984 */ /* 0x000e280000000800 */
[----:B------:R-:W1:Y:S04]  /*d560*/  LDS R4, [R19+0x98] ;  /* 0x0000980013047984 */ /* 0x000e680000000800 */
[----:B------:R-:W2:Y:S04]  /*d570*/  LDS R5, [R20+0x98] ;  /* 0x0000980014057984 */ /* 0x000ea80000000800 */
[----:B------:R-:W3:Y:S04]  /*d580*/  LDS R7, [R19+0x94] ;  /* 0x0000940013077984 */ /* 0x000ee80000000800 */
[----:B------:R-:W4:Y:S04]  /*d590*/  LDS R8, [R20+0x94] ;  /* 0x0000940014087984 */ /* 0x000f280000000800 */
[----:B------:R-:W5:Y:S04]  /*d5a0*/  LDS R11, [R19+0x90] ;  /* 0x00009000130b7984 */ /* 0x000f680000000800 */
[----:B------:R-:W5:Y:S04]  /*d5b0*/  LDS R12, [R20+0x90] ;  /* 0x00009000140c7984 */ /* 0x000f680000000800 */
[----:B------:R-:W-:Y:S04]  /*d5c0*/  LDS R16, [R20+0x8c] ;  /* 0x00008c0014107984 */ /* 0x000fe80000000800 */
[----:B------:R-:W-:Y:S04]  /*d5d0*/  LDS R21, [R19+0x88] ;  /* 0x0000880013157984 */ /* 0x000fe80000000800 */
[----:B------:R-:W-:Y:S01]  /*d5e0*/  LDS R22, [R20+0x88] ;  /* 0x0000880014167984 */ /* 0x000fe20000000800 */
[----:B0-----:R-:W-:-:S03]  /*d5f0*/  @!P1 ISETP.GE.AND P2, PT, R9, R2, PT ;  /* 0x000000020900920c */ /* 0x001fc60003f46270 */
[----:B------:R-:W-:Y:S01]  /*d600*/  LDS R25, [R19+0x84] ;  /* 0x0000840013197984 */ /* 0x000fe20000000800 */
[----:B------:R-:W-:-:S03]  /*d610*/  @!P1 ISETP.GE.OR P0, PT, R15, R10, !P2 ;  /* 0x0000000a0f00920c */ /* 0x000fc60005706670 */
[----:B------:R-:W-:Y:S01]  /*d620*/  LDS R26, [R20+0x84] ;  /* 0x00008400141a7984 */ /* 0x000fe20000000800 */
[C---:B-1----:R-:W-:Y:S02]  /*d630*/  PRMT R6, R4.reuse, 0x7773, RZ ;  /* 0x0000777304067816 */ /* 0x042fe400000000ff */
[----:B------:R-:W-:Y:S01]  /*d640*/  SEL R2, R9, R2, P0 ;  /* 0x0000000209027207 */ /* 0x000fe20000000000 */
[----:B------:R-:W0:Y:S01]  /*d650*/  LDS R15, [R19+0x8c] ;  /* 0x00008c00130f7984 */ /* 0x000e220000000800 */
[C---:B------:R-:W-:Y:S02]  /*d660*/  PRMT R3, R4.reuse, 0x7772, RZ ;  /* 0x0000777204037816 */ /* 0x040fe400000000ff */
[C---:B------:R-:W-:Y:S01]  /*d670*/  PRMT R9, R4.reuse, 0x7771, RZ ;  /* 0x0000777104097816 */ /* 0x040fe200000000ff */
[----:B------:R-:W1:Y:S01]  /*d680*/  LDS R29, [R19+0x80] ;  /* 0x00008000131d7984 */ /* 0x000e620000000800 */
[C---:B--2---:R-:W-:Y:S02]  /*d690*/  PRMT R10, R5.reuse, 0x7772, RZ ;  /* 0x00007772050a7816 */ /* 0x044fe400000000ff */
[----:B------:R-:W-:Y:S01]  /*d6a0*/  PRMT R4, R4, 0x7770, RZ ;  /* 0x0000777004047816 */ /* 0x000fe200000000ff */
[----:B------:R-:W2:Y:S01]  /*d6b0*/  LDS R30, [R20+0x80] ;  /* 0x00008000141e7984 */ /* 0x000ea20000000800 */
[----:B------:R-:W-:-:S02]  /*d6c0*/  PRMT R17, R5, 0x7770, RZ ;  /* 0x0000777005117816 */ /* 0x000fc400000000ff */
[C---:B------:R-:W-:Y:S01]  /*d6d0*/  PRMT R13, R5.reuse, 0x7773, RZ ;  /* 0x00007773050d7816 */ /* 0x040fe200000000ff */
[----:B------:R-:W2:Y:S01]  /*d6e0*/  LDS R33, [R19+0x7c] ;  /* 0x00007c0013217984 */ /* 0x000ea20000000800 */
[----:B------:R-:W-:Y:S02]  /*d6f0*/  PRMT R14, R5, 0x7771, RZ ;  /* 0x00007771050e7816 */ /* 0x000fe400000000ff */
[----:B------:R-:W-:Y:S01]  /*d700*/  SEL R5, R10, R3, P0 ;  /* 0x000000030a057207 */ /* 0x000fe20000000000 */
[----:B------:R-:W2:Y:S01]  /*d710*/  LDS R34, [R20+0x7c] ;  /* 0x00007c0014227984 */ /* 0x000ea20000000800 */
[----:B------:R-:W-:Y:S02]  /*d720*/  SEL R3, R17, R4, P0 ;  /* 0x0000000411037207 */ /* 0x000fe40000000000 */
[----:B------:R-:W-:Y:S01]  /*d730*/  SEL R6, R13, R6, P0 ;  /* 0x000000060d067207 */ /* 0x000fe20000000000 */
[----:B------:R-:W2:Y:S01]  /*d740*/  LDS R37, [R19+0x78] ;  /* 0x0000780013257984 */ /* 0x000ea20000000800 */
[----:B------:R-:W-:-:S02]  /*d750*/  SEL R4, R14, R9, P0 ;  /* 0x000000090e047207 */ /* 0x000fc40000000000 */
[C---:B---3--:R-:W-:Y:S01]  /*d760*/  PRMT R10, R7.reuse, 0x7773, RZ ;  /* 0x00007773070a7816 */ /* 0x048fe200000000ff */
[----:B------:R-:W3:Y:S01]  /*d770*/  LDS R38, [R20+0x78] ;  /* 0x0000780014267984 */ /* 0x000ee20000000800 */
[C---:B------:R-:W-:Y:S02]  /*d780*/  PRMT R9, R7.reuse, 0x7772, RZ ;  /* 0x0000777207097816 */ /* 0x040fe400000000ff */
[----:B------:R-:W-:Y:S01]  /*d790*/  PRMT R13, R7, 0x7771, RZ ;  /* 0x00007771070d7816 */ /* 0x000fe200000000ff */
[----:B------:R-:W3:Y:S01]  /*d7a0*/  LDS R42, [R20+0x74] ;  /* 0x00007400142a7984 */ /* 0x000ee20000000800 */
[C---:B----4-:R-:W-:Y:S02]  /*d7b0*/  PRMT R17, R8.reuse, 0x7773, RZ ;  /* 0x0000777308117816 */ /* 0x050fe400000000ff */
[C---:B------:R-:W-:Y:S01]  /*d7c0*/  PRMT R14, R8.reuse, 0x7772, RZ ;  /* 0x00007772080e7816 */ /* 0x040fe200000000ff */
[----:B------:R-:W4:Y:S01]  /*d7d0*/  LDS R41, [R19+0x74] ;  /* 0x0000740013297984 */ /* 0x000f220000000800 */
        /* <DEDUP_REMOVED lines=82> */
[C---:B-1----:R-:W-:Y:S01]  /*dd00*/  PRMT R31, R29.reuse, 0x7773, RZ ;  /* 0x000077731d1f7816 */ /* 0x042fe200000000ff */
[----:B------:R-:W-:Y:S01]  /*dd10*/  LDS R108, [R19+0x30] ;  /* 0x00003000136c7984 */ /* 0x000fe20000000800 */
[C---:B------:R-:W-:Y:S02]  /*dd20*/  PRMT R32, R29.reuse, 0x7772, RZ ;  /* 0x000077721d207816 */ /* 0x040fe400000000ff */
[C---:B------:R-:W-:Y:S01]  /*dd30*/  PRMT R35, R29.reuse, 0x7771, RZ ;  /* 0x000077711d237816 */ /* 0x040fe200000000ff */
[----:B------:R-:W-:Y:S01]  /*dd40*/  LDS R109, [R20+0x30] ;  /* 0x00003000146d7984 */ /* 0x000fe20000000800 */
[----:B------:R-:W-:Y:S02]  /*dd50*/  PRMT R36, R29, 0x7770, RZ ;  /* 0x000077701d247816 */ /* 0x000fe400000000ff */
[C---:B--2---:R-:W-:Y:S01]  /*dd60*/  PRMT R40, R30.reuse, 0x7773, RZ ;  /* 0x000077731e287816 */ /* 0x044fe200000000ff */
        /* <DEDUP_REMOVED lines=12> */
[----:B------:R-:W0:Y:S01]  /*de30*/  LDS R44, [R19+0x70] ;  /* 0x00007000132c7984 */ /* 0x000e220000000800 */
[C---:B------:R-:W-:Y:S02]  /*de40*/  PRMT R36, R33.reuse, 0x7772, RZ ;  /* 0x0000777221247816 */ /* 0x040fe400000000ff */
[C---:B------:R-:W-:Y:S01]  /*de50*/  PRMT R39, R33.reuse, 0x7771, RZ ;  /* 0x0000777121277816 */ /* 0x040fe200000000ff */
[----:B------:R-:W-:Y:S01]  /*de60*/  LDS R120, [R20+0x24] ;  /* 0x0000240014787984 */ /* 0x000fe20000000800 */
[----:B------:R-:W-:Y:S02]  /*de70*/  PRMT R40, R33, 0x7770, RZ ;  /* 0x0000777021287816 */ /* 0x000fe400000000ff */
[C---:B------:R-:W-:Y:S02]  /*de80*/  PRMT R48, R34.reuse, 0x7773, RZ ;  /* 0x0000777322307816 */ /* 0x040fe400000000ff */
        /* <DEDUP_REMOVED lines=12> */
[C---:B---3--:R-:W-:Y:S02]  /*df50*/  PRMT R50, R38.reuse, 0x7773, RZ ;  /* 0x0000777326327816 */ /* 0x048fe400000000ff */
[----:B------:R-:W-:-:S02]  /*df60*/  PRMT R52, R38, 0x7771, RZ ;  /* 0x0000777126347816 */ /* 0x000fc400000000ff */
[C---:B------:R-:W-:Y:S02]  /*df70*/  PRMT R37, R38.reuse, 0x7772, RZ ;  /* 0x0000777226257816 */ /* 0x040fe400000000ff */
[----:B------:R-:W-:Y:S02]  /*df80*/  PRMT R54, R38, 0x7770, RZ ;  /* 0x0000777026367816 */ /* 0x000fe400000000ff */
[----:B------:R-:W-:Y:S02]  /*df90*/  SEL R38, R50, R39, P0 ;  /* 0x0000002732267207 */ /* 0x000fe40000000000 */
[----:B------:R-:W-:Y:S02]  /*dfa0*/  SEL R37, R37, R40, P0 ;  /* 0x0000002825257207 */ /* 0x000fe40000000000 */
[----:B------:R-:W-:Y:S02]  /*dfb0*/  SEL R39, R52, R43, P0 ;  /* 0x0000002b34277207 */ /* 0x000fe40000000000 */
[----:B------:R-:W-:Y:S01]  /*dfc0*/  SEL R40, R54, R45, P0 ;  /* 0x0000002d36287207 */ /* 0x000fe20000000000 */
[----:B------:R-:W2:Y:S01]  /*dfd0*/  LDS R52, [R20+0x68] ;  /* 0x0000680014347984 */ /* 0x000ea20000000800 */
[----:B------:R-:W-:-:S02]  /*dfe0*/  PRMT R56, R42, 0x7772, RZ ;  /* 0x000077722a387816 */ /* 0x000fc400000000ff */
[C---:B----4-:R-:W-:Y:S02]  /*dff0*/  PRMT R45, R41.reuse, 0x7772, RZ ;  /* 0x00007772292d7816 */ /* 0x050fe400000000ff */
[C---:B------:R-:W-:Y:S02]  /*e000*/  PRMT R43, R41.reuse, 0x7773, RZ ;  /* 0x00007773292b7816 */ /* 0x040fe400000000ff */
[C---:B------:R-:W-:Y:S02]  /*e010*/  PRMT R49, R41.reuse, 0x7771, RZ ;  /* 0x0000777129317816 */ /* 0x040fe400000000ff */
[----:B------:R-:W-:Y:S02]  /*e020*/  PRMT R50, R41, 0x7770, RZ ;  /* 0x0000777029327816 */ /* 0x000fe400000000ff */
[----:B------:R-:W-:Y:S02]  /*e030*/  SEL R41, R56, R45, P0 ;  /* 0x0000002d38297207 */ /* 0x000fe40000000000 */
[----:B------:R-:W3:Y:S01]  /*e040*/  LDS R56, [R20+0x64] ;  /* 0x0000640014387984 */ /* 0x000ee20000000800 */
[----:B------:R-:W-:-:S02]  /*e050*/  PRMT R54, R42, 0x7773, RZ ;  /* 0x000077732a367816 */ /* 0x000fc400000000ff */
[C---:B------:R-:W-:Y:S02]  /*e060*/  PRMT R53, R42.reuse, 0x7770, RZ ;  /* 0x000077702a357816 */ /* 0x040fe400000000ff */
[----:B------:R-:W-:Y:S02]  /*e070*/  PRMT R58, R42, 0x7771, RZ ;  /* 0x000077712a3a7816 */ /* 0x000fe400000000ff */
[----:B------:R-:W-:Y:S02]  /*e080*/  SEL R42, R54, R43, P0 ;  /* 0x0000002b362a7207 */ /* 0x000fe40000000000 */
[----:B------:R-:W-:Y:S02]  /*e090*/  SEL R45, R53, R50, P0 ;  /* 0x00000032352d7207 */ /* 0x000fe40000000000 */
[----:B------:R-:W-:Y:S02]  /*e0a0*/  SEL R43, R58, R49, P0 ;  /* 0x000000313a2b7207 */ /* 0x000fe40000000000 */
[----:B0-----:R-:W-:-:S02]  /*e0b0*/  PRMT R49, R44, 0x7773, RZ ;  /* 0x000077732c317816 */ /* 0x001fc400000000ff */
        /* <DEDUP_REMOVED lines=10> */
[----:B------:R-:W-:Y:S02]  /*e160*/  SEL R44, R58, R53, P0 ;  /* 0x000000353a2c7207 */ /* 0x000fe40000000000 */
[----:B------:R-:W-:-:S02]  /*e170*/  PRMT R156, R47, 0x7773, RZ ;  /* 0x000077732f9c7816 */ /* 0x000fc400000000ff */
[C---:B------:R-:W-:Y:S02]  /*e180*/  PRMT R49, R47.reuse, 0x7772, RZ ;  /* 0x000077722f317816 */ /* 0x040fe400000000ff */
[C---:B------:R-:W-:Y:S02]  /*e190*/  PRMT R53, R47.reuse, 0x7771, RZ ;  /* 0x000077712f357816 */ /* 0x040fe400000000ff */
[C---:B-1----:R-:W-:Y:S02]  /*e1a0*/  PRMT R57, R48.reuse, 0x7773, RZ ;  /* 0x0000777330397816 */ /* 0x042fe400000000ff */
[C---:B------:R-:W-:Y:S02]  /*e1b0*/  PRMT R54, R48.reuse, 0x7772, RZ ;  /* 0x0000777230367816 */ /* 0x040fe400000000ff */
[----:B------:R-:W-:Y:S02]  /*e1c0*/  PRMT R58, R48, 0x7770, RZ ;  /* 0x00007770303a7816 */ /* 0x000fe400000000ff */
        /* <DEDUP_REMOVED lines=9> */
[C---:B--2---:R-:W-:Y:S02]  /*e260*/  PRMT R61, R52.reuse, 0x7773, RZ ;  /* 0x00007773343d7816 */ /* 0x044fe400000000ff */
        /* <DEDUP_REMOVED lines=11> */
[C---:B---3--:R-:W-:Y:S02]  /*e320*/  PRMT R65, R56.reuse, 0x7773, RZ ;  /* 0x0000777338417816 */ /* 0x048fe400000000ff */
        /* <DEDUP_REMOVED lines=11> */
[C---:B------:R-:W-:Y:S02]  /*e3e0*/  PRMT R69, R60.reuse, 0x7773, RZ ;  /* 0x000077733c457816 */ /* 0x040fe400000000ff */
        /* <DEDUP_REMOVED lines=70> */
[----:B------:R-:W-:Y:S02]  /*e850*/  PRMT R89, R83, 0x7771, RZ ;  /* 0x0000777153597816 */ /* 0x000fe400000000ff */
[C---:B------:R-:W-:Y:S02]  /*e860*/  PRMT R90, R85.reuse, 0x7773, RZ ;  /* 0x00007773555a7816 */ /* 0x040fe400000000ff */
[C---:B------:R-:W-:Y:S02]  /*e870*/  PRMT R91, R85.reuse, 0x7772, RZ ;  /* 0x00007772555b7816 */ /* 0x040fe400000000ff */
[C---:B------:R-:W-:Y:S02]  /*e880*/  PRMT R94, R85.reuse, 0x7771, RZ ;  /* 0x00007771555e7816 */ /* 0x040fe400000000ff */
[----:B------:R-:W-:-:S02]  /*e890*/  PRMT R98, R85, 0x7770, RZ ;  /* 0x0000777055627816 */ /* 0x000fc400000000ff */
[----:B------:R-:W-:Y:S02]  /*e8a0*/  SEL R87, R90, R87, P0 ;  /* 0x000000575a577207 */ /* 0x000fe40000000000 */
[----:B------:R-:W-:Y:S02]  /*e8b0*/  SEL R86, R91, R86, P0 ;  /* 0x000000565b567207 */ /* 0x000fe40000000000 */
[----:B------:R-:W-:Y:S02]  /*e8c0*/  SEL R85, R94, R89, P0 ;  /* 0x000000595e557207 */ /* 0x000fe40000000000 */
[----:B------:R-:W-:Y:S02]  /*e8d0*/  PRMT R83, R83, 0x7770, RZ ;  /* 0x0000777053537816 */ /* 0x000fe400000000ff */
[C---:B------:R-:W-:Y:S02]  /*e8e0*/  PRMT R91, R84.reuse, 0x7773, RZ ;  /* 0x00007773545b7816 */ /* 0x040fe400000000ff */
[----:B------:R-:W-:-:S02]  /*e8f0*/  PRMT R90, R84, 0x7772, RZ ;  /* 0x00007772545a7816 */ /* 0x000fc400000000ff */
[C---:B------:R-:W-:Y:S02]  /*e900*/  PRMT R89, R84.reuse, 0x7771, RZ ;  /* 0x0000777154597816 */ /* 0x040fe400000000ff */
[----:B------:R-:W-:Y:S02]  /*e910*/  PRMT R84, R84, 0x7770, RZ ;  /* 0x0000777054547816 */ /* 0x000fe400000000ff */
[----:B------:R-:W-:Y:S02]  /*e920*/  PRMT R99, R88, 0x7770, RZ ;  /* 0x0000777058637816 */ /* 0x000fe400000000ff */
[----:B------:R-:W-:Y:S02]  /*e930*/  SEL R83, R98, R83, P0 ;  /* 0x0000005362537207 */ /* 0x000fe40000000000 */
[C---:B------:R-:W-:Y:S02]  /*e940*/  PRMT R94, R88.reuse, 0x7773, RZ ;  /* 0x00007773585e7816 */ /* 0x040fe400000000ff */
[----:B------:R-:W-:-:S02]  /*e950*/  PRMT R95, R88, 0x7772, RZ ;  /* 0x00007772585f7816 */ /* 0x000fc400000000ff */
[----:B------:R-:W-:Y:S02]  /*e960*/  PRMT R98, R88, 0x7771, RZ ;  /* 0x0000777158627816 */ /* 0x000fe400000000ff */
[----:B------:R-:W-:Y:S02]  /*e970*/  SEL R88, R99, R84, P0 ;  /* 0x0000005463587207 */ /* 0x000fe40000000000 */
[----:B------:R-:W0:Y:S01]  /*e980*/  LDS R84, [R19+0x34] ;  /* 0x0000340013547984 */ /* 0x000e220000000800 */
        /* <DEDUP_REMOVED lines=34> */
[----:B------:R-:W-:Y:S02]  /*ebb0*/  SEL R101, R106, R103, P0 ;  /* 0x000000676a657207 */ /* 0x000fe40000000000 */
[----:B------:R-:W-:Y:S02]  /*ebc0*/  SEL R102, R107, R102, P0 ;  /* 0x000000666b667207 */ /* 0x000fe40000000000 */
[----:B------:R-:W-:Y:S02]  /*ebd0*/  SEL R103, R110, R105, P0 ;  /* 0x000000696e677207 */ /* 0x000fe40000000000 */
[----:B------:R-:W-:Y:S02]  /*ebe0*/  PRMT R100, R100, 0x7770, RZ ;  /* 0x0000777064647816 */ /* 0x000fe400000000ff */
[C---:B0-----:R-:W-:Y:S02]  /*ebf0*/  PRMT R105, R84.reuse, 0x7773, RZ ;  /* 0x0000777354697816 */ /* 0x041fe400000000ff */
[----:B------:R-:W-:-:S02]  /*ec00*/  PRMT R106, R84, 0x7772, RZ ;  /* 0x00007772546a7816 */ /* 0x000fc400000000ff */
[C---:B------:R-:W-:Y:S02]  /*ec10*/  PRMT R107, R84.reuse, 0x7771, RZ ;  /* 0x00007771546b7816 */ /* 0x040fe400000000ff */
[----:B------:R-:W-:Y:S02]  /*ec20*/  PRMT R84, R84, 0x7770, RZ ;  /* 0x0000777054547816 */ /* 0x000fe400000000ff */
[C---:B------:R-:W-:Y:S02]  /*ec30*/  PRMT R115, R104.reuse, 0x7770, RZ ;  /* 0x0000777068737816 */ /* 0x040fe400000000ff */
        /* <DEDUP_REMOVED lines=8> */
[----:B------:R-:W-:Y:S02]  /*ecc0*/  PRMT R111, R108, 0x7772, RZ ;  /* 0x000077726c6f7816 */ /* 0x000fe400000000ff */
[----:B------:R-:W-:-:S02]  /*ecd0*/  PRMT R118, R109, 0x7772, RZ ;  /* 0x000077726d767816 */ /* 0x000fc400000000ff */
[----:B------:R-:W-:Y:S02]  /*ece0*/  SEL R105, R110, R105, P0 ;  /* 0x000000696e697207 */ /* 0x000fe40000000000 */
[C---:B------:R-:W-:Y:S02]  /*ecf0*/  PRMT R114, R108.reuse, 0x7771, RZ ;  /* 0x000077716c727816 */ /* 0x040fe400000000ff */
[C---:B------:R-:W-:Y:S02]  /*ed00*/  PRMT R117, R109.reuse, 0x7771, RZ ;  /* 0x000077716d757816 */ /* 0x040fe400000000ff */
[----:B------:R-:W-:Y:S02]  /*ed10*/  PRMT R110, R108, 0x7773, RZ ;  /* 0x000077736c6e7816 */ /* 0x000fe400000000ff */
[C---:B------:R-:W-:Y:S02]  /*ed20*/  PRMT R115, R109.reuse, 0x7773, RZ ;  /* 0x000077736d737816 */ /* 0x040fe400000000ff */
[----:B------:R-:W-:-:S02]  /*ed30*/  PRMT R121, R109, 0x7770, RZ ;  /* 0x000077706d797816 */ /* 0x000fc400000000ff */
[----:B------:R-:W-:Y:S02]  /*ed40*/  PRMT R108, R108, 0x7770, RZ ;  /* 0x000077706c6c7816 */ /* 0x000fe400000000ff */
[----:B------:R-:W-:Y:S02]  /*ed50*/  SEL R109, R118, R111, P0 ;  /* 0x0000006f766d7207 */ /* 0x000fe40000000000 */
[----:B------:R-:W-:Y:S02]  /*ed60*/  SEL R111, R117, R114, P0 ;  /* 0x00000072756f7207 */ /* 0x000fe40000000000 */
[----:B------:R-:W-:Y:S01]  /*ed70*/  SEL R110, R115, R110, P0 ;  /* 0x0000006e736e7207 */ /* 0x000fe20000000000 */
[----:B------:R-:W1:Y:S01]  /*ed80*/  LDS R117, [R19+0x20] ;  /* 0x0000200013757984 */ /* 0x000e620000000800 */
[----:B------:R-:W-:Y:S02]  /*ed90*/  PRMT R114, R112, 0x7773, RZ ;  /* 0x0000777370727816 */ /* 0x000fe400000000ff */
[----:B------:R-:W-:-:S02]  /*eda0*/  PRMT R123, R113, 0x7773, RZ ;  /* 0x00007773717b7816 */ /* 0x000fc400000000ff */
[C---:B------:R-:W-:Y:S02]  /*edb0*/  PRMT R115, R112.reuse, 0x7772, RZ ;  /* 0x0000777270737816 */ /* 0x040fe400000000ff */
[----:B------:R-:W-:Y:S02]  /*edc0*/  PRMT R118, R112, 0x7771, RZ ;  /* 0x0000777170767816 */ /* 0x000fe400000000ff */
[----:B------:R-:W-:Y:S02]  /*edd0*/  PRMT R122, R113, 0x7772, RZ ;  /* 0x00007772717a7816 */ /* 0x000fe400000000ff */
[----:B------:R-:W-:Y:S02]  /*ede0*/  SEL R108, R121, R108, P0 ;  /* 0x0000006c796c7207 */ /* 0x000fe40000000000 */
[C---:B------:R-:W-:Y:S01]  /*edf0*/  PRMT R125, R113.reuse, 0x7771, RZ ;  /* 0x00007771717d7816 */ /* 0x040fe200000000ff */
[----:B------:R-:W2:Y:S01]  /*ee00*/  LDS R121, [R20+0x20] ;  /* 0x0000200014797984 */ /* 0x000ea20000000800 */
[----:B------:R-:W-:-:S02]  /*ee10*/  PRMT R127, R113, 0x7770, RZ ;  /* 0x00007770717f7816 */ /* 0x000fc400000000ff */
[----:B------:R-:W-:Y:S02]  /*ee20*/  SEL R113, R123, R114, P0 ;  /* 0x000000727b717207 */ /* 0x000fe40000000000 */
[----:B------:R-:W-:Y:S02]  /*ee30*/  SEL R114, R122, R115, P0 ;  /* 0x000000737a727207 */ /* 0x000fe40000000000 */
[----:B------:R-:W-:Y:S01]  /*ee40*/  SEL R115, R125, R118, P0 ;  /* 0x000000767d737207 */ /* 0x000fe20000000000 */
[----:B------:R-:W-:Y:S01]  /*ee50*/  LDS R122, [R20+0x1c] ;  /* 0x00001c00147a7984 */ /* 0x000fe20000000800 */
[C---:B------:R-:W-:Y:S02]  /*ee60*/  PRMT R154, R116.reuse, 0x7773, RZ ;  /* 0x00007773749a7816 */ /* 0x040fe400000000ff */
[C---:B------:R-:W-:Y:S01]  /*ee70*/  PRMT R153, R116.reuse, 0x7772, RZ ;  /* 0x0000777274997816 */ /* 0x040fe200000000ff */
[----:B------:R-:W3:Y:S01]  /*ee80*/  LDS R118, [R19+0x1c] ;  /* 0x00001c0013767984 */ /* 0x000ee20000000800 */
[----:B------:R-:W-:-:S02]  /*ee90*/  PRMT R151, R116, 0x7771, RZ ;  /* 0x0000777174977816 */ /* 0x000fc400000000ff */
[----:B------:R-:W-:Y:S02]  /*eea0*/  PRMT R152, R116, 0x7770, RZ ;  /* 0x0000777074987816 */ /* 0x000fe400000000ff */
[C---:B------:R-:W-:Y:S02]  /*eeb0*/  PRMT R123, R119.reuse, 0x7773, RZ ;  /* 0x00007773777b7816 */ /* 0x040fe400000000ff */
[C---:B------:R-:W-:Y:S02]  /*eec0*/  PRMT R125, R119.reuse, 0x7770, RZ ;  /* 0x00007770777d7816 */ /* 0x040fe400000000ff */
[----:B------:R-:W-:Y:S02]  /*eed0*/  PRMT R116, R119, 0x7772, RZ ;  /* 0x0000777277747816 */ /* 0x000fe400000000ff */
        /* <DEDUP_REMOVED lines=9> */
[----:B------:R-:W-:Y:S02]  /*ef70*/  PRMT R124, R119, 0x7771, RZ ;  /* 0x00007771777c7816 */ /* 0x000fe400000000ff */
[----:B------:R-:W-:Y:S01]  /*ef80*/  SEL R153, R116, R153, P0 ;  /* 0x0000009974997207 */ /* 0x000fe20000000000 */
[----:B------:R-:W-:Y:S01]  /*ef90*/  LDS R119, [R20+0x18] ;  /* 0x0000180014777984 */ /* 0x000fe20000000800 */
[----:B------:R-:W-:Y:S02]  /*efa0*/  PRMT R120, R120, 0x7771, RZ ;  /* 0x0000777178787816 */ /* 0x000fe400000000ff */
[----:B------:R-:W-:Y:S01]  /*efb0*/  SEL R149, R84, R149, P0 ;  /* 0x0000009554957207 */ /* 0x000fe20000000000 */
[----:B------:R-:W0:Y:S01]  /*efc0*/  LDS R116, [R19+0x18] ;  /* 0x0000180013747984 */ /* 0x000e220000000800 */
[----:B------:R-:W-:-:S02]  /*efd0*/  SEL R147, R120, R147, P0 ;  /* 0x0000009378937207 */ /* 0x000fc40000000000 */
[C---:B-1----:R-:W-:Y:S01]  /*efe0*/  PRMT R146, R117.reuse, 0x7773, RZ ;  /* 0x0000777375927816 */ /* 0x042fe200000000ff */
[----:B------:R-:W-:Y:S01]  /*eff0*/  LDS R120, [R20+0x14] ;  /* 0x0000140014787984 */ /* 0x000fe20000000800 */
[C---:B------:R-:W-:Y:S02]  /*f000*/  PRMT R145, R117.reuse, 0x7772, RZ ;  /* 0x0000777275917816 */ /* 0x040fe400000000ff */
[C---:B------:R-:W-:Y:S01]  /*f010*/  PRMT R143, R117.reuse, 0x7771, RZ ;  /* 0x00007771758f7816 */ /* 0x040fe200000000ff */
[----:B------:R-:W1:Y:S01]  /*f020*/  LDS R84, [R19+0x14] ;  /* 0x0000140013547984 */ /* 0x000e620000000800 */
[----:B------:R-:W-:Y:S02]  /*f030*/  PRMT R144, R117, 0x7770, RZ ;  /* 0x0000777075907816 */ /* 0x000fe400000000ff */
[----:B------:R-:W-:Y:S02]  /*f040*/  SEL R150, R123, R150, P0 ;  /* 0x000000967b967207 */ /* 0x000fe40000000000 */
[----:B--2---:R-:W-:-:S02]  /*f050*/  PRMT R117, R121, 0x7773, RZ ;  /* 0x0000777379757816 */ /* 0x004fc400000000ff */
[----:B------:R-:W-:Y:S02]  /*f060*/  PRMT R123, R121, 0x7770, RZ ;  /* 0x00007770797b7816 */ /* 0x000fe400000000ff */
[----:B------:R-:W-:Y:S02]  /*f070*/  SEL R151, R124, R151, P0 ;  /* 0x000000977c977207 */ /* 0x000fe40000000000 */
[----:B------:R-:W-:Y:S02]  /*f080*/  SEL R148, R125, R148, P0 ;  /* 0x000000947d947207 */ /* 0x000fe40000000000 */
[C---:B------:R-:W-:Y:S02]  /*f090*/  PRMT R124, R121.reuse, 0x7772, RZ ;  /* 0x00007772797c7816 */ /* 0x040fe400000000ff */
[----:B------:R-:W-:Y:S02]  /*f0a0*/  PRMT R126, R121, 0x7771, RZ ;  /* 0x00007771797e7816 */ /* 0x000fe400000000ff */
[----:B---3--:R-:W-:-:S02]  /*f0b0*/  PRMT R142, R118, 0x7773, RZ ;  /* 0x00007773768e7816 */ /* 0x008fc400000000ff */
[C---:B------:R-:W-:Y:S02]  /*f0c0*/  PRMT R141, R118.reuse, 0x7772, RZ ;  /* 0x00007772768d7816 */ /* 0x040fe400000000ff */
[C---:B------:R-:W-:Y:S02]  /*f0d0*/  PRMT R139, R118.reuse, 0x7771, RZ ;  /* 0x00007771768b7816 */ /* 0x040fe400000000ff */
[----:B------:R-:W-:Y:S02]  /*f0e0*/  PRMT R140, R118, 0x7770, RZ ;  /* 0x00007770768c7816 */ /* 0x000fe400000000ff */
[----:B------:R-:W-:Y:S02]  /*f0f0*/  SEL R146, R117, R146, P0 ;  /* 0x0000009275927207 */ /* 0x000fe40000000000 */
[C---:B------:R-:W-:Y:S01]  /*f100*/  PRMT R121, R122.reuse, 0x7773, RZ ;  /* 0x000077737a797816 */ /* 0x040fe200000000ff */
[----:B------:R-:W2:Y:S01]  /*f110*/  LDS R117, [R19+0x10] ;  /* 0x0000100013757984 */ /* 0x000ea20000000800 */
[----:B------:R-:W-:-:S02]  /*f120*/  PRMT R118, R122, 0x7772, RZ ;  /* 0x000077727a767816 */ /* 0x000fc400000000ff */
[C---:B------:R-:W-:Y:S02]  /*f130*/  PRMT R125, R122.reuse, 0x7770, RZ ;  /* 0x000077707a7d7816 */ /* 0x040fe400000000ff */
[----:B------:R-:W-:Y:S02]  /*f140*/  SEL R144, R123, R144, P0 ;  /* 0x000000907b907207 */ /* 0x000fe40000000000 */
[----:B------:R-:W-:Y:S01]  /*f150*/  PRMT R122, R122, 0x7771, RZ ;  /* 0x000077717a7a7816 */ /* 0x000fe200000000ff */
[----:B------:R-:W3:Y:S01]  /*f160*/  LDS R123, [R20+0x10] ;  /* 0x00001000147b7984 */ /* 0x000ee20000000800 */
[----:B------:R-:W-:Y:S02]  /*f170*/  SEL R142, R121, R142, P0 ;  /* 0x0000008e798e7207 */ /* 0x000fe40000000000 */
[----:B------:R-:W-:Y:S01]  /*f180*/  SEL R139, R122, R139, P0 ;  /* 0x0000008b7a8b7207 */ /* 0x000fe20000000000 */
[----:B------:R-:W4:Y:S01]  /*f190*/  LDS R121, [R19+0xc] ;  /* 0x00000c0013797984 */ /* 0x000f220000000800 */
[----:B------:R-:W-:-:S02]  /*f1a0*/  SEL R140, R125, R140, P0 ;  /* 0x0000008c7d8c7207 */ /* 0x000fc40000000000 */
[----:B0-----:R-:W-:Y:S01]  /*f1b0*/  PRMT R138, R116, 0x7773, RZ ;  /* 0x00007773748a7816 */ /* 0x001fe200000000ff */
[----:B------:R-:W0:Y:S01]  /*f1c0*/  LDS R122, [R20+0xc] ;  /* 0x00000c00147a7984 */ /* 0x000e220000000800 */
[----:B------:R-:W-:Y:S02]  /*f1d0*/  PRMT R125, R119, 0x7773, RZ ;  /* 0x00007773777d7816 */ /* 0x000fe400000000ff */
[----:B-1----:R-:W-:Y:S02]  /*f1e0*/  PRMT R134, R84, 0x7770, RZ ;  /* 0x0000777054867816 */ /* 0x002fe400000000ff */
[----:B------:R-:W-:Y:S02]  /*f1f0*/  SEL R138, R125, R138, P0 ;  /* 0x0000008a7d8a7207 */ /* 0x000fe40000000000 */
[----:B------:R-:W-:Y:S02]  /*f200*/  PRMT R125, R120, 0x7770, RZ ;  /* 0x00007770787d7816 */ /* 0x000fe400000000ff */
[----:B------:R-:W-:-:S02]  /*f210*/  SEL R143, R126, R143, P0 ;  /* 0x0000008f7e8f7207 */ /* 0x000fc40000000000 */
[----:B------:R-:W-:Y:S01]  /*f220*/  SEL R134, R125, R134, P0 ;  /* 0x000000867d867207 */ /* 0x000fe20000000000 */
[----:B------:R-:W-:Y:S01]  /*f230*/  LDS R126, [R20+0x8] ;  /* 0x00000800147e7984 */ /* 0x000fe20000000800 */
[----:B------:R-:W-:Y:S02]  /*f240*/  PRMT R112, R112, 0x7770, RZ ;  /* 0x0000777070707816 */ /* 0x000fe400000000ff */
[----:B------:R-:W-:Y:S01]  /*f250*/  SEL R141, R118, R141, P0 ;  /* 0x0000008d768d7207 */ /* 0x000fe20000000000 */
[----:B------:R-:W1:Y:S01]  /*f260*/  LDS R125, [R19+0x8] ;  /* 0x00000800137d7984 */ /* 0x000e620000000800 */
[----:B------:R-:W-:Y:S02]  /*f270*/  SEL R112, R127, R112, P0 ;  /* 0x000000707f707207 */ /* 0x000fe40000000000 */
[C---:B------:R-:W-:Y:S01]  /*f280*/  PRMT R137, R116.reuse, 0x7772, RZ ;  /* 0x0000777274897816 */ /* 0x040fe200000000ff */
[----:B------:R-:W5:Y:S01]  /*f290*/  LDS R19, [R19+0x4] ;  /* 0x0000040013137984 */ /* 0x000f620000000800 */
[----:B------:R-:W-:-:S02]  /*f2a0*/  PRMT R135, R116, 0x7771, RZ ;  /* 0x0000777174877816 */ /* 0x000fc400000000ff */
[----:B------:R-:W-:Y:S01]  /*f2b0*/  PRMT R136, R116, 0x7770, RZ ;  /* 0x0000777074887816 */ /* 0x000fe200000000ff */
[----:B------:R-:W5:Y:S01]  /*f2c0*/  LDS R20, [R20+0x4] ;  /* 0x0000040014147984 */ /* 0x000f620000000800 */
        /* <DEDUP_REMOVED lines=9> */
[----:B------:R-:W-:Y:S02]  /*f360*/  SEL R137, R116, R137, P0 ;  /* 0x0000008974897207 */ /* 0x000fe40000000000 */
[----:B------:R-:W-:-:S02]  /*f370*/  SEL R135, R118, R135, P0 ;  /* 0x0000008776877207 */ /* 0x000fc40000000000 */
[----:B------:R-:W-:Y:S02]  /*f380*/  SEL R133, R84, R133, P0 ;  /* 0x0000008554857207 */ /* 0x000fe40000000000 */
[----:B------:R-:W-:Y:S02]  /*f390*/  SEL R132, R119, R132, P0 ;  /* 0x0000008477847207 */ /* 0x000fe40000000000 */
[----:B------:R-:W-:Y:S02]  /*f3a0*/  SEL R131, R120, R131, P0 ;  /* 0x0000008378837207 */ /* 0x000fe40000000000 */
[C---:B--2---:R-:W-:Y:S02]  /*f3b0*/  PRMT R84, R117.reuse, 0x7773, RZ ;  /* 0x0000777375547816 */ /* 0x044fe400000000ff */
[C---:B------:R-:W-:Y:S02]  /*f3c0*/  PRMT R116, R117.reuse, 0x7772, RZ ;  /* 0x0000777275747816 */ /* 0x040fe400000000ff */
[----:B------:R-:W-:-:S02]  /*f3d0*/  PRMT R118, R117, 0x7771, RZ ;  /* 0x0000777175767816 */ /* 0x000fc400000000ff */
[----:B---3--:R-:W-:Y:S02]  /*f3e0*/  PRMT R119, R123, 0x7773, RZ ;  /* 0x000077737b777816 */ /* 0x008fe400000000ff */
[----:B------:R-:W-:Y:S02]  /*f3f0*/  PRMT R117, R117, 0x7770, RZ ;  /* 0x0000777075757816 */ /* 0x000fe400000000ff */
[----:B------:R-:W-:Y:S02]  /*f400*/  PRMT R120, R123, 0x7770, RZ ;  /* 0x000077707b787816 */ /* 0x000fe400000000ff */
[----:B------:R-:W-:Y:S02]  /*f410*/  SEL R136, R127, R136, P0 ;  /* 0x000000887f887207 */ /* 0x000fe40000000000 */
[----:B------:R-:W-:Y:S02]  /*f420*/  PRMT R127, R123, 0x7772, RZ ;  /* 0x000077727b7f7816 */ /* 0x000fe400000000ff */
[----:B------:R-:W-:-:S02]  /*f430*/  SEL R84, R119, R84, P0 ;  /* 0x0000005477547207 */ /* 0x000fc40000000000 */
[----:B------:R-:W-:Y:S02]  /*f440*/  SEL R117, R120, R117, P0 ;  /* 0x0000007578757207 */ /* 0x000fe40000000000 */
[----:B------:R-:W-:Y:S02]  /*f450*/  PRMT R123, R123, 0x7771, RZ ;  /* 0x000077717b7b7816 */ /* 0x000fe400000000ff */
[----:B----4-:R-:W-:Y:S02]  /*f460*/  PRMT R119, R121, 0x7773, RZ ;  /* 0x0000777379777816 */ /* 0x010fe400000000ff */
[----:B0-----:R-:W-:Y:S02]  /*f470*/  PRMT R120, R122, 0x7773, RZ ;  /* 0x000077737a787816 */ /* 0x001fe400000000ff */
[----:B------:R-:W-:Y:S02]  /*f480*/  SEL R118, R123, R118, P0 ;  /* 0x000000767b767207 */ /* 0x000fe40000000000 */
[----:B------:R-:W-:-:S02]  /*f490*/  SEL R119, R120, R119, P0 ;  /* 0x0000007778777207 */ /* 0x000fc40000000000 */
[----:B------:R-:W-:Y:S02]  /*f4a0*/  PRMT R120, R121, 0x7772, RZ ;  /* 0x0000777279787816 */ /* 0x000fe400000000ff */
[----:B------:R-:W-:Y:S02]  /*f4b0*/  PRMT R123, R122, 0x7772, RZ ;  /* 0x000077727a7b7816 */ /* 0x000fe400000000ff */
[----:B------:R-:W-:Y:S02]  /*f4c0*/  SEL R145, R124, R145, P0 ;  /* 0x000000917c917207 */ /* 0x000fe40000000000 */
[----:B------:R-:W-:Y:S02]  /*f4d0*/  SEL R120, R123, R120, P0 ;  /* 0x000000787b787207 */ /* 0x000fe40000000000 */
[----:B------:R-:W-:Y:S02]  /*f4e0*/  PRMT R123, R121, 0x7771, RZ ;  /* 0x00007771797b7816 */ /* 0x000fe400000000ff */
[----:B------:R-:W-:-:S02]  /*f4f0*/  PRMT R124, R122, 0x7770, RZ ;  /* 0x000077707a7c7816 */ /* 0x000fc400000000ff */
[----:B------:R-:W-:Y:S02]  /*f500*/  PRMT R121, R121, 0x7770, RZ ;  /* 0x0000777079797816 */ /* 0x000fe400000000ff */
[----:B------:R-:W-:Y:S02]  /*f510*/  PRMT R122, R122, 0x7771, RZ ;  /* 0x000077717a7a7816 */ /* 0x000fe400000000ff */
[----:B------:R-:W-:Y:S02]  /*f520*/  SEL R121, R124, R121, P0 ;  /* 0x000000797c797207 */ /* 0x000fe40000000000 */
[----:B------:R-:W-:Y:S02]  /*f530*/  SEL R122, R122, R123, P0 ;  /* 0x0000007b7a7a7207 */ /* 0x000fe40000000000 */
[----:B-1----:R-:W-:Y:S02]  /*f540*/  PRMT R123, R125, 0x7773, RZ ;  /* 0x000077737d7b7816 */ /* 0x002fe400000000ff */
        /* <DEDUP_REMOVED lines=12> */
[----:B-----5:R-:W-:-:S02]  /*f610*/  PRMT R127, R19, 0x7773, RZ ;  /* 0x00007773137f7816 */ /* 0x020fc400000000ff */
[C---:B------:R-:W-:Y:S02]  /*f620*/  PRMT R128, R20.reuse, 0x7773, RZ ;  /* 0x0000777314807816 */ /* 0x040fe400000000ff */
[----:B------:R-:W-:Y:S02]  /*f630*/  PRMT R129, R20, 0x7772, RZ ;  /* 0x0000777214817816 */ /* 0x000fe400000000ff */
[----:B------:R-:W-:Y:S02]  /*f640*/  SEL R127, R128, R127, P0 ;  /* 0x0000007f807f7207 */ /* 0x000fe40000000000 */
[C---:B------:R-:W-:Y:S02]  /*f650*/  PRMT R128, R19.reuse, 0x7772, RZ ;  /* 0x0000777213807816 */ /* 0x040fe400000000ff */
[----:B------:R-:W-:Y:S02]  /*f660*/  PRMT R130, R19, 0x7771, RZ ;  /* 0x0000777113827816 */ /* 0x000fe400000000ff */
[----:B------:R-:W-:-:S02]  /*f670*/  SEL R128, R129, R128, P0 ;  /* 0x0000008081807207 */ /* 0x000fc40000000000 */
[----:B------:R-:W-:Y:S02]  /*f680*/  PRMT R129, R19, 0x7770, RZ ;  /* 0x0000777013817816 */ /* 0x000fe400000000ff */
[C---:B------:R-:W-:Y:S02]  /*f690*/  PRMT R19, R20.reuse, 0x7771, RZ ;  /* 0x0000777114137816 */ /* 0x040fe400000000ff */
[----:B------:R-:W-:Y:S02]  /*f6a0*/  PRMT R158, R20, 0x7770, RZ ;  /* 0x00007770149e7816 */ /* 0x000fe400000000ff */
[----:B------:R-:W-:Y:S02]  /*f6b0*/  SEL R130, R19, R130, P0 ;  /* 0x0000008213827207 */ /* 0x000fe40000000000 */
        /* <DEDUP_REMOVED lines=21> */
[----:B------:R-:W-:Y:S02]  /*f810*/  SEL R129, R158, R129, P0 ;  /* 0x000000819e817207 */ /* 0x000fe40000000000 */
        /* <DEDUP_REMOVED lines=21> */
[----:B------:R-:W-:Y:S01]  /*f970*/  PRMT R126, R130, 0x7610, R126 ;  /* 0x00007610827e7816 */ /* 0x000fe2000000007e */
[----:B------:R-:W-:Y:S06]  /*f980*/  BRA.U !UP0, `(.L_x_40) ;  /* 0xffffffc508607547 */ /* 0x000fec000b83ffff */
[----:B------:R-:W0:Y:S01]  /*f990*/  S2R R84, SR_TID.X ;  /* 0x0000000000547919 */ /* 0x000e220000002100 */
[----:B------:R-:W1:Y:S01]  /*f9a0*/  LDCU.U8 UR4, c[0x0][0x380] ;  /* 0x00007000ff0477ac */ /* 0x000e620008000000 */
[----:B------:R-:W-:Y:S01]  /*f9b0*/  MOV R119, 0x400 ;  /* 0x0000040000777802 */ /* 0x000fe20000000f00 */
[----:B------:R-:W2:Y:S01]  /*f9c0*/  S2UR UR6, SR_CgaCtaId ;  /* 0x00000000000679c3 */ /* 0x000ea20000008800 */
[----:B------:R-:W3:Y:S01]  /*f9d0*/  S2R R124, SR_CgaCtaId ;  /* 0x00000000007c7919 */ /* 0x000ee20000008800 */
[----:B------:R-:W-:Y:S01]  /*f9e0*/  UMOV UR5, 0x400 ;  /* 0x0000040000057882 */ /* 0x000fe20000000000 */
[----:B------:R-:W4:Y:S01]  /*f9f0*/  S2R R117, SR_LANEID ;  /* 0x0000000000757919 */ /* 0x000f220000000000 */
[----:B-1----:R-:W-:-:S04]  /*fa00*/  UPRMT UR4, UR4, 0x8880, URZ ;  /* 0x0000888004047896 */ /* 0x002fc800080000ff */
[----:B------:R-:W-:Y:S02]  /*fa10*/  UISETP.NE.AND UP0, UPT, UR4, URZ, UPT ;  /* 0x000000ff0400728c */ /* 0x000fe4000bf05270 */
[----:B--2---:R-:W-:Y:S01]  /*fa20*/  ULEA UR5, UR6, UR5, 0x18 ;  /* 0x0000000506057291 */ /* 0x004fe2000f8ec0ff */
[----:B0-----:R-:W-:Y:S02]  /*fa30*/  LOP3.LUT R84, R84, 0x3e0, RZ, 0xc0, !PT ;  /* 0x000003e054547812 */ /* 0x001fe400078ec0ff */
[----:B---3--:R-:W-:-:S03]  /*fa40*/  LEA R119, R124, R119, 0x18 ;  /* 0x000000777c777211 */ /* 0x008fc600078ec0ff */
[----:B----4-:R-:W-:Y:S02]  /*fa50*/  IMAD.IADD R84, R84, 0x1, R117 ;  /* 0x0000000154547824 */ /* 0x010fe400078e0275 */
[----:B------:R-:W0:Y:S02]  /*fa60*/  S2R R117, SR_CTAID.X ;  /* 0x0000000000757919 */ /* 0x000e240000002500 */
[----:B------:R-:W-:Y:S02]  /*fa70*/  IMAD R119, R84, 0x9c, R119 ;  /* 0x0000009c54777824 */ /* 0x000fe400078e0277 */
[----:B------:R-:W1:Y:S01]  /*fa80*/  S2R R84, SR_TID.X ;  /* 0x0000000000547919 */ /* 0x000e620000002100 */
[----:B------:R-:W-:Y:S06]  /*fa90*/  BAR.SYNC.DEFER_BLOCKING 0x0 ;  /* 0x0000000000007b1d */ /* 0x000fec0000010000 */
[----:B------:R-:W-:Y:S05]  /*faa0*/  BRA.U !UP0, `(.L_x_41) ;  /* 0x0000001908447547 */ /* 0x000fea000b800000 */
[----:B------:R-:W-:Y:S01]  /*fab0*/  LOP3.LUT R124, R125, 0xffff, RZ, 0xc0, !PT ;  /* 0x0000ffff7d7c7812 */ /* 0x000fe200078ec0ff */
[----:B------:R2:W-:Y:S01]  /*fac0*/  STS [R119], R2 ;  /* 0x0000000277007388 */ /* 0x0005e20000000800 */
[----:B------:R-:W-:Y:S02]  /*fad0*/  LOP3.LUT R120, R120, 0xffff, RZ, 0xc0, !PT ;  /* 0x0000ffff78787812 */ /* 0x000fe400078ec0ff */
[----:B------:R-:W-:Y:S02]  /*fae0*/  LOP3.LUT R123, R123, 0xffff, RZ, 0xc0, !PT ;  /* 0x0000ffff7b7b7812 */ /* 0x000fe400078ec0ff */
[----:B------:R-:W-:Y:S02]  /*faf0*/  LOP3.LUT R116, R116, 0xffff, RZ, 0xc0, !PT ;  /* 0x0000ffff74747812 */ /* 0x000fe400078ec0ff */
[----:B------:R-:W-:Y:S02]  /*fb00*/  LOP3.LUT R127, R127, 0xffff, RZ, 0xc0, !PT ;  /* 0x0000ffff7f7f7812 */ /* 0x000fe400078ec0ff */
[----:B------:R-:W-:-:S02]  /*fb10*/  LOP3.LUT R122, R122, 0xffff, RZ, 0xc0, !PT ;  /* 0x0000ffff7a7a7812 */ /* 0x000fc400078ec0ff */
[----:B------:R-:W-:Y:S02]  /*fb20*/  LOP3.LUT R125, R118, 0xffff, RZ, 0xc0, !PT ;  /* 0x0000ffff767d7812 */ /* 0x000fe400078ec0ff */
[----:B--2---:R-:W-:Y:S02]  /*fb30*/  PRMT R2, R123, 0x3340, R120 ;  /* 0x000033407b027816 */ /* 0x004fe40000000078 */
[----:B------:R-:W-:Y:S02]  /*fb40*/  PRMT R116, R127, 0x3340, R116 ;  /* 0x000033407f747816 */ /* 0x000fe40000000074 */
[----:B------:R-:W-:Y:S02]  /*fb50*/  PRMT R123, R125, 0x3340, R122 ;  /* 0x000033407d7b7816 */ /* 0x000fe4000000007a */
        /* <DEDUP_REMOVED lines=160> */
[----:B-1----:R-:W-:Y:S02]  /*10560*/  ISETP.NE.AND P0, PT, R84, RZ, PT ;  /* 0x000000ff5400720c */ /* 0x002fe40003f05270 */
        /* <DEDUP_REMOVED lines=58> */
[----:B------:R-:W-:Y:S01]  /*10910*/  IMAD.MOV.U32 R3, RZ, RZ, RZ ;  /* 0x000000ffff037224 */ /* 0x000fe200078e00ff */
[----:B------:R-:W-:Y:S02]  /*10920*/  PRMT R116, R121, 0x5410, R116 ;  /* 0x0000541079747816 */ /* 0x000fe40000000074 */
[----:B------:R-:W-:Y:S02]  /*10930*/  PRMT R2, R123, 0x5410, R2 ;  /* 0x000054107b027816 */ /* 0x000fe40000000002 */
[----:B------:R-:W-:Y:S01]  /*10940*/  PRMT R118, R125, 0x5410, R118 ;  /* 0x000054107d767816 */ /* 0x000fe20000000076 */
[----:B------:R-:W-:Y:S01]  /*10950*/  STS [R119+0x4], R116 ;  /* 0x0000047477007388 */ /* 0x000fe20000000800 */
[----:B------:R-:W-:Y:S02]  /*10960*/  PRMT R120, R127, 0x5410, R120 ;  /* 0x000054107f787816 */ /* 0x000fe40000000078 */
[----:B------:R-:W-:Y:S01]  /*10970*/  PRMT R122, R129, 0x5410, R122 ;  /* 0x00005410817a7816 */ /* 0x000fe2000000007a */
[----:B------:R1:W-:Y:S01]  /*10980*/  STS [R119+0x8], R2 ;  /* 0x0000080277007388 */ /* 0x0003e20000000800 */
        /* <DEDUP_REMOVED lines=49> */
[C---:B-1----:R-:W-:Y:S01]  /*10ca0*/  LOP3.LUT R2, R84.reuse, 0x3e0, RZ, 0xc0, !PT ;  /* 0x000003e054027812 */ /* 0x042fe200078ec0ff */
[----:B------:R-:W-:Y:S01]  /*10cb0*/  STS [R119+0x4c], R80 ;  /* 0x00004c5077007388 */ /* 0x000fe20000000800 */
[----:B------:R-:W-:-:S03]  /*10cc0*/  LOP3.LUT R87, R84, 0x1f, RZ, 0xc0, !PT ;  /* 0x0000001f54577812 */ /* 0x000fc600078ec0ff */
[----:B------:R-:W-:Y:S01]  /*10cd0*/  STS [R119+0x50], R76 ;  /* 0x0000504c77007388 */ /* 0x000fe20000000800 */
[----:B0-----:R-:W-:-:S03]  /*10ce0*/  IMAD.WIDE.U32 R2, R117, 0x100, R2 ;  /* 0x0000010075027825 */ /* 0x001fc600078e0002 */
        /* <DEDUP_REMOVED lines=59> */
[----:B------:R-:W-:Y:S01]  /*110a0*/  @!P0 STS [UR5+0x9c00], R0 ;  /* 0x009c0000ff008988 */ /* 0x000fe20008000805 */
[----:B------:R-:W-:Y:S01]  /*110b0*/  BAR.SYNC.DEFER_BLOCKING 0x0 ;  /* 0x0000000000007b1d */ /* 0x000fe20000010000 */
[----:B------:R-:W-:-:S05]  /*110c0*/  IADD3 R87, P0, PT, R2, R87, RZ ;  /* 0x0000005702577210 */ /* 0x000fca0007f1e0ff */
[----:B------:R-:W-:Y:S02]  /*110d0*/  IMAD.X R6, RZ, RZ, R3, P0 ;  /* 0x000000ffff067224 */ /* 0x000fe400000e0603 */
[----:B0-----:R-:W-:-:S04]  /*110e0*/  IMAD.WIDE.U32 R2, R87, 0x9c, R4 ;  /* 0x0000009c57027825 */ /* 0x001fc800078e0004 */
[----:B------:R-:W-:-:S04]  /*110f0*/  IMAD R5, R6, 0x9c, RZ ;  /* 0x0000009c06057824 */ /* 0x000fc800078e02ff */
[----:B------:R-:W-:Y:S01]  /*11100*/  IMAD.IADD R3, R3, 0x1, R5 ;  /* 0x0000000103037824 */ /* 0x000fe200078e0205 */
[----:B------:R-:W0:Y:S02]  /*11110*/  LDS R85, [UR5+0x9c00] ;  /* 0x009c0005ff557984 */ /* 0x000e240008000800 */
        /* <DEDUP_REMOVED lines=42> */
.L_x_41:
        /* <DEDUP_REMOVED lines=256> */
[----:B------:R-:W-:Y:S01]  /*123c0*/  IMAD.MOV.U32 R85, RZ, RZ, RZ ;  /* 0x000000ffff557224 */ /* 0x000fe200078e00ff */
[----:B------:R-:W-:Y:S01]  /*123d0*/  PRMT R80, R80, 0x5410, R81 ;  /* 0x0000541050507816 */ /* 0x000fe20000000051 */
[----:B------:R-:W-:Y:S01]  /*123e0*/  STS [R119+0x24], R130 ;  /* 0x0000248277007388 */ /* 0x000fe20000000800 */
[----:B------:R-:W-:Y:S01]  /*123f0*/  PRMT R76, R76, 0x5410, R77 ;  /* 0x000054104c4c7816 */ /* 0x000fe2000000004d */
[----:B0-----:R-:W-:Y:S01]  /*12400*/  IMAD.WIDE.U32 R2, R117, 0x100, R84 ;  /* 0x0000010075027825 */ /* 0x001fe200078e0054 */
[----:B------:R-:W-:Y:S01]  /*12410*/  PRMT R72, R72, 0x5410, R73 ;  /* 0x0000541048487816 */ /* 0x000fe20000000049 */
[----:B------:R-:W-:Y:S01]  /*12420*/  STS [R119+0x28], R132 ;  /* 0x0000288477007388 */ /* 0x000fe20000000800 */
[----:B------:R-:W-:Y:S01]  /*12430*/  PRMT R68, R68, 0x5410, R69 ;  /* 0x0000541044447816 */ /* 0x000fe20000000045 */
[----:B------:R-:W-:Y:S01]  /*12440*/  IMAD R3, R3, 0x9c, RZ ;  /* 0x0000009c03037824 */ /* 0x000fe200078e02ff */
        /* <DEDUP_REMOVED lines=45> */
[----:B------:R-:W-:Y:S01]  /*12720*/  LDS R83, [R119] ;  /* 0x0000000077537984 */ /* 0x000fe20000000800 */
[----:B0-----:R-:W0:Y:S03]  /*12730*/  LDC.64 R4, c[0x0][0x3b0] ;  /* 0x0000ec00ff047b82 */ /* 0x001e260000000a00 */
[----:B------:R-:W-:Y:S04]  /*12740*/  LDS R7, [R119+0x98] ;  /* 0x0000980077077984 */ /* 0x000fe80000000800 */
[----:B------:R-:W-:Y:S04]  /*12750*/  LDS R9, [R119+0x94] ;  /* 0x0000940077097984 */ /* 0x000fe80000000800 */
[----:B------:R-:W-:Y:S04]  /*12760*/  LDS R11, [R119+0x90] ;  /* 0x00009000770b7984 */ /* 0x000fe80000000800 */
        /* <DEDUP_REMOVED lines=38> */
[----:B------:R-:W-:Y:S06]  /*129d0*/  BAR.SYNC.DEFER_BLOCKING 0x0 ;  /* 0x0000000000007b1d */ /* 0x000fec0000010000 */
        /* <DEDUP_REMOVED lines=43> */
.L_x_42:
        /* <DEDUP_REMOVED lines=15> */
.L_x_95:


//--------------------- .text._ZN3cub18CUB_300001_SM_10006detail10merge_sort26DeviceMergeSortMergeKernelINS2_10policy_hubIN6thrust24THRUST_300001_SM_1000_NS10device_ptrI14key_value_pairEEE9Policy600ES9_PNS0_8NullTypeES9_SD_j13KeyComparatorS8_SC_EEvbT2_T3_T4_PT6_PT7_T5_PSH_SH_NS1_7vsmem_tE --------------------------
	.section	.text._ZN3cub18CUB_300001_SM_10006detail10merge_sort26DeviceMergeSortMergeKernelINS2_10policy_hubIN6thrust24THRUST_300001_SM_1000_NS10device_ptrI14key_value_pairEEE9Policy600ES9_PNS0_8NullTypeES9_SD_j13KeyComparatorS8_SC_EEvbT2_T3_T4_PT6_PT7_T5_PSH_SH_NS1_7vsmem_tE,"ax",@progbits
	.align	128
        .global         _ZN3cub18CUB_300001_SM_10006detail10merge_sort26DeviceMergeSortMergeKernelINS2_10policy_hubIN6thrust24THRUST_300001_SM_1000_NS10device_ptrI14key_value_pairEEE9Policy600ES9_PNS0_8NullTypeES9_SD_j13KeyComparatorS8_SC_EEvbT2_T3_T4_PT6_PT7_T5_PSH_SH_NS1_7vsmem_tE
        .type           _ZN3cub18CUB_300001_SM_10006detail10merge_sort26DeviceMergeSortMergeKernelINS2_10policy_hubIN6thrust24THRUST_300001_SM_1000_NS10device_ptrI14key_value_pairEEE9Policy600ES9_PNS0_8NullTypeES9_SD_j13KeyComparatorS8_SC_EEvbT2_T3_T4_PT6_PT7_T5_PSH_SH_NS1_7vsmem_tE,@function
        .size           _ZN3cub18CUB_300001_SM_10006detail10merge_sort26DeviceMergeSortMergeKernelINS2_10policy_hubIN6thrust24THRUST_300001_SM_1000_NS10device_ptrI14key_value_pairEEE9Policy600ES9_PNS0_8NullTypeES9_SD_j13KeyComparatorS8_SC_EEvbT2_T3_T4_PT6_PT7_T5_PSH_SH_NS1_7vsmem_tE,(.L_x_96 - _ZN3cub18CUB_300001_SM_10006detail10merge_sort26DeviceMergeSortMergeKernelINS2_10policy_hubIN6thrust24THRUST_300001_SM_1000_NS10device_ptrI14key_value_pairEEE9Policy600ES9_PNS0_8NullTypeES9_SD_j13KeyComparatorS8_SC_EEvbT2_T3_T4_PT6_PT7_T5_PSH_SH_NS1_7vsmem_tE)
        .other          _ZN3cub18CUB_300001_SM_10006detail10merge_sort26DeviceMergeSortMergeKernelINS2_10policy_hubIN6thrust24THRUST_300001_SM_1000_NS10device_ptrI14key_value_pairEEE9Policy600ES9_PNS0_8NullTypeES9_SD_j13KeyComparatorS8_SC_EEvbT2_T3_T4_PT6_PT7_T5_PSH_SH_NS1_7vsmem_tE,@"STO_CUDA_ENTRY STV_DEFAULT"
_ZN3cub18CUB_300001_SM_10006detail10merge_sort26DeviceMergeSortMergeKernelINS2_10policy_hubIN6thrust24THRUST_300001_SM_1000_NS10device_ptrI14key_value_pairEEE9Policy600ES9_PNS0_8NullTypeES9_SD_j13KeyComparatorS8_SC_EEvbT2_T3_T4_PT6_PT7_T5_PSH_SH_NS1_7vsmem_tE:
.text._ZN3cub18CUB_300001_SM_10006detail10merge_sort26DeviceMergeSortMergeKernelINS2_10policy_hubIN6thrust24THRUST_300001_SM_1000_NS10device_ptrI14key_value_pairEEE9Policy600ES9_PNS0_8NullTypeES9_SD_j13KeyComparatorS8_SC_EEvbT2_T3_T4_PT6_PT7_T5_PSH_SH_NS1_7vsmem_tE:
[----:B------:R-:W-:Y:S01]  /*0000*/  LDC R1, c[0x0][0x37c] ;  /* 0x0000df00ff017b82 */ /* 0x000fe20000000800 */
[----:B------:R-:W0:Y:S01]  /*0010*/  S2R R0, SR_CTAID.X ;  /* 0x0000000000007919 */ /* 0x000e220000002500 */
[----:B------:R-:W1:Y:S06]  /*0020*/  LDCU UR4, c[0x0][0x370] ;  /* 0x00006e00ff0477ac */ /* 0x000e6c0008000800 */
[----:B------:R-:W2:Y:S01]  /*0030*/  LDC R7, c[0x0][0x3c0] ;  /* 0x0000f000ff077b82 */ /* 0x000ea20000000800 */
[----:B------:R-:W3:Y:S01]  /*0040*/  S2R R2, SR_TID.X ;  /* 0x0000000000027919 */ /* 0x000ee20000002100 */
[----:B------:R-:W4:Y:S01]  /*0050*/  LDCU.64 UR6, c[0x0][0x358] ;  /* 0x00006b00ff0677ac */ /* 0x000f220008000a00 */
[----:B-1----:R-:W-:Y:S01]  /*0060*/  UIADD3 UR4, UPT, UPT, UR4, -0x1, URZ ;  /* 0xffffffff04047890 */ /* 0x002fe2000fffe0ff */
[----:B--2---:R-:W-:-:S05]  /*0070*/  IMAD.SHL.U32 R9, R7, 0x80, RZ ;  /* 0x0000008007097824 */ /* 0x004fca00078e00ff */
[----:B0-----:R-:W-:-:S13]  /*0080*/  ISETP.GE.U32.AND P0, PT, R0, UR4, PT ;  /* 0x0000000400007c0c */ /* 0x001fda000bf06070 */
[----:B---34-:R-:W-:Y:S05]  /*0090*/  @P0 BRA `(.L_x_43) ;  /* 0x0000009000940947 */ /* 0x018fea0003800000 */
[----:B------:R-:W0:Y:S01]  /*00a0*/  LDC.64 R4, c[0x0][0x3b8] ;  /* 0x0000ee00ff047b82 */ /* 0x000e220000000a00 */
[----:B------:R-:W-:Y:S01]  /*00b0*/  IMAD.MOV R11, RZ, RZ, -R7 ;  /* 0x000000ffff0b7224 */ /* 0x000fe200078e0a07 */
[----:B------:R-:W1:Y:S06]  /*00c0*/  LDCU.U8 UR4, c[0x0][0x380] ;  /* 0x00007000ff0477ac */ /* 0x000e6c0008000000 */
[----:B------:R-:W2:Y:S01]  /*00d0*/  LDC R13, c[0x0][0x398] ;  /* 0x0000e600ff0d7b82 */ /* 0x000ea20000000800 */
[----:B0-----:R-:W-:-:S05]  /*00e0*/  IMAD.WIDE.U32 R4, R0, 0x4, R4 ;  /* 0x0000000400047825 */ /* 0x001fca00078e0004 */
[----:B------:R-:W3:Y:S04]  /*00f0*/  LDG.E R6, desc[UR6][R4.64+0x4] ;  /* 0x0000040604067981 */ /* 0x000ee8000c1e1900 */
[----:B------:R0:W4:Y:S01]  /*0100*/  LDG.E R3, desc[UR6][R4.64] ;  /* 0x0000000604037981 */ /* 0x000122000c1e1900 */
[C---:B------:R-:W-:Y:S01]  /*0110*/  LOP3.LUT R7, R0.reuse, R11, RZ, 0xc0, !PT ;  /* 0x0000000b00077212 */ /* 0x040fe200078ec0ff */
[----:B-1----:R-:W-:Y:S01]  /*0120*/  UPRMT UR4, UR4, 0x8880, URZ ;  /* 0x0000888004047896 */ /* 0x002fe200080000ff */
[----:B------:R-:W-:Y:S01]  /*0130*/  LOP3.LUT R9, R9, 0xffffff00, RZ, 0xc0, !PT ;  /* 0xffffff0009097812 */ /* 0x000fe200078ec0ff */
[----:B------:R-:W-:Y:S01]  /*0140*/  BSSY.RECONVERGENT B0, `(.L_x_44) ;  /* 0x00002d2000007945 */ /* 0x000fe20003800200 */
[----:B------:R-:W-:Y:S01]  /*0150*/  ACQBULK ;  /* 0x000000000000782e */ /* 0x000fe20000000000 */
[----:B------:R-:W-:Y:S01]  /*0160*/  IMAD.IADD R8, R0, 0x1, -R7 ;  /* 0x0000000100087824 */ /* 0x000fe200078e0a07 */
[----:B------:R-:W-:-:S03]  /*0170*/  UISETP.NE.AND UP0, UPT, UR4, URZ, UPT ;  /* 0x000000ff0400728c */ /* 0x000fc6000bf05270 */
[----:B------:R-:W-:Y:S01]  /*0180*/  IMAD.SHL.U32 R79, R8, 0x100, RZ ;  /* 0x00000100084f7824 */ /* 0x000fe200078e00ff */
[----:B------:R-:W-:-:S03]  /*0190*/  LOP3.LUT R8, R0, R11, RZ, 0xfc, !PT ;  /* 0x0000000b00087212 */ /* 0x000fc600078efcff */
[C---:B0-----:R-:W-:Y:S01]  /*01a0*/  VIADD R5, R79.reuse, 0xff ;  /* 0x000000ff4f057836 */ /* 0x041fe20000000000 */
[----:B------:R-:W-:Y:S02]  /*01b0*/  ISETP.NE.AND P0, PT, R79, -0x100, PT ;  /* 0xffffff004f00780c */ /* 0x000fe40003f05270 */
[----:B------:R-:W-:Y:S01]  /*01c0*/  ISETP.NE.AND P1, PT, R8, -0x1, PT ;  /* 0xffffffff0800780c */ /* 0x000fe20003f25270 */
[----:B------:R-:W-:-:S04]  /*01d0*/  IMAD.SHL.U32 R8, R7, 0x100, RZ ;  /* 0x0000010007087824 */ /* 0x000fc800078e00ff */
[----:B--2---:R-:W-:-:S05]  /*01e0*/  IMAD.IADD R4, R13, 0x1, -R8 ;  /* 0x000000010d047824 */ /* 0x004fca00078e0a08 */
[----:B------:R-:W-:Y:S01]  /*01f0*/  VIMNMX.U32 R10, PT, PT, R9, R4, !PT ;  /* 0x00000004090a7248 */ /* 0x000fe20007fe0000 */
[----:B------:R-:W-:-:S04]  /*0200*/  @P0 VIADD R5, R79, 0x100 ;  /* 0x000001004f050836 */ /* 0x000fc80000000000 */
[----:B------:R-:W-:Y:S02]  /*0210*/  IMAD.IADD R10, R10, 0x1, -R9 ;  /* 0x000000010a0a7824 */ /* 0x000fe400078e0a09 */
[----:B---3--:R-:W-:-:S04]  /*0220*/  IMAD.IADD R6, R6, 0x1, -R8 ;  /* 0x0000000106067824 */ /* 0x008fc800078e0a08 */
[----:B------:R-:W-:Y:S01]  /*0230*/  IMAD.IADD R12, R5, 0x1, -R6 ;  /* 0x00000001050c7824 */ /* 0x000fe200078e0a06 */
[----:B------:R-:W-:Y:S01]  /*0240*/  @!P1 VIMNMX.U32 R6, PT, PT, R9, R4, PT ;  /* 0x0000000409069248 */ /* 0x000fe20003fe0000 */
[----:B----4-:R-:W-:-:S03]  /*0250*/  IMAD.IADD R3, R3, 0x1, -R8 ;  /* 0x0000000103037824 */ /* 0x010fc600078e0a08 */
[----:B------:R-:W-:Y:S01]  /*0260*/  SEL R5, R9, R12, !P1 ;  /* 0x0000000c09057207 */ /* 0x000fe20004800000 */
[----:B------:R-:W-:Y:S01]  /*0270*/  IMAD.IADD R81, R6, 0x1, -R3 ;  /* 0x0000000106517824 */ /* 0x000fe200078e0a03 */
[----:B------:R-:W-:Y:S02]  /*0280*/  VIADDMNMX.U32 R79, R79, -R3, R10, PT ;  /* 0x800000034f4f7246 */ /* 0x000fe4000380000a */
[----:B------:R-:W-:Y:S01]  /*0290*/  VIMNMX.U32 R80, PT, PT, R10, R5, PT ;  /* 0x000000050a507248 */ /* 0x000fe20003fe0000 */
[----:B------:R-:W-:Y:S06]  /*02a0*/  BRA.U !UP0, `(.L_x_45) ;  /* 0x0000001d08347547 */ /* 0x000fec000b800000 */
[----:B------:R-:W-:-:S13]  /*02b0*/  ISETP.GE.AND P0, PT, R2, R81, PT ;  /* 0x000000510200720c */ /* 0x000fda0003f06270 */
[----:B------:R-:W-:Y:S05]  /*02c0*/  @P0 BRA `(.L_x_46) ;  /* 0x0000000c00900947 */ /* 0x000fea0003800000 */
[----:B------:R-:W0:Y:S01]  /*02d0*/  LDC.64 R4, c[0x0][0x388] ;  /* 0x0000e200ff047b82 */ /* 0x000e220000000a00 */
[----:B------:R-:W-:-:S04]  /*02e0*/  IADD3 R3, P0, P1, R3, R8, R2 ;  /* 0x0000000803037210 */ /* 0x000fc8000791e002 */
[----:B------:R-:W-:Y:S01]  /*02f0*/  IADD3.X R6, PT, PT, RZ, RZ, RZ, P0, P1 ;  /* 0x000000ffff067210 */ /* 0x000fe200007e24ff */
        /* <DEDUP_REMOVED lines=225> */
.L_x_46:
[----:B------:R-:W0:Y:S01]  /*1110*/  LDC.64 R4, c[0x0][0x388] ;  /* 0x0000e200ff047b82 */ /* 0x000e220000000a00 */
[----:B------:R-:W-:Y:S01]  /*1120*/  IMAD.IADD R3, R2, 0x1, -R81 ;  /* 0x0000000102037824 */ /* 0x000fe200078e0a51 */
[----:B------:R-:W-:-:S04]  /*1130*/  IADD3 R8, P0, P1, R79, R8, R9 ;  /* 0x000000084f087210 */ /* 0x000fc8000791e009 */
[----:B------:R-:W-:Y:S02]  /*1140*/  IADD3 R7, P2, PT, R3, R8, RZ ;  /* 0x0000000803077210 */ /* 0x000fe40007f5e0ff */
[----:B------:R-:W-:-:S04]  /*1150*/  IADD3.X R6, PT, PT, RZ, RZ, RZ, P0, P1 ;  /* 0x000000ffff067210 */ /* 0x000fc800007e24ff */
[----:B------:R-:W-:-:S05]  /*1160*/  LEA.HI.X.SX32 R3, R3, R6, 0x1, P2 ;  /* 0x0000000603037211 */ /* 0x000fca00010f0eff */
        /* <DEDUP_REMOVED lines=225> */
.L_x_45:
[----:B------:R-:W0:Y:S01]  /*1f80*/  LDC.64 R4, c[0x0][0x3a0] ;  /* 0x0000e800ff047b82 */ /* 0x000e220000000a00 */
[----:B------:R-:W-:Y:S01]  /*1f90*/  IADD3 R6, P1, PT, R8, R3, RZ ;  /* 0x0000000308067210 */ /* 0x000fe20007f3e0ff */
[C---:B------:R-:W-:Y:S01]  /*1fa0*/  IMAD.IADD R11, R2.reuse, 0x1, -R81 ;  /* 0x00000001020b7824 */ /* 0x040fe200078e0a51 */
[----:B------:R-:W-:Y:S02]  /*1fb0*/  IADD3 R9, P2, P3, R79, R8, R9 ;  /* 0x000000084f097210 */ /* 0x000fe40007b5e009 */
[----:B------:R-:W-:Y:S01]  /*1fc0*/  ISETP.GE.AND P0, PT, R2, R81, PT ;  /* 0x000000510200720c */ /* 0x000fe20003f06270 */
[----:B------:R-:W-:Y:S01]  /*1fd0*/  IMAD.X R7, RZ, RZ, RZ, P1 ;  /* 0x000000ffff077224 */ /* 0x000fe200008e06ff */
[----:B------:R-:W-:Y:S02]  /*1fe0*/  IADD3.X R8, PT, PT, RZ, RZ, RZ, P2, P3 ;  /* 0x000000ffff087210 */ /* 0x000fe400017e64ff */
[----:B------:R-:W-:Y:S02]  /*1ff0*/  SEL R6, R6, R9, !P0 ;  /* 0x0000000906067207 */ /* 0x000fe40004000000 */
[----:B------:R-:W-:-:S02]  /*2000*/  SEL R3, R2, R11, !P0 ;  /* 0x0000000b02037207 */ /* 0x000fc40004000000 */
[----:B------:R-:W-:Y:S02]  /*2010*/  SHF.R.S32.HI R11, RZ, 0x1f, R11 ;  /* 0x0000001fff0b7819 */ /* 0x000fe4000001140b */
[----:B------:R-:W-:Y:S02]  /*2020*/  IADD3 R3, P1, PT, R3, R6, RZ ;  /* 0x0000000603037210 */ /* 0x000fe40007f3e0ff */
[----:B------:R-:W-:Y:S02]  /*2030*/  SEL R7, R7, R8, !P0 ;  /* 0x0000000807077207 */ /* 0x000fe40004000000 */
        /* <DEDUP_REMOVED lines=226> */
.L_x_47:
[----:B------:R-:W-:Y:S05]  /*2e60*/  BSYNC.RECONVERGENT B0 ;  /* 0x0000000000007941 */ /* 0x000fea0003800200 */
.L_x_44:
[----:B------:R-:W-:Y:S01]  /*2e70*/  LOP3.LUT R71, R71, 0xffff, RZ, 0xc0, !PT ;  /* 0x0000ffff47477812 */ /* 0x000fe200078ec0ff */
[----:B------:R-:W-:Y:S01]  /*2e80*/  IMAD.IADD R80, R80, 0x1, -R79 ;  /* 0x0000000150507824 */ /* 0x000fe200078e0a4f */
        /* <DEDUP_REMOVED lines=62> */
[----:B------:R-:W-:Y:S02]  /*3270*/  MOV R55, 0x400 ;  /* 0x0000040000377802 */ /* 0x000fe40000000f00 */
[----:B------:R-:W-:Y:S02]  /*3280*/  PRMT R48, R54, 0x3340, R53 ;  /* 0x0000334036307816 */ /* 0x000fe40000000035 */
[----:B------:R-:W-:Y:S02]  /*3290*/  PRMT R40, R46, 0x3340, R45 ;  /* 0x000033402e287816 */ /* 0x000fe4000000002d */
[----:B------:R-:W-:-:S02]  /*32a0*/  PRMT R32, R38, 0x3340, R37 ;  /* 0x0000334026207816 */ /* 0x000fc40000000025 */
        /* <DEDUP_REMOVED lines=243> */
[----:B------:R-:W-:-:S07]  /*41e0*/  IMAD.IADD R9, R81, 0x1, R80 ;  /* 0x0000000151097824 */ /* 0x000fce00078e0250 */
[----:B------:R-:W-:Y:S01]  /*41f0*/  PREEXIT ;  /* 0x000000000000782d */ /* 0x000fe20000000000 */
[----:B------:R-:W-:Y:S01]  /*4200*/  BSSY.RECONVERGENT B0, `(.L_x_48) ;  /* 0x0000017000007945 */ /* 0x000fe20003800200 */
[----:B------:R-:W-:-:S04]  /*4210*/  VIMNMX R7, PT, PT, R9, R2, PT ;  /* 0x0000000209077248 */ /* 0x000fc80003fe0100 */
[C---:B------:R-:W-:Y:S01]  /*4220*/  ISETP.GE.AND P0, PT, R7.reuse, R80, PT ;  /* 0x000000500700720c */ /* 0x040fe20003f06270 */
[----:B0-----:R-:W-:Y:S01]  /*4230*/  IMAD.IADD R3, R7, 0x1, -R80 ;  /* 0x0000000107037824 */ /* 0x001fe200078e0a50 */
[----:B------:R-:W-:-:S04]  /*4240*/  VIMNMX R4, PT, PT, R81, R7, PT ;  /* 0x0000000751047248 */ /* 0x000fc80003fe0100 */
[----:B------:R-:W-:-:S04]  /*4250*/  SEL R6, R3, RZ, P0 ;  /* 0x000000ff03067207 */ /* 0x000fc80000000000 */
[----:B------:R-:W-:-:S13]  /*4260*/  ISETP.GE.AND P0, PT, R6, R4, PT ;  /* 0x000000040600720c */ /* 0x000fda0003f06270 */
[----:B------:R-:W-:Y:S05]  /*4270*/  @P0 BRA `(.L_x_49) ;  /* 0x00000000003c0947 */ /* 0x000fea0003800000 */
[----:B------:R-:W-:-:S07]  /*4280*/  IMAD.IADD R10, R81, 0x1, R7 ;  /* 0x00000001510a7824 */ /* 0x000fce00078e0207 */
.L_x_50:
        /* <DEDUP_REMOVED lines=14> */
.L_x_49:
[----:B------:R-:W-:Y:S05]  /*4370*/  BSYNC.RECONVERGENT B0 ;  /* 0x0000000000007941 */ /* 0x000fea0003800200 */
.L_x_48:
[----:B------:R-:W-:Y:S01]  /*4380*/  IADD3 R4, PT, PT, R81, R7, -R6 ;  /* 0x0000000751047210 */ /* 0x000fe20007ffe806 */
[--C-:B------:R-:W-:Y:S01]  /*4390*/  IMAD R113, R6, 0x9c, R55.reuse ;  /* 0x0000009c06717824 */ /* 0x100fe200078e0237 */
[----:B------:R-:W-:Y:S02]  /*43a0*/  PLOP3.LUT P0, PT, PT, PT, PT, 0x8, 0x80 ;  /* 0x000000000080781c */ /* 0x000fe40003f0e170 */
[C---:B------:R-:W-:Y:S01]  /*43b0*/  ISETP.GE.AND P1, PT, R4.reuse, R9, PT ;  /* 0x000000090400720c */ /* 0x040fe20003f26270 */
[----:B------:R-:W-:Y:S01]  /*43c0*/  IMAD R106, R4, 0x9c, R55 ;  /* 0x0000009c046a7824 */ /* 0x000fe200078e0237 */
[----:B------:R-:W-:Y:S04]  /*43d0*/  LDS R3, [R113] ;  /* 0x0000000071037984 */ /* 0x000fe80000000800 */
        /* <DEDUP_REMOVED lines=11> */
[----:B0-----:R-:W-:-:S03]  /*4490*/  @!P1 ISETP.GE.AND P2, PT, R14, R3, PT ;  /* 0x000000030e00920c */ /* 0x001fc60003f46270 */
[----:B------:R-:W0:Y:S01]  /*44a0*/  LDS R27, [R113+0x84] ;  /* 0x00008400711b7984 */ /* 0x000e220000000800 */
[----:B------:R-:W-:Y:S02]  /*44b0*/  @!P1 ISETP.GE.OR P0, PT, R6, R81, !P2 ;  /* 0x000000510600920c */ /* 0x000fe40005706670 */
[C---:B-1----:R-:W-:Y:S01]  /*44c0*/  PRMT R4, R7.reuse, 0x7773, RZ ;  /* 0x0000777307047816 */ /* 0x042fe200000000ff */
[----:B------:R-:W1:Y:S01]  /*44d0*/  LDS R28, [R106+0x84] ;  /* 0x000084006a1c7984 */ /* 0x000e620000000800 */
[C---:B--2---:R-:W-:Y:S02]  /*44e0*/  PRMT R9, R8.reuse, 0x7773, RZ ;  /* 0x0000777308097816 */ /* 0x044fe400000000ff */
        /* <DEDUP_REMOVED lines=9> */
[----:B------:R-:W-:Y:S01]  /*4580*/  PRMT R7, R7, 0x7771, RZ ;  /* 0x0000777107077816 */ /* 0x000fe200000000ff */
[----:B------:R-:W2:Y:S01]  /*4590*/  LDS R36, [R106+0x7c] ;  /* 0x00007c006a247984 */ /* 0x000ea20000000800 */
[----:B------:R-:W-:Y:S02]  /*45a0*/  PRMT R8, R8, 0x7771, RZ ;  /* 0x0000777108087816 */ /* 0x000fe400000000ff */
[----:B------:R-:W-:Y:S01]  /*45b0*/  SEL R5, R10, R5, P0 ;  /* 0x000000050a057207 */ /* 0x000fe20000000000 */
[----:B------:R-:W2:Y:S01]  /*45c0*/  LDS R39, [R113+0x78] ;  /* 0x0000780071277984 */ /* 0x000ea20000000800 */
[----:B---3--:R-:W-:-:S02]  /*45d0*/  PRMT R9, R11, 0x7773, RZ ;  /* 0x000077730b097816 */ /* 0x008fc400000000ff */
[C---:B----4-:R-:W-:Y:S01]  /*45e0*/  PRMT R14, R12.reuse, 0x7773, RZ ;  /* 0x000077730c0e7816 */ /* 0x050fe200000000ff */
[----:B------:R-:W3:Y:S01]  /*45f0*/  LDS R40, [R106+0x78] ;  /* 0x000078006a287984 */ /* 0x000ee20000000800 */
[----:B------:R-:W-:Y:S02]  /*4600*/  SEL R6, R13, R6, P0 ;  /* 0x000000060d067207 */ /* 0x000fe40000000000 */
[C---:B------:R-:W-:Y:S01]  /*4610*/  PRMT R10, R11.reuse, 0x7772, RZ ;  /* 0x000077720b0a7816 */ /* 0x040fe200000000ff */
[----:B------:R-:W4:Y:S01]  /*4620*/  LDS R43, [R113+0x74] ;  /* 0x00007400712b7984 */ /* 0x000f220000000800 */
[C---:B------:R-:W-:Y:S02]  /*4630*/  PRMT R17, R12.reuse, 0x7772, RZ ;  /* 0x000077720c117816 */ /* 0x040fe400000000ff */
[----:B------:R-:W-:Y:S01]  /*4640*/  PRMT R13, R11, 0x7770, RZ ;  /* 0x000077700b0d7816 */ /* 0x000fe200000000ff */
[----:B------:R-:W4:Y:S01]  /*4650*/  LDS R44, [R106+0x74] ;  /* 0x000074006a2c7984 */ /* 0x000f220000000800 */
[----:B------:R-:W-:-:S02]  /*4660*/  PRMT R18, R12, 0x7770, RZ ;  /* 0x000077700c127816 */ /* 0x000fc400000000ff */
[----:B------:R-:W-:Y:S01]  /*4670*/  SEL R7, R8, R7, P0 ;  /* 0x0000000708077207 */ /* 0x000fe20000000000 */
[----:B------:R-:W4:Y:S01]  /*4680*/  LDS R47, [R113+0x70] ;  /* 0x00007000712f7984 */ /* 0x000f220000000800 */
[----:B------:R-:W-:Y:S02]  /*4690*/  SEL R8, R14, R9, P0 ;  /* 0x000000090e087207 */ /* 0x000fe40000000000 */
[----:B------:R-:W-:Y:S01]  /*46a0*/  SEL R9, R17, R10, P0 ;  /* 0x0000000a11097207 */ /* 0x000fe20000000000 */
[----:B------:R-:W4:Y:S01]  /*46b0*/  LDS R48, [R106+0x70] ;  /* 0x000070006a307984 */ /* 0x000f220000000800 */
[----:B------:R-:W-:Y:S02]  /*46c0*/  SEL R10, R18, R13, P0 ;  /* 0x0000000d120a7207 */ /* 0x000fe40000000000 */
[----:B------:R-:W-:Y:S01]  /*46d0*/  PRMT R11, R11, 0x7771, RZ ;  /* 0x000077710b0b7816 */ /* 0x000fe200000000ff */
[----:B------:R-:W4:Y:S01]  /*46e0*/  LDS R51, [R113+0x6c] ;  /* 0x00006c0071337984 */ /* 0x000f220000000800 */
[----:B------:R-:W-:-:S02]  /*46f0*/  PRMT R12, R12, 0x7771, RZ ;  /* 0x000077710c0c7816 */ /* 0x000fc400000000ff */
[C---:B-----5:R-:W-:Y:S01]  /*4700*/  PRMT R13, R15.reuse, 0x7773, RZ ;  /* 0x000077730f0d7816 */ /* 0x060fe200000000ff */
[----:B------:R-:W5:Y:S01]  /*4710*/  LDS R52, [R106+0x6c] ;  /* 0x00006c006a347984 */ /* 0x000f620000000800 */
[C---:B------:R-:W-:Y:S02]  /*4720*/  PRMT R18, R16.reuse, 0x7773, RZ ;  /* 0x0000777310127816 */ /* 0x040fe400000000ff */
        /* <DEDUP_REMOVED lines=11> */
[----:B------:R-:W-:Y:S02]  /*47e0*/  SEL R14, R22, R17, P0 ;  /* 0x00000011160e7207 */ /* 0x000fe40000000000 */
[----:B------:R-:W-:Y:S01]  /*47f0*/  PRMT R15, R15, 0x7771, RZ ;  /* 0x000077710f0f7816 */ /* 0x000fe200000000ff */
[----:B------:R-:W5:Y:S01]  /*4800*/  LDS R63, [R113+0x60] ;  /* 0x00006000713f7984 */ /* 0x000f620000000800 */
[----:B------:R-:W-:-:S02]  /*4810*/  PRMT R16, R16, 0x7771, RZ ;  /* 0x0000777110107816 */ /* 0x000fc400000000ff */
[C---:B------:R-:W-:Y:S01]  /*4820*/  PRMT R17, R19.reuse, 0x7773, RZ ;  /* 0x0000777313117816 */ /* 0x040fe200000000ff */
        /* <DEDUP_REMOVED lines=35> */
[C---:B-1----:R-:W-:Y:S01]  /*4a60*/  PRMT R24, R28.reuse, 0x7773, RZ ;  /* 0x000077731c187816 */ /* 0x042fe200000000ff */
[----:B------:R-:W0:Y:S01]  /*4a70*/  LDS R88, [R106+0x48] ;  /* 0x000048006a587984 */ /* 0x000e220000000800 */
[----:B------:R-:W-:Y:S02]  /*4a80*/  SEL R22, R29, R22, P0 ;  /* 0x000000161d167207 */ /* 0x000fe40000000000 */
[C---:B------:R-:W-:Y:S01]  /*4a90*/  PRMT R23, R27.reuse, 0x7772, RZ ;  /* 0x000077721b177816 */ /* 0x040fe200000000ff */
[----:B------:R-:W1:Y:S01]  /*4aa0*/  LDS R89, [R113+0x44] ;  /* 0x0000440071597984 */ /* 0x000e620000000800 */
[C---:B------:R-:W-:Y:S02]  /*4ab0*/  PRMT R30, R28.reuse, 0x7772, RZ ;  /* 0x000077721c1e7816 */ /* 0x040fe400000000ff */
[----:B------:R-:W-:Y:S01]  /*4ac0*/  PRMT R29, R27, 0x7770, RZ ;  /* 0x000077701b1d7816 */ /* 0x000fe200000000ff */
[----:B------:R-:W1:Y:S01]  /*4ad0*/  LDS R92, [R106+0x44] ;  /* 0x000044006a5c7984 */ /* 0x000e620000000800 */
[----:B------:R-:W-:-:S02]  /*4ae0*/  PRMT R34, R28, 0x7770, RZ ;  /* 0x000077701c227816 */ /* 0x000fc400000000ff */
[----:B------:R-:W-:Y:S01]  /*4af0*/  SEL R25, R24, R25, P0 ;  /* 0x0000001918197207 */ /* 0x000fe20000000000 */
[----:B------:R-:W1:Y:S01]  /*4b00*/  LDS R95, [R113+0x40] ;  /* 0x00004000715f7984 */ /* 0x000e620000000800 */
[----:B------:R-:W-:Y:S02]  /*4b10*/  SEL R24, R30, R23, P0 ;  /* 0x000000171e187207 */ /* 0x000fe40000000000 */
[----:B------:R-:W-:Y:S01]  /*4b20*/  SEL R23, R34, R29, P0 ;  /* 0x0000001d22177207 */ /* 0x000fe20000000000 */
[----:B------:R-:W1:Y:S01]  /*4b30*/  LDS R96, [R106+0x40] ;  /* 0x000040006a607984 */ /* 0x000e620000000800 */
[----:B------:R-:W-:Y:S02]  /*4b40*/  PRMT R37, R28, 0x7771, RZ ;  /* 0x000077711c257816 */ /* 0x000fe400000000ff */
[----:B------:R-:W-:Y:S01]  /*4b50*/  PRMT R30, R27, 0x7771, RZ ;  /* 0x000077711b1e7816 */ /* 0x000fe200000000ff */
[----:B------:R-:W1:Y:S01]  /*4b60*/  LDS R97, [R113+0x3c] ;  /* 0x00003c0071617984 */ /* 0x000e620000000800 */
[----:B--2---:R-:W-:-:S02]  /*4b70*/  PRMT R29, R31, 0x7773, RZ ;  /* 0x000077731f1d7816 */ /* 0x004fc400000000ff */
[C---:B------:R-:W-:Y:S01]  /*4b80*/  PRMT R28, R32.reuse, 0x7773, RZ ;  /* 0x00007773201c7816 */ /* 0x040fe200000000ff */
[----:B------:R-:W2:Y:S01]  /*4b90*/  LDS R100, [R106+0x3c] ;  /* 0x00003c006a647984 */ /* 0x000ea20000000800 */
        /* <DEDUP_REMOVED lines=15> */
[----:B------:R-:W-:-:S02]  /*4c90*/  PRMT R33, R35, 0x7773, RZ ;  /* 0x0000777323217816 */ /* 0x000fc400000000ff */
        /* <DEDUP_REMOVED lines=16> */
[----:B------:R-:W-:Y:S01]  /*4da0*/  LDS R120, [R106+0x28] ;  /* 0x000028006a787984 */ /* 0x000fe20000000800 */
[----:B------:R-:W-:-:S02]  /*4db0*/  PRMT R37, R39, 0x7773, RZ ;  /* 0x0000777327257816 */ /* 0x000fc400000000ff */
[C---:B---3--:R-:W-:Y:S01]  /*4dc0*/  PRMT R42, R40.reuse, 0x7773, RZ ;  /* 0x00007773282a7816 */ /* 0x048fe200000000ff */
[----:B------:R-:W-:Y:S01]  /*4dd0*/  LDS R145, [R106+0x14] ;  /* 0x000014006a917984 */ /* 0x000fe20000000800 */
        /* <DEDUP_REMOVED lines=11> */
[C---:B----4-:R-:W-:Y:S02]  /*4e90*/  PRMT R41, R43.reuse, 0x7773, RZ ;  /* 0x000077732b297816 */ /* 0x050fe400000000ff */
        /* <DEDUP_REMOVED lines=24> */
[C---:B-----5:R-:W-:Y:S02]  /*5020*/  PRMT R54, R52.reuse, 0x7773, RZ ;  /* 0x0000777334367816 */ /* 0x060fe400000000ff */
        /* <DEDUP_REMOVED lines=104> */
[----:B------:R-:W-:Y:S02]  /*56b0*/  PRMT R90, R87, 0x7770, RZ ;  /* 0x00007770575a7816 */ /* 0x000fe400000000ff */
[----:B0-----:R-:W-:-:S02]  /*56c0*/  PRMT R93, R88, 0x7770, RZ ;  /* 0x00007770585d7816 */ /* 0x001fc400000000ff */
[----:B------:R-:W-:Y:S02]  /*56d0*/  SEL R82, R91, R82, P0 ;  /* 0x000000525b527207 */ /* 0x000fe40000000000 */
[----:B------:R-:W-:Y:S02]  /*56e0*/  SEL R83, R86, R83, P0 ;  /* 0x0000005356537207 */ /* 0x000fe40000000000 */
        /* <DEDUP_REMOVED lines=8> */
[----:B-1----:R-:W-:Y:S02]  /*5770*/  PRMT R93, R89, 0x7770, RZ ;  /* 0x00007770595d7816 */ /* 0x002fe400000000ff */
[----:B------:R-:W-:-:S02]  /*5780*/  PRMT R98, R92, 0x7770, RZ ;  /* 0x000077705c627816 */ /* 0x000fc400000000ff */
        /* <DEDUP_REMOVED lines=21> */
[----:B--2---:R-:W-:Y:S02]  /*58e0*/  PRMT R107, R100, 0x7773, RZ ;  /* 0x00007773646b7816 */ /* 0x004fe400000000ff */
[----:B------:R-:W-:Y:S02]  /*58f0*/  SEL R94, R99, R94, P0 ;  /* 0x0000005e635e7207 */ /* 0x000fe40000000000 */
[----:B------:R-:W-:-:S02]  /*5900*/  SEL R93, R102, R93, P0 ;  /* 0x0000005d665d7207 */ /* 0x000fc40000000000 */
[C---:B------:R-:W-:Y:S02]  /*5910*/  PRMT R99, R97.reuse, 0x7772, RZ ;  /* 0x0000777261637816 */ /* 0x040fe400000000ff */
[----:B------:R-:W-:Y:S02]  /*5920*/  PRMT R101, R97, 0x7770, RZ ;  /* 0x0000777061657816 */ /* 0x000fe400000000ff */
[C---:B------:R-:W-:Y:S02]  /*5930*/  PRMT R102, R100.reuse, 0x7772, RZ ;  /* 0x0000777264667816 */ /* 0x040fe400000000ff */
[----:B------:R-:W-:Y:S02]  /*5940*/  PRMT R108, R100, 0x7770, RZ ;  /* 0x00007770646c7816 */ /* 0x000fe400000000ff */
[----:B------:R-:W-:Y:S02]  /*5950*/  SEL R98, R107, R98, P0 ;  /* 0x000000626b627207 */ /* 0x000fe40000000000 */
[----:B------:R-:W-:-:S02]  /*5960*/  PRMT R97, R97, 0x7771, RZ ;  /* 0x0000777161617816 */ /* 0x000fc400000000ff */
[----:B------:R-:W-:Y:S02]  /*5970*/  PRMT R100, R100, 0x7771, RZ ;  /* 0x0000777164647816 */ /* 0x000fe400000000ff */
[----:B------:R-:W-:Y:S02]  /*5980*/  PRMT R107, R103, 0x7770, RZ ;  /* 0x00007770676b7816 */ /* 0x000fe400000000ff */
[----:B------:R-:W-:Y:S02]  /*5990*/  PRMT R110, R104, 0x7770, RZ ;  /* 0x00007770686e7816 */ /* 0x000fe400000000ff */
[----:B------:R-:W-:Y:S02]  /*59a0*/  SEL R97, R100, R97, P0 ;  /* 0x0000006164617207 */ /* 0x000fe40000000000 */
[----:B------:R-:W-:Y:S02]  /*59b0*/  SEL R100, R110, R107, P0 ;  /* 0x0000006b6e647207 */ /* 0x000fe40000000000 */
[----:B------:R-:W-:-:S02]  /*59c0*/  PRMT R116, R109, 0x7773, RZ ;  /* 0x000077736d747816 */ /* 0x000fc400000000ff */
[----:B------:R-:W-:Y:S02]  /*59d0*/  PRMT R95, R95, 0x7771, RZ ;  /* 0x000077715f5f7816 */ /* 0x000fe400000000ff */
[----:B------:R-:W-:Y:S02]  /*59e0*/  PRMT R96, R96, 0x7771, RZ ;  /* 0x0000777160607816 */ /* 0x000fe400000000ff */
[----:B------:R-:W-:Y:S02]  /*59f0*/  PRMT R107, R105, 0x7773, RZ ;  /* 0x00007773696b7816 */ /* 0x000fe400000000ff */
[----:B------:R-:W-:Y:S02]  /*5a00*/  SEL R96, R96, R95, P0 ;  /* 0x0000005f60607207 */ /* 0x000fe40000000000 */
[----:B------:R-:W-:Y:S02]  /*5a10*/  SEL R107, R116, R107, P0 ;  /* 0x0000006b746b7207 */ /* 0x000fe40000000000 */
[----:B------:R-:W-:Y:S01]  /*5a20*/  SEL R99, R102, R99, P0 ;  /* 0x0000006366637207 */ /* 0x000fe20000000000 */
[----:B------:R-:W0:Y:S01]  /*5a30*/  LDS R116, [R113+0x24] ;  /* 0x0000240071747984 */ /* 0x000e220000000800 */
[----:B------:R-:W-:-:S02]  /*5a40*/  SEL R95, R108, R101, P0 ;  /* 0x000000656c5f7207 */ /* 0x000fc40000000000 */
[C---:B------:R-:W-:Y:S02]  /*5a50*/  PRMT R102, R103.reuse, 0x7773, RZ ;  /* 0x0000777367667816 */ /* 0x040fe400000000ff */
[C---:B------:R-:W-:Y:S02]  /*5a60*/  PRMT R101, R103.reuse, 0x7772, RZ ;  /* 0x0000777267657816 */ /* 0x040fe400000000ff */
[C---:B------:R-:W-:Y:S02]  /*5a70*/  PRMT R111, R104.reuse, 0x7773, RZ ;  /* 0x00007773686f7816 */ /* 0x040fe400000000ff */
[C---:B------:R-:W-:Y:S02]  /*5a80*/  PRMT R108, R104.reuse, 0x7772, RZ ;  /* 0x00007772686c7816 */ /* 0x040fe400000000ff */
[----:B------:R-:W-:Y:S02]  /*5a90*/  PRMT R103, R103, 0x7771, RZ ;  /* 0x0000777167677816 */ /* 0x000fe400000000ff */
[----:B------:R-:W-:-:S02]  /*5aa0*/  PRMT R104, R104, 0x7771, RZ ;  /* 0x0000777168687816 */ /* 0x000fc400000000ff */
[----:B------:R-:W-:Y:S02]  /*5ab0*/  PRMT R110, R105, 0x7770, RZ ;  /* 0x00007770696e7816 */ /* 0x000fe400000000ff */
[----:B------:R-:W-:Y:S02]  /*5ac0*/  PRMT R117, R109, 0x7770, RZ ;  /* 0x000077706d757816 */ /* 0x000fe400000000ff */
[----:B------:R-:W-:Y:S02]  /*5ad0*/  SEL R102, R111, R102, P0 ;  /* 0x000000666f667207 */ /* 0x000fe40000000000 */
[----:B------:R-:W-:Y:S02]  /*5ae0*/  SEL R104, R104, R103, P0 ;  /* 0x0000006768687207 */ /* 0x000fe40000000000 */
[----:B------:R-:W-:Y:S02]  /*5af0*/  SEL R101, R108, R101, P0 ;  /* 0x000000656c657207 */ /* 0x000fe40000000000 */
[----:B------:R-:W-:-:S02]  /*5b00*/  PRMT R111, R109, 0x7772, RZ ;  /* 0x000077726d6f7816 */ /* 0x000fc400000000ff */
[----:B------:R-:W-:Y:S02]  /*5b10*/  SEL R103, R117, R110, P0 ;  /* 0x0000006e75677207 */ /* 0x000fe40000000000 */
[----:B------:R-:W-:Y:S02]  /*5b20*/  PRMT R122, R109, 0x7771, RZ ;  /* 0x000077716d7a7816 */ /* 0x000fe400000000ff */
[----:B------:R-:W-:Y:S02]  /*5b30*/  PRMT R108, R105, 0x7772, RZ ;  /* 0x00007772696c7816 */ /* 0x000fe400000000ff */
[C---:B------:R-:W-:Y:S02]  /*5b40*/  PRMT R110, R112.reuse, 0x7772, RZ ;  /* 0x00007772706e7816 */ /* 0x040fe400000000ff */
[----:B------:R-:W-:Y:S02]  /*5b50*/  PRMT R117, R112, 0x7770, RZ ;  /* 0x0000777070757816 */ /* 0x000fe400000000ff */
[----:B------:R-:W-:-:S02]  /*5b60*/  PRMT R109, R118, 0x7772, RZ ;  /* 0x00007772766d7816 */ /* 0x000fc400000000ff */
[----:B------:R-:W-:Y:S02]  /*5b70*/  PRMT R105, R105, 0x7771, RZ ;  /* 0x0000777169697816 */ /* 0x000fe400000000ff */
[----:B------:R-:W-:Y:S02]  /*5b80*/  PRMT R126, R118, 0x7770, RZ ;  /* 0x00007770767e7816 */ /* 0x000fe400000000ff */
[----:B------:R-:W-:Y:S02]  /*5b90*/  SEL R110, R109, R110, P0 ;  /* 0x0000006e6d6e7207 */ /* 0x000fe40000000000 */
[----:B------:R-:W-:Y:S02]  /*5ba0*/  SEL R105, R122, R105, P0 ;  /* 0x000000697a697207 */ /* 0x000fe40000000000 */
[----:B------:R-:W-:Y:S01]  /*5bb0*/  SEL R109, R126, R117, P0 ;  /* 0x000000757e6d7207 */ /* 0x000fe20000000000 */
[----:B------:R-:W-:Y:S01]  /*5bc0*/  LDS R122, [R106+0x20] ;  /* 0x000020006a7a7984 */ /* 0x000fe20000000800 */
[----:B------:R-:W-:-:S02]  /*5bd0*/  SEL R108, R111, R108, P0 ;  /* 0x0000006c6f6c7207 */ /* 0x000fc40000000000 */
[C---:B------:R-:W-:Y:S01]  /*5be0*/  PRMT R124, R118.reuse, 0x7773, RZ ;  /* 0x00007773767c7816 */ /* 0x040fe200000000ff */
[----:B------:R-:W1:Y:S01]  /*5bf0*/  LDS R117, [R113+0x20] ;  /* 0x0000200071757984 */ /* 0x000e620000000800 */
[----:B------:R-:W-:Y:S02]  /*5c00*/  PRMT R123, R118, 0x7771, RZ ;  /* 0x00007771767b7816 */ /* 0x000fe400000000ff */
[C---:B------:R-:W-:Y:S02]  /*5c10*/  PRMT R111, R112.reuse, 0x7773, RZ ;  /* 0x00007773706f7816 */ /* 0x040fe400000000ff */
[----:B------:R-:W-:Y:S02]  /*5c20*/  PRMT R118, R119, 0x7773, RZ ;  /* 0x0000777377767816 */ /* 0x000fe400000000ff */
[----:B------:R-:W-:Y:S02]  /*5c30*/  PRMT R112, R112, 0x7771, RZ ;  /* 0x0000777170707816 */ /* 0x000fe400000000ff */
[----:B------:R-:W-:-:S02]  /*5c40*/  PRMT R135, R114, 0x7773, RZ ;  /* 0x0000777372877816 */ /* 0x000fc400000000ff */
[----:B------:R-:W-:Y:S02]  /*5c50*/  PRMT R136, R114, 0x7772, RZ ;  /* 0x0000777272887816 */ /* 0x000fe400000000ff */
        /* <DEDUP_REMOVED lines=10> */
[----:B------:R-:W-:Y:S01]  /*5d00*/  SEL R134, R119, R134, P0 ;  /* 0x0000008677867207 */ /* 0x000fe20000000000 */
[----:B------:R-:W3:Y:S01]  /*5d10*/  LDS R114, [R113+0x18] ;  /* 0x0000180071727984 */ /* 0x000ee20000000800 */
[C---:B------:R-:W-:Y:S02]  /*5d20*/  PRMT R128, R115.reuse, 0x7773, RZ ;  /* 0x0000777373807816 */ /* 0x040fe400000000ff */
[C---:B------:R-:W-:Y:S01]  /*5d30*/  PRMT R130, R115.reuse, 0x7772, RZ ;  /* 0x0000777273827816 */ /* 0x040fe200000000ff */
[----:B------:R-:W4:Y:S01]  /*5d40*/  LDS R119, [R106+0x18] ;  /* 0x000018006a777984 */ /* 0x000f220000000800 */
[----:B------:R-:W-:-:S02]  /*5d50*/  PRMT R133, R115, 0x7771, RZ ;  /* 0x0000777173857816 */ /* 0x000fc400000000ff */
[----:B------:R-:W-:Y:S02]  /*5d60*/  PRMT R131, R115, 0x7770, RZ ;  /* 0x0000777073837816 */ /* 0x000fe400000000ff */
[----:B------:R-:W-:Y:S02]  /*5d70*/  PRMT R115, R121, 0x7772, RZ ;  /* 0x0000777279737816 */ /* 0x000fe400000000ff */
[----:B0-----:R-:W-:Y:S02]  /*5d80*/  PRMT R140, R116, 0x7772, RZ ;  /* 0x00007772748c7816 */ /* 0x001fe400000000ff */
[----:B------:R-:W-:Y:S02]  /*5d90*/  PRMT R127, R120, 0x7773, RZ ;  /* 0x00007773787f7816 */ /* 0x000fe400000000ff */
[----:B------:R-:W-:Y:S02]  /*5da0*/  SEL R140, R115, R140, P0 ;  /* 0x0000008c738c7207 */ /* 0x000fe40000000000 */
[----:B------:R-:W0:Y:S01]  /*5db0*/  LDS R115, [R113+0x14] ;  /* 0x0000140071737984 */ /* 0x000e220000000800 */
[----:B------:R-:W-:-:S02]  /*5dc0*/  PRMT R139, R116, 0x7773, RZ ;  /* 0x00007773748b7816 */ /* 0x000fc400000000ff */
[----:B------:R-:W-:Y:S02]  /*5dd0*/  PRMT R126, R121, 0x7773, RZ ;  /* 0x00007773797e7816 */ /* 0x000fe400000000ff */
[C---:B------:R-:W-:Y:S02]  /*5de0*/  PRMT R138, R116.reuse, 0x7771, RZ ;  /* 0x00007771748a7816 */ /* 0x040fe400000000ff */
[----:B------:R-:W-:Y:S02]  /*5df0*/  PRMT R137, R116, 0x7770, RZ ;  /* 0x0000777074897816 */ /* 0x000fe400000000ff */
[----:B------:R-:W-:Y:S02]  /*5e00*/  SEL R128, R127, R128, P0 ;  /* 0x000000807f807207 */ /* 0x000fe40000000000 */
[----:B------:R-:W-:Y:S02]  /*5e10*/  SEL R139, R126, R139, P0 ;  /* 0x0000008b7e8b7207 */ /* 0x000fe40000000000 */
[----:B------:R-:W-:-:S02]  /*5e20*/  PRMT R116, R121, 0x7770, RZ ;  /* 0x0000777079747816 */ /* 0x000fc400000000ff */
[----:B-1----:R-:W-:Y:S02]  /*5e30*/  PRMT R126, R117, 0x7772, RZ ;  /* 0x00007772757e7816 */ /* 0x002fe400000000ff */
[----:B------:R-:W-:Y:S02]  /*5e40*/  PRMT R127, R122, 0x7772, RZ ;  /* 0x000077727a7f7816 */ /* 0x000fe400000000ff */
[----:B------:R-:W-:Y:S02]  /*5e50*/  SEL R111, R124, R111, P0 ;  /* 0x0000006f7c6f7207 */ /* 0x000fe40000000000 */
[----:B------:R-:W-:Y:S02]  /*5e60*/  SEL R137, R116, R137, P0 ;  /* 0x0000008974897207 */ /* 0x000fe40000000000 */
[C---:B------:R-:W-:Y:S02]  /*5e70*/  PRMT R129, R120.reuse, 0x7772, RZ ;  /* 0x0000777278817816 */ /* 0x040fe400000000ff */
[----:B------:R-:W-:-:S02]  /*5e80*/  PRMT R124, R120, 0x7770, RZ ;  /* 0x00007770787c7816 */ /* 0x000fc400000000ff */
[----:B------:R-:W-:Y:S02]  /*5e90*/  PRMT R121, R121, 0x7771, RZ ;  /* 0x0000777179797816 */ /* 0x000fe400000000ff */
[----:B------:R-:W-:Y:S02]  /*5ea0*/  SEL R126, R127, R126, P0 ;  /* 0x0000007e7f7e7207 */ /* 0x000fe40000000000 */
[----:B------:R-:W-:Y:S02]  /*5eb0*/  PRMT R116, R122, 0x7770, RZ ;  /* 0x000077707a747816 */ /* 0x000fe400000000ff */
[----:B------:R-:W-:Y:S02]  /*5ec0*/  PRMT R127, R117, 0x7770, RZ ;  /* 0x00007770757f7816 */ /* 0x000fe400000000ff */
[----:B------:R-:W-:Y:S02]  /*5ed0*/  SEL R130, R129, R130, P0 ;  /* 0x0000008281827207 */ /* 0x000fe40000000000 */
[----:B------:R-:W-:-:S02]  /*5ee0*/  SEL R131, R124, R131, P0 ;  /* 0x000000837c837207 */ /* 0x000fc40000000000 */
[----:B------:R-:W-:Y:S02]  /*5ef0*/  SEL R132, R125, R132, P0 ;  /* 0x000000847d847207 */ /* 0x000fe40000000000 */
[----:B------:R-:W-:Y:S02]  /*5f00*/  PRMT R124, R117, 0x7773, RZ ;  /* 0x00007773757c7816 */ /* 0x000fe400000000ff */
[----:B------:R-:W-:Y:S02]  /*5f10*/  SEL R138, R121, R138, P0 ;  /* 0x0000008a798a7207 */ /* 0x000fe40000000000 */
[----:B------:R-:W-:Y:S01]  /*5f20*/  PRMT R129, R117, 0x7771, RZ ;  /* 0x0000777175817816 */ /* 0x000fe200000000ff */
[----:B------:R-:W-:Y:S01]  /*5f30*/  LDS R121, [R106+0x10] ;  /* 0x000010006a797984 */ /* 0x000fe20000000800 */
[----:B------:R-:W-:Y:S02]  /*5f40*/  SEL R127, R116, R127, P0 ;  /* 0x0000007f747f7207 */ /* 0x000fe40000000000 */
[----:B------:R-:W-:Y:S01]  /*5f50*/  PRMT R125, R122, 0x7773, RZ ;  /* 0x000077737a7d7816 */ /* 0x000fe200000000ff */
[----:B------:R-:W1:Y:S01]  /*5f60*/  LDS R116, [R113+0x10] ;  /* 0x0000100071747984 */ /* 0x000e620000000800 */
[----:B--2---:R-:W-:-:S02]  /*5f70*/  PRMT R142, R118, 0x7773, RZ ;  /* 0x00007773768e7816 */ /* 0x004fc400000000ff */
[----:B------:R-:W-:Y:S02]  /*5f80*/  PRMT R117, R123, 0x7773, RZ ;  /* 0x000077737b757816 */ /* 0x000fe400000000ff */
[----:B------:R-:W-:Y:S02]  /*5f90*/  PRMT R122, R122, 0x7771, RZ ;  /* 0x000077717a7a7816 */ /* 0x000fe400000000ff */
[----:B------:R-:W-:Y:S02]  /*5fa0*/  SEL R142, R117, R142, P0 ;  /* 0x0000008e758e7207 */ /* 0x000fe40000000000 */
[C---:B------:R-:W-:Y:S02]  /*5fb0*/  PRMT R144, R118.reuse, 0x7772, RZ ;  /* 0x0000777276907816 */ /* 0x040fe400000000ff */
[C---:B------:R-:W-:Y:S02]  /*5fc0*/  PRMT R143, R118.reuse, 0x7771, RZ ;  /* 0x00007771768f7816 */ /* 0x040fe400000000ff */
[----:B------:R-:W-:-:S02]  /*5fd0*/  PRMT R141, R118, 0x7770, RZ ;  /* 0x00007770768d7816 */ /* 0x000fc400000000ff */
[----:B------:R-:W-:Y:S02]  /*5fe0*/  SEL R129, R122, R129, P0 ;  /* 0x000000817a817207 */ /* 0x000fe40000000000 */
[C---:B------:R-:W-:Y:S02]  /*5ff0*/  PRMT R117, R123.reuse, 0x7772, RZ ;  /* 0x000077727b757816 */ /* 0x040fe400000000ff */
[C---:B------:R-:W-:Y:S02]  /*6000*/  PRMT R118, R123.reuse, 0x7771, RZ ;  /* 0x000077717b767816 */ /* 0x040fe400000000ff */
[----:B------:R-:W-:Y:S02]  /*6010*/  PRMT R120, R120, 0x7771, RZ ;  /* 0x0000777178787816 */ /* 0x000fe400000000ff */
[----:B------:R-:W-:Y:S02]  /*6020*/  PRMT R122, R123, 0x7770, RZ ;  /* 0x000077707b7a7816 */ /* 0x000fe400000000ff */
[----:B------:R-:W-:-:S02]  /*6030*/  SEL R133, R120, R133, P0 ;  /* 0x0000008578857207 */ /* 0x000fc40000000000 */
[----:B------:R-:W-:Y:S02]  /*6040*/  SEL R124, R125, R124, P0 ;  /* 0x0000007c7d7c7207 */ /* 0x000fe40000000000 */
[----:B------:R-:W-:Y:S02]  /*6050*/  SEL R144, R117, R144, P0 ;  /* 0x0000009075907207 */ /* 0x000fe40000000000 */
[----:B------:R-:W-:Y:S01]  /*6060*/  SEL R141, R122, R141, P0 ;  /* 0x0000008d7a8d7207 */ /* 0x000fe20000000000 */
[----:B------:R-:W2:Y:S01]  /*6070*/  LDS R117, [R113+0xc] ;  /* 0x00000c0071757984 */ /* 0x000ea20000000800 */
[----:B------:R-:W-:Y:S02]  /*6080*/  SEL R143, R118, R143, P0 ;  /* 0x0000008f768f7207 */ /* 0x000fe40000000000 */
[----:B---3--:R-:W-:Y:S01]  /*6090*/  PRMT R120, R114, 0x7773, RZ ;  /* 0x0000777372787816 */ /* 0x008fe200000000ff */
[----:B------:R-:W3:Y:S01]  /*60a0*/  LDS R118, [R106+0xc] ;  /* 0x00000c006a767984 */ /* 0x000ee20000000800 */
[----:B----4-:R-:W-:-:S02]  /*60b0*/  PRMT R123, R119, 0x7773, RZ ;  /* 0x00007773777b7816 */ /* 0x010fc400000000ff */
[C---:B------:R-:W-:Y:S02]  /*60c0*/  PRMT R122, R114.reuse, 0x7772, RZ ;  /* 0x00007772727a7816 */ /* 0x040fe400000000ff */
        /* <DEDUP_REMOVED lines=8> */
[----:B0-----:R-:W-:Y:S02]  /*6150*/  PRMT R146, R115, 0x7773, RZ ;  /* 0x0000777373927816 */ /* 0x001fe400000000ff */
[----:B------:R-:W-:Y:S02]  /*6160*/  PRMT R119, R145, 0x7773, RZ ;  /* 0x0000777391777816 */ /* 0x000fe400000000ff */
[----:B------:R-:W-:-:S02]  /*6170*/  SEL R125, R114, R125, P0 ;  /* 0x0000007d727d7207 */ /* 0x000fc40000000000 */
[----:B------:R-:W-:Y:S02]  /*6180*/  PRMT R147, R115, 0x7772, RZ ;  /* 0x0000777273937816 */ /* 0x000fe400000000ff */
[----:B------:R-:W-:Y:S02]  /*6190*/  PRMT R148, R145, 0x7772, RZ ;  /* 0x0000777291947816 */ /* 0x000fe400000000ff */
[----:B------:R-:W-:Y:S02]  /*61a0*/  PRMT R114, R115, 0x7770, RZ ;  /* 0x0000777073727816 */ /* 0x000fe400000000ff */
[----:B------:R-:W-:Y:S02]  /*61b0*/  PRMT R149, R145, 0x7770, RZ ;  /* 0x0000777091957816 */ /* 0x000fe400000000ff */
[----:B------:R-:W-:Y:S02]  /*61c0*/  SEL R146, R119, R146, P0 ;  /* 0x0000009277927207 */ /* 0x000fe40000000000 */
[----:B------:R-:W-:-:S02]  /*61d0*/  SEL R147, R148, R147, P0 ;  /* 0x0000009394937207 */ /* 0x000fc40000000000 */
[----:B------:R-:W-:Y:S02]  /*61e0*/  PRMT R119, R145, 0x7771, RZ ;  /* 0x0000777191777816 */ /* 0x000fe400000000ff */
[----:B------:R-:W-:Y:S02]  /*61f0*/  PRMT R148, R115, 0x7771, RZ ;  /* 0x0000777173947816 */ /* 0x000fe400000000ff */
[----:B------:R-:W-:Y:S01]  /*6200*/  SEL R145, R149, R114, P0 ;  /* 0x0000007295917207 */ /* 0x000fe20000000000 */
[----:B------:R-:W-:Y:S01]  /*6210*/  LDS R115, [R106+0x8] ;  /* 0x000008006a737984 */ /* 0x000fe20000000800 */
[----:B------:R-:W-:Y:S02]  /*6220*/  SEL R148, R119, R148, P0 ;  /* 0x0000009477947207 */ /* 0x000fe40000000000 */
[----:B-1----:R-:W-:Y:S01]  /*6230*/  PRMT R119, R116, 0x7773, RZ ;  /* 0x0000777374777816 */ /* 0x002fe200000000ff */
[----:B------:R-:W0:Y:S01]  /*6240*/  LDS R114, [R113+0x8] ;  /* 0x0000080071727984 */ /* 0x000e220000000800 */
[----:B------:R-:W-:-:S02]  /*6250*/  PRMT R150, R121, 0x7773, RZ ;  /* 0x0000777379967816 */ /* 0x000fc400000000ff */
[----:B------:R-:W-:Y:S01]  /*6260*/  PRMT R149, R116, 0x7772, RZ ;  /* 0x0000777274957816 */ /* 0x000fe200000000ff */
[----:B------:R-:W1:Y:S01]  /*6270*/  LDS R113, [R113+0x4] ;  /* 0x0000040071717984 */ /* 0x000e620000000800 */
[----:B------:R-:W-:Y:S02]  /*6280*/  PRMT R152, R121, 0x7772, RZ ;  /* 0x0000777279987816 */ /* 0x000fe400000000ff */
[----:B------:R-:W-:Y:S01]  /*6290*/  SEL R160, R150, R119, P0 ;  /* 0x0000007796a07207 */ /* 0x000fe20000000000 */
[----:B------:R-:W4:Y:S01]  /*62a0*/  LDS R106, [R106+0x4] ;  /* 0x000004006a6a7984 */ /* 0x000f220000000800 */
[----:B------:R-:W-:Y:S02]  /*62b0*/  SEL R159, R152, R149, P0 ;  /* 0x00000095989f7207 */ /* 0x000fe40000000000 */
[C---:B------:R-:W-:Y:S02]  /*62c0*/  PRMT R119, R116.reuse, 0x7771, RZ ;  /* 0x0000777174777816 */ /* 0x040fe400000000ff */
[----:B------:R-:W-:-:S02]  /*62d0*/  PRMT R116, R116, 0x7770, RZ ;  /* 0x0000777074747816 */ /* 0x000fc400000000ff */
[C---:B------:R-:W-:Y:S02]  /*62e0*/  PRMT R149, R121.reuse, 0x7770, RZ ;  /* 0x0000777079957816 */ /* 0x040fe400000000ff */
[----:B------:R-:W-:Y:S02]  /*62f0*/  PRMT R150, R121, 0x7771, RZ ;  /* 0x0000777179967816 */ /* 0x000fe400000000ff */
[----:B------:R-:W-:Y:S02]  /*6300*/  SEL R157, R149, R116, P0 ;  /* 0x00000074959d7207 */ /* 0x000fe40000000000 */
[----:B------:R-:W-:Y:S02]  /*6310*/  SEL R158, R150, R119, P0 ;  /* 0x00000077969e7207 */ /* 0x000fe40000000000 */
[----:B--2---:R-:W-:Y:S02]  /*6320*/  PRMT R116, R117, 0x7773, RZ ;  /* 0x0000777375747816 */ /* 0x004fe400000000ff */
[----:B---3--:R-:W-:-:S02]  /*6330*/  PRMT R119, R118, 0x7773, RZ ;  /* 0x0000777376777816 */ /* 0x008fc400000000ff */
[C---:B------:R-:W-:Y:S02]  /*6340*/  PRMT R150, R118.reuse, 0x7770, RZ ;  /* 0x0000777076967816 */ /* 0x040fe400000000ff */
[----:B------:R-:W-:Y:S02]  /*6350*/  SEL R156, R119, R116, P0 ;  /* 0x00000074779c7207 */ /* 0x000fe40000000000 */
[----:B------:R-:W-:Y:S02]  /*6360*/  PRMT R116, R117, 0x7772, RZ ;  /* 0x0000777275747816 */ /* 0x000fe400000000ff */
[----:B------:R-:W-:-:S04]  /*6370*/  PRMT R119, R118, 0x7772, RZ ;  /* 0x0000777276777816 */ /* 0x000fc800000000ff */
[----:B------:R-:W-:Y:S02]  /*6380*/  SEL R155, R119, R116, P0 ;  /* 0x00000074779b7207 */ /* 0x000fe40000000000 */
[----:B------:R-:W-:Y:S02]  /*6390*/  PRMT R119, R118, 0x7771, RZ ;  /* 0x0000777176777816 */ /* 0x000fe400000000ff */
[C---:B------:R-:W-:Y:S02]  /*63a0*/  PRMT R116, R117.reuse, 0x7771, RZ ;  /* 0x0000777175747816 */ /* 0x040fe400000000ff */
[----:B------:R-:W-:Y:S02]  /*63b0*/  PRMT R117, R117, 0x7770, RZ ;  /* 0x0000777075757816 */ /* 0x000fe400000000ff */
[----:B------:R-:W-:Y:S02]  /*63c0*/  SEL R154, R119, R116, P0 ;  /* 0x00000074779a7207 */ /* 0x000fe40000000000 */
[----:B------:R-:W-:Y:S01]  /*63d0*/  SEL R153, R150, R117, P0 ;  /* 0x0000007596997207 */ /* 0x000fe20000000000 */
[----:B------:R-:W2:Y:S01]  /*63e0*/  S2R R119, SR_CgaCtaId ;  /* 0x0000000000777919 */ /* 0x000ea20000008800 */
[----:B0-----:R-:W-:-:S02]  /*63f0*/  PRMT R116, R114, 0x7773, RZ ;  /* 0x0000777372747816 */ /* 0x001fc400000000ff */
[----:B------:R-:W-:-:S04]  /*6400*/  PRMT R117, R115, 0x7773, RZ ;  /* 0x0000777373757816 */ /* 0x000fc800000000ff */
        /* <DEDUP_REMOVED lines=10> */
[----:B-1----:R-:W-:Y:S02]  /*64b0*/  PRMT R114, R113, 0x7773, RZ ;  /* 0x0000777371727816 */ /* 0x002fe400000000ff */
[C---:B----4-:R-:W-:Y:S02]  /*64c0*/  PRMT R115, R106.reuse, 0x7773, RZ ;  /* 0x000077736a737816 */ /* 0x050fe400000000ff */
[----:B------:R-:W-:Y:S02]  /*64d0*/  PRMT R116, R106, 0x7770, RZ ;  /* 0x000077706a747816 */ /* 0x000fe400000000ff */
[----:B------:R-:W-:Y:S02]  /*64e0*/  SEL R118, R115, R114, P0 ;  /* 0x0000007273767207 */ /* 0x000fe40000000000 */
[----:B------:R-:W-:-:S02]  /*64f0*/  PRMT R114, R113, 0x7772, RZ ;  /* 0x0000777271727816 */ /* 0x000fc400000000ff */
[----:B------:R-:W-:-:S04]  /*6500*/  PRMT R115, R106, 0x7772, RZ ;  /* 0x000077726a737816 */ /* 0x000fc800000000ff */
[----:B------:R-:W-:Y:S02]  /*6510*/  SEL R117, R115, R114, P0 ;  /* 0x0000007273757207 */ /* 0x000fe40000000000 */
[----:B------:R-:W-:Y:S02]  /*6520*/  PRMT R115, R106, 0x7771, RZ ;  /* 0x000077716a737816 */ /* 0x000fe400000000ff */
[C---:B------:R-:W-:Y:S02]  /*6530*/  PRMT R114, R113.reuse, 0x7771, RZ ;  /* 0x0000777171727816 */ /* 0x040fe400000000ff */
[----:B------:R-:W-:Y:S02]  /*6540*/  MOV R106, 0x400 ;  /* 0x00000400006a7802 */ /* 0x000fe40000000f00 */
[----:B------:R-:W-:Y:S02]  /*6550*/  PRMT R113, R113, 0x7770, RZ ;  /* 0x0000777071717816 */ /* 0x000fe400000000ff */
[----:B--2---:R-:W-:Y:S01]  /*6560*/  LEA R106, R119, R106, 0x18 ;  /* 0x0000006a776a7211 */ /* 0x004fe200078ec0ff */
[----:B------:R-:W-:Y:S01]  /*6570*/  IMAD.SHL.U32 R119, R0, 0x100, RZ ;  /* 0x0000010000777824 */ /* 0x000fe200078e00ff */
[----:B------:R-:W-:-:S02]  /*6580*/  SEL R116, R116, R113, P0 ;  /* 0x0000007174747207 */ /* 0x000fc40000000000 */
[----:B------:R-:W-:Y:S01]  /*6590*/  SEL R114, R115, R114, P0 ;  /* 0x0000007273727207 */ /* 0x000fe20000000000 */
[----:B------:R-:W-:Y:S06]  /*65a0*/  BAR.SYNC.DEFER_BLOCKING 0x0 ;  /* 0x0000000000007b1d */ /* 0x000fec0000010000 */
[----:B------:R-:W-:Y:S05]  /*65b0*/  BRA.U !UP0, `(.L_x_51) ;  /* 0x00000019082c7547 */ /* 0x000fea000b800000 */
[----:B------:R-:W-:Y:S01]  /*65c0*/  LOP3.LUT R0, R118, 0xffff, RZ, 0xc0, !PT ;  /* 0x0000ffff76007812 */ /* 0x000fe200078ec0ff */
[----:B------:R-:W0:Y:S01]  /*65d0*/  S2R R152, SR_LANEID ;  /* 0x0000000000987919 */ /* 0x000e220000000000 */
        /* <DEDUP_REMOVED lines=24> */
[----:B------:R-:W-:Y:S01]  /*6760*/  LOP3.LUT R145, R145, 0xffff, RZ, 0xc0, !PT ;  /* 0x0000ffff91917812 */ /* 0x000fe200078ec0ff */
[----:B0-----:R-:W-:Y:S01]  /*6770*/  IMAD.IADD R121, R121, 0x1, R152 ;  /* 0x0000000179797824 */ /* 0x001fe200078e0298 */
[----:B------:R-:W-:Y:S02]  /*6780*/  IADD3 R2, P0, PT, R119, R2, RZ ;  /* 0x0000000277027210 */ /* 0x000fe40007f1e0ff */
[----:B------:R-:W-:Y:S01]  /*6790*/  PRMT R119, R150, 0x3340, R149 ;  /* 0x0000334096777816 */ /* 0x000fe20000000095 */
[----:B------:R-:W-:Y:S01]  /*67a0*/  IMAD R106, R121, 0x9c, R106 ;  /* 0x0000009c796a7824 */ /* 0x000fe200078e026a */
[----:B------:R-:W-:Y:S02]  /*67b0*/  LOP3.LUT R150, R123, 0xffff, RZ, 0xc0, !PT ;  /* 0x0000ffff7b967812 */ /* 0x000fe400078ec0ff */
[----:B------:R-:W-:-:S02]  /*67c0*/  PRMT R123, R145, 0x3340, R148 ;  /* 0x00003340917b7816 */ /* 0x000fc40000000094 */
        /* <DEDUP_REMOVED lines=26> */
[----:B------:R-:W-:Y:S02]  /*6970*/  PRMT R128, R140, 0x3340, R139 ;  /* 0x000033408c807816 */ /* 0x000fe4000000008b */
[----:B------:R-:W-:Y:S02]  /*6980*/  PRMT R111, R132, 0x3340, R111 ;  /* 0x00003340846f7816 */ /* 0x000fe4000000006f */
[----:B------:R-:W-:Y:S02]  /*6990*/  PRMT R7, R7, 0x5410, R4 ;  /* 0x0000541007077816 */ /* 0x000fe40000000004 */
[----:B------:R-:W-:Y:S01]  /*69a0*/  LOP3.LUT R139, R109, 0xffff, RZ, 0xc0, !PT ;  /* 0x0000ffff6d8b7812 */ /* 0x000fe200078ec0ff */
[----:B------:R-:W0:Y:S01]  /*69b0*/  LDC.64 R4, c[0x0][0x3a0] ;  /* 0x0000e800ff047b82 */ /* 0x000e220000000a00 */
[----:B------:R-:W-:Y:S01]  /*69c0*/  LOP3.LUT R132, R103, 0xffff, RZ, 0xc0, !PT ;  /* 0x0000ffff67847812 */ /* 0x000fe200078ec0ff */
[----:B------:R-:W-:Y:S01]  /*69d0*/  STS [R106+0x98], R7 ;  /* 0x000098076a007388 */ /* 0x000fe20000000800 */
[----:B------:R-:W-:-:S02]  /*69e0*/  PRMT R109, R136, 0x3340, R135 ;  /* 0x00003340886d7816 */ /* 0x000fc40000000087 */
        /* <DEDUP_REMOVED lines=8> */
[----:B------:R-:W-:Y:S02]  /*6a70*/  PRMT R101, R132, 0x3340, R105 ;  /* 0x0000334084657816 */ /* 0x000fe40000000069 */
[----:B------:R-:W-:Y:S01]  /*6a80*/  LOP3.LUT R94, R94, 0xffff, RZ, 0xc0, !PT ;  /* 0x0000ffff5e5e7812 */ /* 0x000fe200078ec0ff */
[----:B0-----:R-:W-:Y:S01]  /*6a90*/  IMAD.WIDE.U32 R2, R2, 0x9c, R4 ;  /* 0x0000009c02027825 */ /* 0x001fe200078e0004 */
        /* <DEDUP_REMOVED lines=14> */
[----:B------:R-:W-:Y:S02]  /*6b80*/  PRMT R120, R147, 0x3340, R146 ;  /* 0x0000334093787816 */ /* 0x000fe40000000092 */
        /* <DEDUP_REMOVED lines=146> */
[----:B------:R-:W-:Y:S01]  /*74b0*/  IMAD.X R0, RZ, RZ, RZ, P0 ;  /* 0x000000ffff007224 */ /* 0x000fe200000e06ff */
[----:B------:R-:W-:Y:S02]  /*74c0*/  PRMT R115, R115, 0x5410, R114 ;  /* 0x0000541073737816 */ /* 0x000fe40000000072 */
[----:B------:R-:W-:Y:S01]  /*74d0*/  PRMT R117, R117, 0x5410, R116 ;  /* 0x0000541075757816 */ /* 0x000fe20000000074 */
[----:B------:R-:W-:Y:S01]  /*74e0*/  IMAD R5, R0, 0x9c, RZ ;  /* 0x0000009c00057824 */ /* 0x000fe200078e02ff */
[----:B------:R-:W-:Y:S01]  /*74f0*/  PRMT R119, R119, 0x5410, R118 ;  /* 0x0000541077777816 */ /* 0x000fe20000000076 */
[----:B------:R-:W-:Y:S01]  /*7500*/  STS [R106+0x4], R113 ;  /* 0x000004716a007388 */ /* 0x000fe20000000800 */
[----:B------:R-:W-:Y:S01]  /*7510*/  PRMT R123, R123, 0x5410, R120 ;  /* 0x000054107b7b7816 */ /* 0x000fe20000000078 */
[----:B------:R-:W-:Y:S01]  /*7520*/  IMAD.IADD R3, R3, 0x1, R5 ;  /* 0x0000000103037824 */ /* 0x000fe200078e0205 */
        /* <DEDUP_REMOVED lines=148> */
.L_x_51:
[----:B------:R-:W-:Y:S01]  /*7e70*/  LOP3.LUT R24, R24, 0xffff, RZ, 0xc0, !PT ;  /* 0x0000ffff18187812 */ /* 0x000fe200078ec0ff */
[----:B------:R-:W-:Y:S01]  /*7e80*/  UMOV UR4, URZ ;  /* 0x000000ff00047c82 */ /* 0x000fe20008000000 */
[----:B------:R-:W-:Y:S02]  /*7e90*/  LOP3.LUT R25, R25, 0xffff, RZ, 0xc0, !PT ;  /* 0x0000ffff19197812 */ /* 0x000fe400078ec0ff */
[----:B------:R-:W-:Y:S02]  /*7ea0*/  LOP3.LUT R113, R114, 0xffff, RZ, 0xc0, !PT ;  /* 0x0000ffff72717812 */ /* 0x000fe400078ec0ff */
[----:B------:R-:W-:Y:S02]  /*7eb0*/  PRMT R25, R24, 0x3340, R25 ;  /* 0x0000334018197816 */ /* 0x000fe40000000019 */
[----:B------:R-:W0:Y:S01]  /*7ec0*/  S2R R24, SR_LANEID ;  /* 0x0000000000187919 */ /* 0x000e220000000000 */
        /* <DEDUP_REMOVED lines=16> */
[----:B------:R-:W-:Y:S01]  /*7fd0*/  LOP3.LUT R13, R5, 0xffff, RZ, 0xc0, !PT ;  /* 0x0000ffff050d7812 */ /* 0x000fe200078ec0ff */
[----:B0-----:R-:W-:Y:S01]  /*7fe0*/  IMAD.IADD R5, R9, 0x1, R24 ;  /* 0x0000000109057824 */ /* 0x001fe200078e0218 */
[----:B------:R-:W-:Y:S02]  /*7ff0*/  PRMT R146, R147, 0x3340, R146 ;  /* 0x0000334093927816 */ /* 0x000fe40000000092 */
[----:B------:R-:W-:Y:S01]  /*8000*/  LOP3.LUT R7, R7, 0xffff, RZ, 0xc0, !PT ;  /* 0x0000ffff07077812 */ /* 0x000fe200078ec0ff */
[----:B------:R-:W-:Y:S01]  /*8010*/  IMAD R106, R5, 0x9c, R106 ;  /* 0x0000009c056a7824 */ /* 0x000fe200078e026a */
[----:B------:R-:W-:-:S02]  /*8020*/  LOP3.LUT R6, R6, 0xffff, RZ, 0xc0, !PT ;  /* 0x0000ffff06067812 */ /* 0x000fc400078ec0ff */
[----:B------:R-:W-:Y:S02]  /*8030*/  PRMT R114, R115, 0x3340, R114 ;  /* 0x0000334073727816 */ /* 0x000fe40000000072 */
[----:B------:R-:W-:Y:S01]  /*8040*/  LOP3.LUT R147, R122, 0xffff, RZ, 0xc0, !PT ;  /* 0x0000ffff7a937812 */ /* 0x000fe200078ec0ff */
[----:B------:R0:W-:Y:S01]  /*8050*/  STS [R106], R3 ;  /* 0x000000036a007388 */ /* 0x0001e20000000800 */
[----:B------:R-:W-:Y:S02]  /*8060*/  PRMT R115, R116, 0x3340, R149 ;  /* 0x0000334074737816 */ /* 0x000fe40000000095 */
        /* <DEDUP_REMOVED lines=10> */
[----:B------:R-:W-:Y:S01]  /*8110*/  LOP3.LUT R141, R126, 0xffff, RZ, 0xc0, !PT ;  /* 0x0000ffff7e8d7812 */ /* 0x000fe200078ec0ff */
[----:B------:R-:W1:Y:S01]  /*8120*/  LDC.64 R4, c[0x0][0x388] ;  /* 0x0000e200ff047b82 */ /* 0x000e620000000a00 */
[----:B------:R-:W-:Y:S01]  /*8130*/  LOP3.LUT R112, R112, 0xffff, RZ, 0xc0, !PT ;  /* 0x0000ffff70707812 */ /* 0x000fe200078ec0ff */
[----:B------:R2:W-:Y:S01]  /*8140*/  STS [R106+0x98], R7 ;  /* 0x000098076a007388 */ /* 0x0005e20000000800 */
        /* <DEDUP_REMOVED lines=43> */
[----:B------:R-:W-:Y:S02]  /*8400*/  PRMT R130, R136, 0x3340, R135 ;  /* 0x0000334088827816 */ /* 0x000fe40000000087 */
[----:B------:R-:W-:-:S02]  /*8410*/  LOP3.LUT R137, R108, 0xffff, RZ, 0xc0, !PT ;  /* 0x0000ffff6c897812 */ /* 0x000fc400078ec0ff */
[----:B------:R-:W-:Y:S02]  /*8420*/  LOP3.LUT R94, R87, 0xffff, RZ, 0xc0, !PT ;  /* 0x0000ffff575e7812 */ /* 0x000fe400078ec0ff */
[----:B------:R-:W-:Y:S02]  /*8430*/  PRMT R117, R118, 0x3340, R117 ;  /* 0x0000334076757816 */ /* 0x000fe40000000075 */
[----:B------:R-:W-:Y:S02]  /*8440*/  LOP3.LUT R135, R132, 0xffff, RZ, 0xc0, !PT ;  /* 0x0000ffff84877812 */ /* 0x000fe400078ec0ff */
[----:B------:R-:W-:Y:S02]  /*8450*/  PRMT R108, R110, 0x3340, R111 ;  /* 0x000033406e6c7816 */ /* 0x000fe4000000006f */
[----:B------:R-:W-:Y:S02]  /*8460*/  PRMT R101, R103, 0x3340, R104 ;  /* 0x0000334067657816 */ /* 0x000fe40000000068 */
        /* <DEDUP_REMOVED lines=92> */
[----:B0-----:R-:W-:Y:S02]  /*8a30*/  IADD3 R3, P0, P1, R2, R119, R9 ;  /* 0x0000007702037210 */ /* 0x001fe4000791e009 */
[----:B------:R-:W-:Y:S02]  /*8a40*/  PRMT R82, R85, 0x3340, R86 ;  /* 0x0000334055527816 */ /* 0x000fe40000000056 */
[----:B------:R-:W-:Y:S01]  /*8a50*/  PRMT R116, R155, 0x3340, R116 ;  /* 0x000033409b747816 */ /* 0x000fe20000000074 */
[----:B-1----:R-:W-:Y:S01]  /*8a60*/  IMAD.WIDE.U32 R2, R3, 0x9c, R4 ;  /* 0x0000009c03027825 */ /* 0x002fe200078e0004 */
        /* <DEDUP_REMOVED lines=49> */
[----:B------:R-:W-:-:S02]  /*8d80*/  IADD3.X R0, PT, PT, RZ, RZ, RZ, P0, P1 ;  /* 0x000000ffff007210 */ /* 0x000fc400007e24ff */
[----:B------:R-:W-:Y:S01]  /*8d90*/  PRMT R115, R115, 0x5410, R114 ;  /* 0x0000541073737816 */ /* 0x000fe20000000072 */
[----:B------:R2:W-:Y:S01]  /*8da0*/  STS [R106+0x4], R113 ;  /* 0x000004716a007388 */ /* 0x0005e20000000800 */
[----:B------:R-:W-:Y:S01]  /*8db0*/  PRMT R117, R117, 0x5410, R116 ;  /* 0x0000541075757816 */ /* 0x000fe20000000074 */
[----:B------:R-:W-:Y:S01]  /*8dc0*/  IMAD R5, R0, 0x9c, RZ ;  /* 0x0000009c00057824 */ /* 0x000fe200078e02ff */
        /* <DEDUP_REMOVED lines=72> */
.L_x_52:
[----:B------:R2:W0:Y:S01]  /*9250*/  LDS R5, [R106] ;  /* 0x000000006a057984 */ /* 0x0004220000000800 */
[----:B------:R-:W-:Y:S02]  /*9260*/  UISETP.GE.U32.AND UP0, UPT, UR4, 0x26, UPT ;  /* 0x000000260400788c */ /* 0x000fe4000bf06070 */
[----:B------:R-:W-:Y:S01]  /*9270*/  UIADD3 UR5, UPT, UPT, UR4, 0x1, URZ ;  /* 0x0000000104057890 */ /* 0x000fe2000fffe0ff */
[----:B--2---:R-:W-:-:S06]  /*9280*/  VIADD R106, R106, 0x4 ;  /* 0x000000046a6a7836 */ /* 0x004fcc0000000000 */
[----:B------:R-:W-:Y:S01]  /*9290*/  UMOV UR4, UR5 ;  /* 0x0000000500047c82 */ /* 0x000fe20008000000 */
[----:B0-----:R0:W-:Y:S02]  /*92a0*/  STG.E desc[UR6][R2.64], R5 ;  /* 0x0000000502007986 */ /* 0x0011e4000c101906 */
[----:B0-----:R-:W-:-:S05]  /*92b0*/  IADD3 R2, P0, PT, R2, 0x4, RZ ;  /* 0x0000000402027810 */ /* 0x001fca0007f1e0ff */
[----:B------:R-:W-:Y:S01]  /*92c0*/  IMAD.X R3, RZ, RZ, R3, P0 ;  /* 0x000000ffff037224 */ /* 0x000fe200000e0603 */
[----:B------:R-:W-:Y:S07]  /*92d0*/  BRA.U !UP0, `(.L_x_52) ;  /* 0xfffffffd08dc7547 */ /* 0x000fee000b83ffff */
[----:B------:R-:W-:Y:S05]  /*92e0*/  EXIT ;  /* 0x000000000000794d */ /* 0x000fea0003800000 */
.L_x_43:
[----:B------:R-:W0:Y:S01]  /*92f0*/  LDC.64 R4, c[0x0][0x3b8] ;  /* 0x0000ee00ff047b82 */ /* 0x000e220000000a00 */
[----:B------:R-:W-:Y:S01]  /*9300*/  IMAD.MOV R7, RZ, RZ, -R7 ;  /* 0x000000ffff077224 */ /* 0x000fe200078e0a07 */
[----:B------:R-:W1:Y:S06]  /*9310*/  LDCU.U8 UR4, c[0x0][0x380] ;  /* 0x00007000ff0477ac */ /* 0x000e6c0008000000 */
[----:B------:R-:W2:Y:S01]  /*9320*/  LDC R13, c[0x0][0x398] ;  /* 0x0000e600ff0d7b82 */ /* 0x000ea20000000800 */
[----:B0-----:R-:W-:-:S05]  /*9330*/  IMAD.WIDE.U32 R4, R0, 0x4, R4 ;  /* 0x0000000400047825 */ /* 0x001fca00078e0004 */
[----:B------:R-:W3:Y:S04]  /*9340*/  LDG.E R6, desc[UR6][R4.64+0x4] ;  /* 0x0000040604067981 */ /* 0x000ee8000c1e1900 */
[----:B------:R0:W4:Y:S01]  /*9350*/  LDG.E R3, desc[UR6][R4.64] ;  /* 0x0000000604037981 */ /* 0x000122000c1e1900 */
[CC--:B------:R-:W-:Y:S01]  /*9360*/  LOP3.LUT R11, R0.reuse, R7.reuse, RZ, 0xc0, !PT ;  /* 0x00000007000b7212 */ /* 0x0c0fe200078ec0ff */
[----:B-1----:R-:W-:Y:S01]  /*9370*/  UPRMT UR4, UR4, 0x8880, URZ ;  /* 0x0000888004047896 */ /* 0x002fe200080000ff */
[C---:B------:R-:W-:Y:S01]  /*9380*/  LOP3.LUT R7, R0.reuse, R7, RZ, 0xfc, !PT ;  /* 0x0000000700077212 */ /* 0x040fe200078efcff */
[----:B------:R-:W-:Y:S01]  /*9390*/  BSSY.RECONVERGENT B0, `(.L_x_53) ;  /* 0x00002d9000007945 */ /* 0x000fe20003800200 */
[----:B------:R-:W-:Y:S01]  /*93a0*/  LOP3.LUT R10, R9, 0xffffff00, RZ, 0xc0, !PT ;  /* 0xffffff00090a7812 */ /* 0x000fe200078ec0ff */
[----:B------:R-:W-:Y:S01]  /*93b0*/  IMAD.IADD R8, R0, 0x1, -R11 ;  /* 0x0000000100087824 */ /* 0x000fe200078e0a0b */
[----:B------:R-:W-:Y:S01]  /*93c0*/  ISETP.NE.AND P1, PT, R7, -0x1, PT ;  /* 0xffffffff0700780c */ /* 0x000fe20003f25270 */
[----:B------:R-:W-:Y:S01]  /*93d0*/  UISETP.NE.AND UP0, UPT, UR4, URZ, UPT ;  /* 0x000000ff0400728c */ /* 0x000fe2000bf05270 */
[----:B------:R-:W-:Y:S01]  /*93e0*/  ACQBULK ;  /* 0x000000000000782e */ /* 0x000fe20000000000 */
[----:B------:R-:W-:-:S02]  /*93f0*/  IMAD.SHL.U32 R12, R8, 0x100, RZ ;  /* 0x00000100080c7824 */ /* 0x000fc400078e00ff */
[----:B------:R-:W-:Y:S02]  /*9400*/  IMAD.SHL.U32 R8, R11, 0x100, RZ ;  /* 0x000001000b087824 */ /* 0x000fe400078e00ff */
[C---:B0-----:R-:W-:Y:S01]  /*9410*/  VIADD R5, R12.reuse, 0xff ;  /* 0x000000ff0c057836 */ /* 0x041fe20000000000 */
[----:B------:R-:W-:Y:S01]  /*9420*/  ISETP.NE.AND P0, PT, R12, -0x100, PT ;  /* 0xffffff000c00780c */ /* 0x000fe20003f05270 */
[----:B--2---:R-:W-:-:S05]  /*9430*/  IMAD.IADD R13, R13, 0x1, -R8 ;  /* 0x000000010d0d7824 */ /* 0x004fca00078e0a08 */
[----:B------:R-:W-:-:S05]  /*9440*/  VIMNMX.U32 R7, PT, PT, R10, R13, !PT ;  /* 0x0000000d0a077248 */ /* 0x000fca0007fe0000 */
[----:B------:R-:W-:Y:S02]  /*9450*/  IMAD.IADD R80, R7, 0x1, -R10 ;  /* 0x0000000107507824 */ /* 0x000fe400078e0a0a */
[----:B------:R-:W-:Y:S02]  /*9460*/  @P0 VIADD R5, R12, 0x100 ;  /* 0x000001000c050836 */ /* 0x000fe40000000000 */
[----:B---3--:R-:W-:-:S04]  /*9470*/  IMAD.IADD R6, R6, 0x1, -R8 ;  /* 0x0000000106067824 */ /* 0x008fc800078e0a08 */
[----:B------:R-:W-:Y:S01]  /*9480*/  IMAD.IADD R5, R5, 0x1, -R6 ;  /* 0x0000000105057824 */ /* 0x000fe200078e0a06 */
[----:B------:R-:W-:Y:S01]  /*9490*/  @!P1 VIMNMX.U32 R6, PT, PT, R10, R13, PT ;  /* 0x0000000d0a069248 */ /* 0x000fe20003fe0000 */
[----:B----4-:R-:W-:-:S03]  /*94a0*/  IMAD.IADD R3, R3, 0x1, -R8 ;  /* 0x0000000103037824 */ /* 0x010fc600078e0a08 */
[----:B------:R-:W-:Y:S01]  /*94b0*/  SEL R5, R10, R5, !P1 ;  /* 0x000000050a057207 */ /* 0x000fe20004800000 */
[----:B------:R-:W-:Y:S01]  /*94c0*/  IMAD.IADD R79, R6, 0x1, -R3 ;  /* 0x00000001064f7824 */ /* 0x000fe200078e0a03 */
[----:B------:R-:W-:Y:S02]  /*94d0*/  VIADDMNMX.U32 R7, R12, -R3, R80, PT ;  /* 0x800000030c077246 */ /* 0x000fe40003800050 */
[----:B------:R-:W-:-:S05]  /*94e0*/  VIMNMX.U32 R80, PT, PT, R80, R5, PT ;  /* 0x0000000550507248 */ /* 0x000fca0003fe0000 */
[----:B------:R-:W-:Y:S01]  /*94f0*/  IMAD.IADD R80, R80, 0x1, -R7 ;  /* 0x0000000150507824 */ /* 0x000fe200078e0a07 */
[----:B------:R-:W-:Y:S06]  /*9500*/  BRA.U !UP0, `(.L_x_54) ;  /* 0x0000001d08407547 */ /* 0x000fec000b800000 */
[----:B------:R-:W-:-:S05]  /*9510*/  IMAD.IADD R81, R79, 0x1, R80 ;  /* 0x000000014f517824 */ /* 0x000fca00078e0250 */
[----:B------:R-:W-:-:S13]  /*9520*/  ISETP.GE.AND P0, PT, R2, R81, PT ;  /* 0x000000510200720c */ /* 0x000fda0003f06270 */
[----:B------:R-:W-:Y:S05]  /*9530*/  @P0 BRA `(.L_x_55) ;  /* 0x0000002800f80947 */ /* 0x000fea0003800000 */
        /* <DEDUP_REMOVED lines=230> */
.L_x_56:
        /* <DEDUP_REMOVED lines=231> */
.L_x_54:
[----:B------:R-:W-:-:S05]  /*b210*/  IMAD.IADD R81, R79, 0x1, R80 ;  /* 0x000000014f517824 */ /* 0x000fca00078e0250 */
[----:B------:R-:W-:-:S13]  /*b220*/  ISETP.GE.AND P0, PT, R2, R81, PT ;  /* 0x000000510200720c */ /* 0x000fda0003f06270 */
[----:B------:R-:W-:Y:S05]  /*b230*/  @P0 BRA `(.L_x_55) ;  /* 0x0000000c00b80947 */ /* 0x000fea0003800000 */
[----:B------:R-:W0:Y:S01]  /*b240*/  LDC.64 R4, c[0x0][0x3a0] ;  /* 0x0000e800ff047b82 */ /* 0x000e220000000a00 */
[----:B------:R-:W-:Y:S01]  /*b250*/  IADD3 R7, P2, P3, R7, R8, R10 ;  /* 0x0000000807077210 */ /* 0x000fe20007b5e00a */
[----:B------:R-:W-:Y:S01]  /*b260*/  IMAD.IADD R9, R2, 0x1, -R79 ;  /* 0x0000000102097824 */ /* 0x000fe200078e0a4f */
[----:B------:R-:W-:Y:S02]  /*b270*/  IADD3 R6, P1, PT, R8, R3, RZ ;  /* 0x0000000308067210 */ /* 0x000fe40007f3e0ff */
[----:B------:R-:W-:Y:S02]  /*b280*/  ISETP.GE.AND P0, PT, R2, R79, PT ;  /* 0x0000004f0200720c */ /* 0x000fe40003f06270 */
[----:B------:R-:W-:Y:S02]  /*b290*/  IADD3.X R8, PT, PT, RZ, RZ, RZ, P2, P3 ;  /* 0x000000ffff087210 */ /* 0x000fe400017e64ff */
[----:B------:R-:W-:Y:S01]  /*b2a0*/  SEL R6, R6, R7, !P0 ;  /* 0x0000000706067207 */ /* 0x000fe20004000000 */
[----:B------:R-:W-:Y:S01]  /*b2b0*/  IMAD.X R7, RZ, RZ, RZ, P1 ;  /* 0x000000ffff077224 */ /* 0x000fe200008e06ff */
        /* <DEDUP_REMOVED lines=230> */
.L_x_55:
[----:B------:R-:W-:Y:S05]  /*c120*/  BSYNC.RECONVERGENT B0 ;  /* 0x0000000000007941 */ /* 0x000fea0003800200 */
.L_x_53:
        /* <DEDUP_REMOVED lines=196> */
[----:B-----5:R-:W-:Y:S01]  /*cd70*/  STS [R4], R82 ;  /* 0x0000005204007388 */ /* 0x020fe20000000800 */
        /* <DEDUP_REMOVED lines=113> */
[----:B0-----:R-:W-:-:S07]  /*d490*/  VIMNMX R7, PT, PT, R81, R2, PT ;  /* 0x0000000251077248 */ /* 0x001fce0003fe0100 */
[----:B------:R-:W-:Y:S01]  /*d4a0*/  PREEXIT ;  /* 0x000000000000782d */ /* 0x000fe20000000000 */
[----:B------:R-:W-:Y:S01]  /*d4b0*/  BSSY.RECONVERGENT B0, `(.L_x_57) ;  /* 0x0000016000007945 */ /* 0x000fe20003800200 */
[C---:B------:R-:W-:Y:S01]  /*d4c0*/  ISETP.GE.AND P0, PT, R7.reuse, R80, PT ;  /* 0x000000500700720c */ /* 0x040fe20003f06270 */
[----:B------:R-:W-:Y:S01]  /*d4d0*/  IMAD.IADD R80, R7, 0x1, -R80 ;  /* 0x0000000107507824 */ /* 0x000fe200078e0a50 */
[----:B------:R-:W-:-:S04]  /*d4e0*/  VIMNMX R2, PT, PT, R79, R7, PT ;  /* 0x000000074f027248 */ /* 0x000fc80003fe0100 */
[----:B------:R-:W-:-:S04]  /*d4f0*/  SEL R80, R80, RZ, P0 ;  /* 0x000000ff50507207 */ /* 0x000fc80000000000 */
[----:B------:R-:W-:-:S13]  /*d500*/  ISETP.GE.AND P0, PT, R80, R2, PT ;  /* 0x000000025000720c */ /* 0x000fda0003f06270 */
[----:B-1----:R-:W-:Y:S05]  /*d510*/  @P0 BRA `(.L_x_58) ;  /* 0x00000000003c0947 */ /* 0x002fea0003800000 */
[----:B------:R-:W-:-:S07]  /*d520*/  IMAD.IADD R9, R79, 0x1, R7 ;  /* 0x000000014f097824 */ /* 0x000fce00078e0207 */
.L_x_59:
        /* <DEDUP_REMOVED lines=14> */
.L_x_58:
[----:B------:R-:W-:Y:S05]  /*d610*/  BSYNC.RECONVERGENT B0 ;  /* 0x0000000000007941 */ /* 0x000fea0003800200 */
.L_x_57:
        /* <DEDUP_REMOVED lines=32> */
[----:B------:R-:W-:Y:S02]  /*d820*/  PRMT R6, R6, 0x7771, RZ ;  /* 0x0000777106067816 */ /* 0x000fe400000000ff */
[----:B------:R-:W-:Y:S01]  /*d830*/  PRMT R7, R7, 0x7771, RZ ;  /* 0x0000777107077816 */ /* 0x000fe200000000ff */
[----:B------:R-:W3:Y:S01]  /*d840*/  LDS R35, [R100+0x7c] ;  /* 0x00007c0064237984 */ /* 0x000ee20000000800 */
[----:B------:R-:W-:Y:S02]  /*d850*/  SEL R4, R9, R4, P0 ;  /* 0x0000000409047207 */ /* 0x000fe40000000000 */
[----:B------:R-:W-:Y:S01]  /*d860*/  SEL R5, R16, R5, P0 ;  /* 0x0000000510057207 */ /* 0x000fe20000000000 */
[----:B------:R-:W3:Y:S01]  /*d870*/  LDS R38, [R102+0x78] ;  /* 0x0000780066267984 */ /* 0x000ee20000000800 */
[----:B----4-:R-:W-:-:S02]  /*d880*/  PRMT R8, R10, 0x7773, RZ ;  /* 0x000077730a087816 */ /* 0x010fc400000000ff */
[C---:B-----5:R-:W-:Y:S01]  /*d890*/  PRMT R13, R11.reuse, 0x7773, RZ ;  /* 0x000077730b0d7816 */ /* 0x060fe200000000ff */
        /* <DEDUP_REMOVED lines=17> */
[C---:B0-----:R-:W-:Y:S01]  /*d9b0*/  PRMT R12, R14.reuse, 0x7773, RZ ;  /* 0x000077730e0c7816 */ /* 0x041fe200000000ff */
        /* <DEDUP_REMOVED lines=269> */
[C---:B------:R-:W-:Y:S02]  /*ea90*/  PRMT R93, R95.reuse, 0x7772, RZ ;  /* 0x000077725f5d7816 */ /* 0x040fe400000000ff */
[----:B------:R-:W-:Y:S02]  /*eaa0*/  PRMT R98, R96, 0x7772, RZ ;  /* 0x0000777260627816 */ /* 0x000fe400000000ff */
[----:B------:R-:W-:Y:S02]  /*eab0*/  SEL R89, R94, R89, P0 ;  /* 0x000000595e597207 */ /* 0x000fe40000000000 */
[----:B------:R-:W-:-:S02]  /*eac0*/  PRMT R94, R95, 0x7773, RZ ;  /* 0x000077735f5e7816 */ /* 0x000fc400000000ff */
[----:B------:R-:W-:Y:S02]  /*ead0*/  PRMT R103, R96, 0x7773, RZ ;  /* 0x0000777360677816 */ /* 0x000fe400000000ff */
[----:B------:R-:W-:Y:S02]  /*eae0*/  SEL R90, R97, R90, P0 ;  /* 0x0000005a615a7207 */ /* 0x000fe40000000000 */
[----:B------:R-:W-:Y:S02]  /*eaf0*/  SEL R93, R98, R93, P0 ;  /* 0x0000005d625d7207 */ /* 0x000fe40000000000 */
[----:B------:R-:W-:Y:S02]  /*eb00*/  PRMT R91, R91, 0x7771, RZ ;  /* 0x000077715b5b7816 */ /* 0x000fe400000000ff */
[----:B------:R-:W-:Y:S02]  /*eb10*/  PRMT R97, R95, 0x7770, RZ ;  /* 0x000077705f617816 */ /* 0x000fe400000000ff */
[----:B------:R-:W-:-:S02]  /*eb20*/  PRMT R92, R92, 0x7771, RZ ;  /* 0x000077715c5c7816 */ /* 0x000fc400000000ff */
[C---:B------:R-:W-:Y:S02]  /*eb30*/  PRMT R104, R96.reuse, 0x7770, RZ ;  /* 0x0000777060687816 */ /* 0x040fe400000000ff */
[----:B------:R-:W-:Y:S02]  /*eb40*/  PRMT R98, R95, 0x7771, RZ ;  /* 0x000077715f627816 */ /* 0x000fe400000000ff */
[----:B------:R-:W-:Y:S02]  /*eb50*/  PRMT R107, R96, 0x7771, RZ ;  /* 0x00007771606b7816 */ /* 0x000fe400000000ff */
[----:B------:R-:W-:Y:S02]  /*eb60*/  SEL R94, R103, R94, P0 ;  /* 0x0000005e675e7207 */ /* 0x000fe40000000000 */
[----:B------:R-:W-:Y:S02]  /*eb70*/  PRMT R95, R99, 0x7773, RZ ;  /* 0x00007773635f7816 */ /* 0x000fe400000000ff */
[----:B---3--:R-:W-:-:S02]  /*eb80*/  PRMT R96, R101, 0x7773, RZ ;  /* 0x0000777365607816 */ /* 0x008fc400000000ff */
        /* <DEDUP_REMOVED lines=20> */
[----:B------:R-:W-:Y:S01]  /*ecd0*/  PRMT R108, R105, 0x7771, RZ ;  /* 0x00007771696c7816 */ /* 0x000fe200000000ff */
[----:B------:R-:W0:Y:S01]  /*ece0*/  LDS R114, [R102+0x28] ;  /* 0x0000280066727984 */ /* 0x000e220000000800 */
[----:B------:R-:W-:Y:S02]  /*ecf0*/  PRMT R115, R106, 0x7771, RZ ;  /* 0x000077716a737816 */ /* 0x000fe400000000ff */
[----:B------:R-:W-:Y:S02]  /*ed00*/  PRMT R105, R109, 0x7773, RZ ;  /* 0x000077736d697816 */ /* 0x000fe400000000ff */
[----:B------:R-:W-:-:S02]  /*ed10*/  PRMT R106, R110, 0x7773, RZ ;  /* 0x000077736e6a7816 */ /* 0x000fc400000000ff */
[----:B------:R-:W-:Y:S02]  /*ed20*/  PRMT R120, R110, 0x7770, RZ ;  /* 0x000077706e787816 */ /* 0x000fe400000000ff */
[----:B------:R-:W-:Y:S02]  /*ed30*/  PRMT R111, R109, 0x7770, RZ ;  /* 0x000077706d6f7816 */ /* 0x000fe400000000ff */
[----:B------:R-:W-:Y:S02]  /*ed40*/  SEL R106, R106, R105, P0 ;  /* 0x000000696a6a7207 */ /* 0x000fe40000000000 */
[----:B------:R-:W-:Y:S02]  /*ed50*/  SEL R105, R120, R111, P0 ;  /* 0x0000006f78697207 */ /* 0x000fe40000000000 */
[----:B------:R-:W-:Y:S01]  /*ed60*/  SEL R108, R115, R108, P0 ;  /* 0x0000006c736c7207 */ /* 0x000fe20000000000 */
[----:B------:R-:W1:Y:S01]  /*ed70*/  LDS R120, [R100+0x24] ;  /* 0x0000240064787984 */ /* 0x000e620000000800 */
[----:B------:R-:W-:-:S02]  /*ed80*/  SEL R104, R101, R104, P0 ;  /* 0x0000006865687207 */ /* 0x000fc40000000000 */
[----:B------:R-:W-:Y:S01]  /*ed90*/  SEL R101, R116, R107, P0 ;  /* 0x0000006b74657207 */ /* 0x000fe20000000000 */
[----:B------:R-:W2:Y:S01]  /*eda0*/  LDS R115, [R102+0x24] ;  /* 0x0000240066737984 */ /* 0x000ea20000000800 */
[C---:B------:R-:W-:Y:S02]  /*edb0*/  PRMT R107, R109.reuse, 0x7772, RZ ;  /* 0x000077726d6b7816 */ /* 0x040fe400000000ff */
[----:B------:R-:W-:Y:S02]  /*edc0*/  PRMT R116, R110, 0x7772, RZ ;  /* 0x000077726e747816 */ /* 0x000fe400000000ff */
[----:B------:R-:W-:Y:S02]  /*edd0*/  PRMT R109, R109, 0x7771, RZ ;  /* 0x000077716d6d7816 */ /* 0x000fe400000000ff */
[----:B------:R-:W-:Y:S02]  /*ede0*/  SEL R107, R116, R107, P0 ;  /* 0x0000006b746b7207 */ /* 0x000fe40000000000 */
[----:B------:R-:W-:-:S02]  /*edf0*/  PRMT R116, R112, 0x7770, RZ ;  /* 0x0000777070747816 */ /* 0x000fc400000000ff */
[----:B------:R-:W-:Y:S02]  /*ee00*/  PRMT R110, R110, 0x7771, RZ ;  /* 0x000077716e6e7816 */ /* 0x000fe400000000ff */
[C---:B------:R-:W-:Y:S02]  /*ee10*/  PRMT R123, R117.reuse, 0x7770, RZ ;  /* 0x00007770757b7816 */ /* 0x040fe400000000ff */
[----:B------:R-:W-:Y:S02]  /*ee20*/  PRMT R132, R112, 0x7773, RZ ;  /* 0x0000777370847816 */ /* 0x000fe400000000ff */
[----:B------:R-:W-:Y:S02]  /*ee30*/  PRMT R121, R117, 0x7773, RZ ;  /* 0x0000777375797816 */ /* 0x000fe400000000ff */
[----:B------:R-:W-:Y:S02]  /*ee40*/  SEL R109, R110, R109, P0 ;  /* 0x0000006d6e6d7207 */ /* 0x000fe40000000000 */
[----:B------:R-:W-:-:S02]  /*ee50*/  PRMT R111, R112, 0x7772, RZ ;  /* 0x00007772706f7816 */ /* 0x000fc400000000ff */
[----:B------:R-:W-:Y:S02]  /*ee60*/  SEL R110, R123, R116, P0 ;  /* 0x000000747b6e7207 */ /* 0x000fe40000000000 */
[----:B------:R-:W-:Y:S01]  /*ee70*/  PRMT R133, R112, 0x7771, RZ ;  /* 0x0000777170857816 */ /* 0x000fe200000000ff */
[----:B------:R-:W3:Y:S01]  /*ee80*/  LDS R116, [R102+0x20] ;  /* 0x0000200066747984 */ /* 0x000ee20000000800 */
[----:B------:R-:W-:Y:S02]  /*ee90*/  PRMT R122, R117, 0x7772, RZ ;  /* 0x00007772757a7816 */ /* 0x000fe400000000ff */
[----:B------:R-:W-:Y:S02]  /*eea0*/  SEL R132, R121, R132, P0 ;  /* 0x0000008479847207 */ /* 0x000fe40000000000 */
[----:B------:R-:W-:Y:S02]  /*eeb0*/  PRMT R112, R117, 0x7771, RZ ;  /* 0x0000777175707816 */ /* 0x000fe400000000ff */
[----:B------:R-:W-:Y:S01]  /*eec0*/  PRMT R121, R118, 0x7773, RZ ;  /* 0x0000777376797816 */ /* 0x000fe200000000ff */
[----:B------:R-:W4:Y:S01]  /*eed0*/  LDS R117, [R100+0x20] ;  /* 0x0000200064757984 */ /* 0x000f220000000800 */
[----:B------:R-:W-:-:S02]  /*eee0*/  PRMT R134, R113, 0x7773, RZ ;  /* 0x0000777371867816 */ /* 0x000fc400000000ff */
[----:B------:R-:W-:Y:S02]  /*eef0*/  SEL R111, R122, R111, P0 ;  /* 0x0000006f7a6f7207 */ /* 0x000fe40000000000 */
[C---:B------:R-:W-:Y:S02]  /*ef00*/  PRMT R135, R113.reuse, 0x7772, RZ ;  /* 0x0000777271877816 */ /* 0x040fe400000000ff */
[C---:B------:R-:W-:Y:S02]  /*ef10*/  PRMT R137, R113.reuse, 0x7771, RZ ;  /* 0x0000777171897816 */ /* 0x040fe400000000ff */
[----:B------:R-:W-:Y:S02]  /*ef20*/  PRMT R136, R113, 0x7770, RZ ;  /* 0x0000777071887816 */ /* 0x000fe400000000ff */
[----:B------:R-:W-:Y:S02]  /*ef30*/  PRMT R122, R118, 0x7772, RZ ;  /* 0x00007772767a7816 */ /* 0x000fe400000000ff */
[----:B------:R-:W-:-:S02]  /*ef40*/  SEL R133, R112, R133, P0 ;  /* 0x0000008570857207 */ /* 0x000fc40000000000 */
[----:B------:R-:W-:Y:S01]  /*ef50*/  SEL R134, R121, R134, P0 ;  /* 0x0000008679867207 */ /* 0x000fe20000000000 */
[----:B------:R-:W5:Y:S01]  /*ef60*/  LDS R112, [R102+0x1c] ;  /* 0x00001c0066707984 */ /* 0x000f620000000800 */
[C---:B------:R-:W-:Y:S02]  /*ef70*/  PRMT R113, R118.reuse, 0x7770, RZ ;  /* 0x0000777076717816 */ /* 0x040fe400000000ff */
[----:B------:R-:W-:Y:S01]  /*ef80*/  PRMT R118, R118, 0x7771, RZ ;  /* 0x0000777176767816 */ /* 0x000fe200000000ff */
[----:B------:R-:W5:Y:S01]  /*ef90*/  LDS R121, [R100+0x1c] ;  /* 0x00001c0064797984 */ /* 0x000f620000000800 */
[----:B0-----:R-:W-:Y:S02]  /*efa0*/  PRMT R128, R114, 0x7773, RZ ;  /* 0x0000777372807816 */ /* 0x001fe400000000ff */
[----:B------:R-:W-:Y:S02]  /*efb0*/  PRMT R123, R119, 0x7773, RZ ;  /* 0x00007773777b7816 */ /* 0x000fe400000000ff */
[----:B------:R-:W-:-:S02]  /*efc0*/  SEL R136, R113, R136, P0 ;  /* 0x0000008871887207 */ /* 0x000fc40000000000 */
[----:B------:R-:W-:Y:S01]  /*efd0*/  SEL R137, R118, R137, P0 ;  /* 0x0000008976897207 */ /* 0x000fe20000000000 */
[----:B------:R-:W0:Y:S01]  /*efe0*/  LDS R113, [R102+0x18] ;  /* 0x0000180066717984 */ /* 0x000e220000000800 */
[----:B------:R-:W-:Y:S02]  /*eff0*/  SEL R135, R122, R135, P0 ;  /* 0x000000877a877207 */ /* 0x000fe40000000000 */
[C---:B------:R-:W-:Y:S01]  /*f000*/  PRMT R129, R114.reuse, 0x7772, RZ ;  /* 0x0000777272817816 */ /* 0x040fe200000000ff */
[----:B------:R-:W0:Y:S01]  /*f010*/  LDS R118, [R100+0x18] ;  /* 0x0000180064767984 */ /* 0x000e220000000800 */
[----:B------:R-:W-:Y:S02]  /*f020*/  SEL R128, R123, R128, P0 ;  /* 0x000000807b807207 */ /* 0x000fe40000000000 */
[C---:B------:R-:W-:Y:S02]  /*f030*/  PRMT R131, R114.reuse, 0x7771, RZ ;  /* 0x0000777172837816 */ /* 0x040fe400000000ff */
[----:B------:R-:W-:-:S02]  /*f040*/  PRMT R130, R114, 0x7770, RZ ;  /* 0x0000777072827816 */ /* 0x000fc400000000ff */
[C---:B------:R-:W-:Y:S02]  /*f050*/  PRMT R122, R119.reuse, 0x7772, RZ ;  /* 0x00007772777a7816 */ /* 0x040fe400000000ff */
[C---:B------:R-:W-:Y:S02]  /*f060*/  PRMT R123, R119.reuse, 0x7770, RZ ;  /* 0x00007770777b7816 */ /* 0x040fe400000000ff */
[----:B------:R-:W-:Y:S02]  /*f070*/  PRMT R114, R119, 0x7771, RZ ;  /* 0x0000777177727816 */ /* 0x000fe400000000ff */
        /* <DEDUP_REMOVED lines=10> */
[----:B------:R-:W-:-:S02]  /*f120*/  SEL R129, R122, R129, P0 ;  /* 0x000000817a817207 */ /* 0x000fc40000000000 */
[C---:B---3--:R-:W-:Y:S02]  /*f130*/  PRMT R124, R116.reuse, 0x7773, RZ ;  /* 0x00007773747c7816 */ /* 0x048fe400000000ff */
[C---:B------:R-:W-:Y:S02]  /*f140*/  PRMT R125, R116.reuse, 0x7772, RZ ;  /* 0x00007772747d7816 */ /* 0x040fe400000000ff */
[----:B------:R-:W-:Y:S02]  /*f150*/  SEL R140, R115, R140, P0 ;  /* 0x0000008c738c7207 */ /* 0x000fe40000000000 */
[C---:B------:R-:W-:Y:S02]  /*f160*/  PRMT R127, R116.reuse, 0x7771, RZ ;  /* 0x00007771747f7816 */ /* 0x040fe400000000ff */
[----:B------:R-:W-:Y:S02]  /*f170*/  PRMT R126, R116, 0x7770, RZ ;  /* 0x00007770747e7816 */ /* 0x000fe400000000ff */
[----:B------:R-:W-:-:S02]  /*f180*/  PRMT R122, R120, 0x7772, RZ ;  /* 0x00007772787a7816 */ /* 0x000fc400000000ff */
[C---:B----4-:R-:W-:Y:S02]  /*f190*/  PRMT R115, R117.reuse, 0x7770, RZ ;  /* 0x0000777075737816 */ /* 0x050fe400000000ff */
[----:B------:R-:W-:Y:S02]  /*f1a0*/  PRMT R116, R117, 0x7771, RZ ;  /* 0x0000777175747816 */ /* 0x000fe400000000ff */
[----:B------:R-:W-:Y:S02]  /*f1b0*/  SEL R130, R123, R130, P0 ;  /* 0x000000827b827207 */ /* 0x000fe40000000000 */
[----:B------:R-:W-:Y:S02]  /*f1c0*/  SEL R139, R122, R139, P0 ;  /* 0x0000008b7a8b7207 */ /* 0x000fe40000000000 */
[C---:B------:R-:W-:Y:S02]  /*f1d0*/  PRMT R123, R117.reuse, 0x7773, RZ ;  /* 0x00007773757b7816 */ /* 0x040fe400000000ff */
[----:B------:R-:W-:-:S02]  /*f1e0*/  PRMT R122, R117, 0x7772, RZ ;  /* 0x00007772757a7816 */ /* 0x000fc400000000ff */
[----:B------:R-:W-:Y:S02]  /*f1f0*/  SEL R126, R115, R126, P0 ;  /* 0x0000007e737e7207 */ /* 0x000fe40000000000 */
[----:B------:R-:W-:Y:S01]  /*f200*/  SEL R127, R116, R127, P0 ;  /* 0x0000007f747f7207 */ /* 0x000fe20000000000 */
[----:B------:R-:W-:Y:S01]  /*f210*/  LDS R115, [R102+0x10] ;  /* 0x0000100066737984 */ /* 0x000fe20000000800 */
[----:B-----5:R-:W-:Y:S02]  /*f220*/  PRMT R142, R112, 0x7773, RZ ;  /* 0x00007773708e7816 */ /* 0x020fe400000000ff */
[----:B------:R-:W-:Y:S01]  /*f230*/  PRMT R117, R121, 0x7773, RZ ;  /* 0x0000777379757816 */ /* 0x000fe200000000ff */
[----:B------:R-:W3:Y:S01]  /*f240*/  LDS R116, [R100+0x10] ;  /* 0x0000100064747984 */ /* 0x000ee20000000800 */
[----:B------:R-:W-:Y:S02]  /*f250*/  PRMT R120, R120, 0x7771, RZ ;  /* 0x0000777178787816 */ /* 0x000fe400000000ff */
[----:B------:R-:W-:-:S02]  /*f260*/  SEL R125, R122, R125, P0 ;  /* 0x0000007d7a7d7207 */ /* 0x000fc40000000000 */
[----:B------:R-:W-:Y:S02]  /*f270*/  SEL R142, R117, R142, P0 ;  /* 0x0000008e758e7207 */ /* 0x000fe40000000000 */
[C---:B------:R-:W-:Y:S02]  /*f280*/  PRMT R143, R112.reuse, 0x7772, RZ ;  /* 0x00007772708f7816 */ /* 0x040fe400000000ff */
[C---:B------:R-:W-:Y:S02]  /*f290*/  PRMT R145, R112.reuse, 0x7771, RZ ;  /* 0x0000777170917816 */ /* 0x040fe400000000ff */
[----:B------:R-:W-:Y:S02]  /*f2a0*/  PRMT R144, R112, 0x7770, RZ ;  /* 0x0000777070907816 */ /* 0x000fe400000000ff */
[----:B------:R-:W-:Y:S02]  /*f2b0*/  SEL R141, R120, R141, P0 ;  /* 0x0000008d788d7207 */ /* 0x000fe40000000000 */
[----:B------:R-:W-:-:S02]  /*f2c0*/  PRMT R112, R121, 0x7772, RZ ;  /* 0x0000777279707816 */ /* 0x000fc400000000ff */
[C---:B------:R-:W-:Y:S02]  /*f2d0*/  PRMT R117, R121.reuse, 0x7770, RZ ;  /* 0x0000777079757816 */ /* 0x040fe400000000ff */
[----:B------:R-:W-:Y:S02]  /*f2e0*/  PRMT R122, R121, 0x7771, RZ ;  /* 0x00007771797a7816 */ /* 0x000fe400000000ff */
[----:B0-----:R-:W-:Y:S02]  /*f2f0*/  PRMT R120, R113, 0x7773, RZ ;  /* 0x0000777371787816 */ /* 0x001fe400000000ff */
[----:B------:R-:W-:Y:S02]  /*f300*/  PRMT R121, R118, 0x7773, RZ ;  /* 0x0000777376797816 */ /* 0x000fe400000000ff */
[----:B------:R-:W-:Y:S02]  /*f310*/  SEL R143, R112, R143, P0 ;  /* 0x0000008f708f7207 */ /* 0x000fe40000000000 */
[----:B------:R-:W-:Y:S01]  /*f320*/  SEL R144, R117, R144, P0 ;  /* 0x0000009075907207 */ /* 0x000fe20000000000 */
[----:B------:R-:W0:Y:S01]  /*f330*/  LDS R112, [R102+0xc] ;  /* 0x00000c0066707984 */ /* 0x000e220000000800 */
[----:B------:R-:W-:-:S02]  /*f340*/  SEL R120, R121, R120, P0 ;  /* 0x0000007879787207 */ /* 0x000fc40000000000 */
[----:B------:R-:W-:Y:S01]  /*f350*/  PRMT R121, R113, 0x7772, RZ ;  /* 0x0000777271797816 */ /* 0x000fe200000000ff */
[----:B------:R-:W4:Y:S01]  /*f360*/  LDS R117, [R100+0xc] ;  /* 0x00000c0064757984 */ /* 0x000f220000000800 */
[----:B------:R-:W-:Y:S02]  /*f370*/  PRMT R146, R118, 0x7772, RZ ;  /* 0x0000777276927816 */ /* 0x000fe400000000ff */
[----:B------:R-:W-:Y:S02]  /*f380*/  SEL R124, R123, R124, P0 ;  /* 0x0000007c7b7c7207 */ /* 0x000fe40000000000 */
[----:B------:R-:W-:Y:S02]  /*f390*/  SEL R145, R122, R145, P0 ;  /* 0x000000917a917207 */ /* 0x000fe40000000000 */
[----:B------:R-:W-:Y:S02]  /*f3a0*/  PRMT R122, R113, 0x7770, RZ ;  /* 0x00007770717a7816 */ /* 0x000fe400000000ff */
[----:B------:R-:W-:-:S02]  /*f3b0*/  SEL R121, R146, R121, P0 ;  /* 0x0000007992797207 */ /* 0x000fc40000000000 */
[----:B------:R-:W-:Y:S02]  /*f3c0*/  PRMT R123, R113, 0x7771, RZ ;  /* 0x00007771717b7816 */ /* 0x000fe400000000ff */
[----:B-1----:R-:W-:Y:S02]  /*f3d0*/  PRMT R146, R114, 0x7773, RZ ;  /* 0x0000777372927816 */ /* 0x002fe400000000ff */
[----:B--2---:R-:W-:Y:S02]  /*f3e0*/  PRMT R113, R119, 0x7773, RZ ;  /* 0x0000777377717816 */ /* 0x004fe400000000ff */
[----:B------:R-:W-:Y:S02]  /*f3f0*/  PRMT R147, R118, 0x7770, RZ ;  /* 0x0000777076937816 */ /* 0x000fe400000000ff */
[----:B------:R-:W-:Y:S02]  /*f400*/  SEL R146, R113, R146, P0 ;  /* 0x0000009271927207 */ /* 0x000fe40000000000 */
[----:B------:R-:W-:-:S02]  /*f410*/  PRMT R113, R119, 0x7770, RZ ;  /* 0x0000777077717816 */ /* 0x000fc400000000ff */
[----:B------:R-:W-:Y:S02]  /*f420*/  PRMT R148, R114, 0x7770, RZ ;  /* 0x0000777072947816 */ /* 0x000fe400000000ff */
[----:B------:R-:W-:Y:S02]  /*f430*/  PRMT R118, R118, 0x7771, RZ ;  /* 0x0000777176767816 */ /* 0x000fe400000000ff */
[----:B------:R-:W-:Y:S02]  /*f440*/  SEL R122, R147, R122, P0 ;  /* 0x0000007a937a7207 */ /* 0x000fe40000000000 */
[C---:B------:R-:W-:Y:S02]  /*f450*/  PRMT R147, R114.reuse, 0x7772, RZ ;  /* 0x0000777272937816 */ /* 0x040fe400000000ff */
[----:B------:R-:W-:Y:S02]  /*f460*/  PRMT R149, R114, 0x7771, RZ ;  /* 0x0000777172957816 */ /* 0x000fe400000000ff */
[----:B------:R-:W-:Y:S01]  /*f470*/  SEL R148, R113, R148, P0 ;  /* 0x0000009471947207 */ /* 0x000fe20000000000 */
[----:B------:R-:W-:Y:S01]  /*f480*/  LDS R114, [R100+0x8] ;  /* 0x0000080064727984 */ /* 0x000fe20000000800 */
[----:B------:R-:W-:-:S02]  /*f490*/  SEL R123, R118, R123, P0 ;  /* 0x0000007b767b7207 */ /* 0x000fc40000000000 */
[C---:B------:R-:W-:Y:S01]  /*f4a0*/  PRMT R118, R119.reuse, 0x7772, RZ ;  /* 0x0000777277767816 */ /* 0x040fe200000000ff */
[----:B------:R-:W1:Y:S01]  /*f4b0*/  LDS R113, [R102+0x8] ;  /* 0x0000080066717984 */ /* 0x000e620000000800 */
[----:B---3--:R-:W-:Y:S02]  /*f4c0*/  PRMT R151, R116, 0x7773, RZ ;  /* 0x0000777374977816 */ /* 0x008fe400000000ff */
[----:B------:R-:W-:Y:S01]  /*f4d0*/  SEL R147, R118, R147, P0 ;  /* 0x0000009376937207 */ /* 0x000fe20000000000 */
[----:B------:R-:W2:Y:S01]  /*f4e0*/  LDS R102, [R102+0x4] ;  /* 0x0000040066667984 */ /* 0x000ea20000000800 */
[----:B------:R-:W-:Y:S02]  /*f4f0*/  PRMT R118, R119, 0x7771, RZ ;  /* 0x0000777177767816 */ /* 0x000fe400000000ff */
[----:B------:R-:W-:Y:S01]  /*f500*/  PRMT R119, R115, 0x7772, RZ ;  /* 0x0000777273777816 */ /* 0x000fe200000000ff */
[----:B------:R-:W3:Y:S01]  /*f510*/  LDS R100, [R100+0x4] ;  /* 0x0000040064647984 */ /* 0x000ee20000000800 */
[----:B------:R-:W-:-:S02]  /*f520*/  SEL R149, R118, R149, P0 ;  /* 0x0000009576957207 */ /* 0x000fc40000000000 */
[----:B------:R-:W-:Y:S02]  /*f530*/  PRMT R118, R115, 0x7773, RZ ;  /* 0x0000777373767816 */ /* 0x000fe400000000ff */
[----:B------:R-:W-:Y:S02]  /*f540*/  PRMT R150, R116, 0x7772, RZ ;  /* 0x0000777274967816 */ /* 0x000fe400000000ff */
[----:B------:R-:W-:Y:S02]  /*f550*/  SEL R159, R151, R118, P0 ;  /* 0x00000076979f7207 */ /* 0x000fe40000000000 */
[----:B------:R-:W-:Y:S02]  /*f560*/  SEL R158, R150, R119, P0 ;  /* 0x00000077969e7207 */ /* 0x000fe40000000000 */
[C---:B------:R-:W-:Y:S02]  /*f570*/  PRMT R118, R115.reuse, 0x7771, RZ ;  /* 0x0000777173767816 */ /* 0x040fe400000000ff */
[----:B------:R-:W-:-:S02]  /*f580*/  PRMT R115, R115, 0x7770, RZ ;  /* 0x0000777073737816 */ /* 0x000fc400000000ff */
[C---:B------:R-:W-:Y:S02]  /*f590*/  PRMT R150, R116.reuse, 0x7770, RZ ;  /* 0x0000777074967816 */ /* 0x040fe400000000ff */
[----:B------:R-:W-:Y:S02]  /*f5a0*/  PRMT R119, R116, 0x7771, RZ ;  /* 0x0000777174777816 */ /* 0x000fe400000000ff */
[----:B------:R-:W-:Y:S02]  /*f5b0*/  SEL R156, R150, R115, P0 ;  /* 0x00000073969c7207 */ /* 0x000fe40000000000 */
[----:B0-----:R-:W-:Y:S02]  /*f5c0*/  PRMT R115, R112, 0x7773, RZ ;  /* 0x0000777370737816 */ /* 0x001fe400000000ff */
[----:B----4-:R-:W-:Y:S02]  /*f5d0*/  PRMT R116, R117, 0x7773, RZ ;  /* 0x0000777375747816 */ /* 0x010fe400000000ff */
[----:B------:R-:W-:-:S02]  /*f5e0*/  SEL R157, R119, R118, P0 ;  /* 0x00000076779d7207 */ /* 0x000fc40000000000 */
[----:B------:R-:W-:Y:S02]  /*f5f0*/  SEL R155, R116, R115, P0 ;  /* 0x00000073749b7207 */ /* 0x000fe40000000000 */
[----:B------:R-:W-:Y:S02]  /*f600*/  PRMT R115, R112, 0x7772, RZ ;  /* 0x0000777270737816 */ /* 0x000fe400000000ff */
[C---:B------:R-:W-:Y:S02]  /*f610*/  PRMT R116, R117.reuse, 0x7772, RZ ;  /* 0x0000777275747816 */ /* 0x040fe400000000ff */
[----:B------:R-:W-:Y:S02]  /*f620*/  PRMT R119, R117, 0x7770, RZ ;  /* 0x0000777075777816 */ /* 0x000fe400000000ff */
[----:B------:R-:W-:Y:S02]  /*f630*/  SEL R154, R116, R115, P0 ;  /* 0x00000073749a7207 */ /* 0x000fe40000000000 */
[----:B------:R-:W-:-:S02]  /*f640*/  PRMT R115, R112, 0x7771, RZ ;  /* 0x0000777170737816 */ /* 0x000fc400000000ff */
[----:B------:R-:W-:Y:S02]  /*f650*/  PRMT R112, R112, 0x7770, RZ ;  /* 0x0000777070707816 */ /* 0x000fe400000000ff */
[----:B------:R-:W-:Y:S02]  /*f660*/  PRMT R116, R117, 0x7771, RZ ;  /* 0x0000777175747816 */ /* 0x000fe400000000ff */
[----:B------:R-:W-:Y:S02]  /*f670*/  SEL R152, R119, R112, P0 ;  /* 0x0000007077987207 */ /* 0x000fe40000000000 */
[----:B------:R-:W-:Y:S02]  /*f680*/  SEL R153, R116, R115, P0 ;  /* 0x0000007374997207 */ /* 0x000fe40000000000 */
[----:B-1----:R-:W-:Y:S02]  /*f690*/  PRMT R112, R113, 0x7773, RZ ;  /* 0x0000777371707816 */ /* 0x002fe400000000ff */
[----:B------:R-:W-:-:S02]  /*f6a0*/  PRMT R115, R114, 0x7773, RZ ;  /* 0x0000777372737816 */ /* 0x000fc400000000ff */
[C---:B------:R-:W-:Y:S02]  /*f6b0*/  PRMT R116, R114.reuse, 0x7770, RZ ;  /* 0x0000777072747816 */ /* 0x040fe400000000ff */
        /* <DEDUP_REMOVED lines=10> */
[C---:B---3--:R-:W-:Y:S02]  /*f760*/  PRMT R113, R100.reuse, 0x7773, RZ ;  /* 0x0000777364717816 */ /* 0x048fe400000000ff */
[----:B------:R-:W-:Y:S02]  /*f770*/  PRMT R115, R100, 0x7770, RZ ;  /* 0x0000777064737816 */ /* 0x000fe400000000ff */
[----:B------:R-:W-:Y:S02]  /*f780*/  SEL R117, R113, R112, P0 ;  /* 0x0000007071757207 */ /* 0x000fe40000000000 */
[----:B------:R-:W-:Y:S02]  /*f790*/  PRMT R112, R102, 0x7772, RZ ;  /* 0x0000777266707816 */ /* 0x000fe400000000ff */
[----:B------:R-:W-:-:S04]  /*f7a0*/  PRMT R113, R100, 0x7772, RZ ;  /* 0x0000777264717816 */ /* 0x000fc800000000ff */
[----:B------:R-:W-:Y:S02]  /*f7b0*/  SEL R116, R113, R112, P0 ;  /* 0x0000007071747207 */ /* 0x000fe40000000000 */
[----:B------:R-:W-:Y:S01]  /*f7c0*/  PRMT R113, R100, 0x7771, RZ ;  /* 0x0000777164717816 */ /* 0x000fe200000000ff */
[----:B------:R-:W-:Y:S01]  /*f7d0*/  IMAD.SHL.U32 R100, R0, 0x100, RZ ;  /* 0x0000010000647824 */ /* 0x000fe200078e00ff */
[C---:B------:R-:W-:Y:S01]  /*f7e0*/  PRMT R112, R102.reuse, 0x7771, RZ ;  /* 0x0000777166707816 */ /* 0x040fe200000000ff */
[----:B------:R-:W0:Y:S01]  /*f7f0*/  S2R R0, SR_TID.X ;  /* 0x0000000000007919 */ /* 0x000e220000002100 */
[----:B------:R-:W-:Y:S02]  /*f800*/  PRMT R102, R102, 0x7770, RZ ;  /* 0x0000777066667816 */ /* 0x000fe400000000ff */
[----:B------:R-:W-:Y:S02]  /*f810*/  SEL R114, R113, R112, P0 ;  /* 0x0000007071727207 */ /* 0x000fe40000000000 */
[----:B------:R-:W-:-:S02]  /*f820*/  SEL R115, R115, R102, P0 ;  /* 0x0000006673737207 */ /* 0x000fc40000000000 */
        /* <DEDUP_REMOVED lines=31> */
[----:B------:R-:W-:Y:S01]  /*fa20*/  PRMT R118, R119, 0x3340, R118 ;  /* 0x0000334077767816 */ /* 0x000fe20000000076 */
[----:B------:R-:W1:Y:S01]  /*fa30*/  S2R R4, SR_LANEID ;  /* 0x0000000000047919 */ /* 0x000e620000000000 */
        /* <DEDUP_REMOVED lines=57> */
[----:B------:R-:W-:Y:S02]  /*fdd0*/  LOP3.LUT R86, R86, 0xffff, RZ, 0xc0, !PT ;  /* 0x0000ffff56567812 */ /* 0x000fe400078ec0ff */
[----:B------:R-:W-:Y:S02]  /*fde0*/  PRMT R30, R29, 0x3340, R30 ;  /* 0x000033401d1e7816 */ /* 0x000fe4000000001e */
[----:B------:R-:W-:Y:S02]  /*fdf0*/  PRMT R11, R11, 0x3340, R12 ;  /* 0x000033400b0b7816 */ /* 0x000fe4000000000c */
[----:B------:R-:W-:Y:S02]  /*fe00*/  LOP3.LUT R6, R6, 0xffff, RZ, 0xc0, !PT ;  /* 0x0000ffff06067812 */ /* 0x000fe400078ec0ff */
[----:B------:R-:W-:-:S02]  /*fe10*/  LOP3.LUT R5, R5, 0xffff, RZ, 0xc0, !PT ;  /* 0x0000ffff05057812 */ /* 0x000fc400078ec0ff */
[----:B0-----:R-:W-:Y:S02]  /*fe20*/  LOP3.LUT R85, R0, 0x3e0, RZ, 0xc0, !PT ;  /* 0x000003e000557812 */ /* 0x001fe400078ec0ff */
        /* <DEDUP_REMOVED lines=89> */
[----:B------:R-:W-:Y:S01]  /*103c0*/  PRMT R6, R5, 0x3340, R6 ;  /* 0x0000334005067816 */ /* 0x000fe20000000006 */
[----:B-1----:R-:W-:Y:S01]  /*103d0*/  IMAD.IADD R5, R85, 0x1, R4 ;  /* 0x0000000155057824 */ /* 0x002fe200078e0204 */
[----:B------:R-:W-:Y:S02]  /*103e0*/  ISETP.NE.AND P0, PT, R0, RZ, PT ;  /* 0x000000ff0000720c */ /* 0x000fe40003f05270 */
[----:B------:R-:W-:Y:S01]  /*103f0*/  PRMT R122, R151, 0x3340, R150 ;  /* 0x00003340977a7816 */ /* 0x000fe20000000096 */
[----:B------:R-:W-:Y:S01]  /*10400*/  IMAD R89, R5, 0x9c, R102 ;  /* 0x0000009c05597824 */ /* 0x000fe200078e0266 */
[----:B------:R-:W-:Y:S02]  /*10410*/  PRMT R123, R152, 0x3340, R123 ;  /* 0x00003340987b7816 */ /* 0x000fe4000000007b */
[----:B------:R-:W-:Y:S02]  /*10420*/  PRMT R126, R147, 0x3340, R146 ;  /* 0x00003340937e7816 */ /* 0x000fe40000000092 */
[----:B------:R-:W-:Y:S01]  /*10430*/  PRMT R127, R148, 0x3340, R127 ;  /* 0x00003340947f7816 */ /* 0x000fe2000000007f */
[----:B------:R-:W-:Y:S01]  /*10440*/  STS [R89], R2 ;  /* 0x0000000259007388 */ /* 0x000fe20000000800 */
[----:B------:R-:W-:-:S02]  /*10450*/  PRMT R129, R140, 0x3340, R141 ;  /* 0x000033408c817816 */ /* 0x000fc4000000008d */
[----:B------:R-:W-:Y:S01]  /*10460*/  PRMT R130, R143, 0x3340, R142 ;  /* 0x000033408f827816 */ /* 0x000fe2000000008e */
[----:B------:R-:W-:Y:S01]  /*10470*/  STS [R89+0x44], R84 ;  /* 0x0000445459007388 */ /* 0x000fe20000000800 */
        /* <DEDUP_REMOVED lines=99> */
[----:B------:R-:W-:Y:S02]  /*10ab0*/  STS [R89+0x50], R75 ;  /* 0x0000504b59007388 */ /* 0x000fe40000000800 */
[----:B------:R-:W-:Y:S02]  /*10ac0*/  IMAD.IADD R85, R85, 0x1, R0 ;  /* 0x0000000155557824 */ /* 0x000fe400078e0200 */
        /* <DEDUP_REMOVED lines=60> */
[----:B------:R-:W-:Y:S01]  /*10e90*/  BAR.SYNC.DEFER_BLOCKING 0x0 ;  /* 0x0000000000007b1d */ /* 0x000fe20000010000 */
[----:B------:R-:W-:-:S05]  /*10ea0*/  IADD3 R87, P0, PT, R100, R85, RZ ;  /* 0x0000005564577210 */ /* 0x000fca0007f1e0ff */
[----:B------:R-:W-:Y:S02]  /*10eb0*/  IMAD.X R0, RZ, RZ, RZ, P0 ;  /* 0x000000ffff007224 */ /* 0x000fe400000e06ff */
[----:B0-----:R-:W-:-:S04]  /*10ec0*/  IMAD.WIDE.U32 R2, R87, 0x9c, R2 ;  /* 0x0000009c57027825 */ /* 0x001fc800078e0002 */
[----:B------:R-:W-:-:S04]  /*10ed0*/  IMAD R87, R0, 0x9c, RZ ;  /* 0x0000009c00577824 */ /* 0x000fc800078e02ff */
[----:B------:R-:W-:Y:S01]  /*10ee0*/  IMAD.IADD R3, R3, 0x1, R87 ;  /* 0x0000000103037824 */ /* 0x000fe200078e0257 */
[----:B------:R-:W0:Y:S02]  /*10ef0*/  LDS R4, [R102+0x9c00] ;  /* 0x009c000066047984 */ /* 0x000e240000000800 */
        /* <DEDUP_REMOVED lines=42> */
.L_x_60:
[----:B------:R-:W-:Y:S02]  /*111a0*/  LOP3.LUT R3, R3, 0xffff, RZ, 0xc0, !PT ;  /* 0x0000ffff03037812 */ /* 0x000fe400078ec0ff */
[----:B------:R-:W-:Y:S02]  /*111b0*/  LOP3.LUT R4, R4, 0xffff, RZ, 0xc0, !PT ;  /* 0x0000ffff04047812 */ /* 0x000fe400078ec0ff */
[----:B------:R-:W-:Y:S02]  /*111c0*/  LOP3.LUT R112, R117, 0xffff, RZ, 0xc0, !PT ;  /* 0x0000ffff75707812 */ /* 0x000fe400078ec0ff */
[----:B------:R-:W-:Y:S02]  /*111d0*/  PRMT R4, R4, 0x3340, R3 ;  /* 0x0000334004047816 */ /* 0x000fe40000000003 */
[----:B------:R-:W1:Y:S01]  /*111e0*/  S2R R3, SR_LANEID ;  /* 0x0000000000037919 */ /* 0x000e620000000000 */
[----:B------:R-:W-:Y:S02]  /*111f0*/  LOP3.LUT R113, R116, 0xffff, RZ, 0xc0, !PT ;  /* 0x0000ffff74717812 */ /* 0x000fe400078ec0ff */
        /* <DEDUP_REMOVED lines=54> */
[----:B------:R-:W-:-:S02]  /*11560*/  PRMT R114, R115, 0x3340, R114 ;  /* 0x0000334073727816 */ /* 0x000fc40000000072 */
[----:B------:R-:W-:Y:S02]  /*11570*/  PRMT R106, R135, 0x3340, R108 ;  /* 0x00003340876a7816 */ /* 0x000fe4000000006c */
[----:B------:R-:W-:Y:S02]  /*11580*/  PRMT R92, R97, 0x3340, R96 ;  /* 0x00003340615c7816 */ /* 0x000fe40000000060 */
[----:B------:R-:W-:Y:S02]  /*11590*/  PRMT R115, R118, 0x3340, R119 ;  /* 0x0000334076737816 */ /* 0x000fe40000000077 */
        /* <DEDUP_REMOVED lines=20> */
[----:B0-----:R-:W-:-:S02]  /*116e0*/  LOP3.LUT R6, R0, 0x3e0, RZ, 0xc0, !PT ;  /* 0x000003e000067812 */ /* 0x001fc400078ec0ff */
[----:B------:R-:W-:Y:S02]  /*116f0*/  LOP3.LUT R157, R157, 0xffff, RZ, 0xc0, !PT ;  /* 0x0000ffff9d9d7812 */ /* 0x000fe400078ec0ff */
[----:B------:R-:W-:Y:S01]  /*11700*/  LOP3.LUT R156, R156, 0xffff, RZ, 0xc0, !PT ;  /* 0x0000ffff9c9c7812 */ /* 0x000fe200078ec0ff */
[----:B-1----:R-:W-:Y:S01]  /*11710*/  IMAD.IADD R3, R6, 0x1, R3 ;  /* 0x0000000106037824 */ /* 0x002fe200078e0203 */
        /* <DEDUP_REMOVED lines=93> */
[----:B------:R-:W-:-:S02]  /*11cf0*/  ISETP.NE.AND P0, PT, R0, RZ, PT ;  /* 0x000000ff0000720c */ /* 0x000fc40003f05270 */
        /* <DEDUP_REMOVED lines=55> */
[----:B------:R0:W-:Y:S01]  /*12070*/  STS [R85], R2 ;  /* 0x0000000255007388 */ /* 0x0001e20000000800 */
[----:B------:R-:W-:-:S02]  /*12080*/  PRMT R118, R119, 0x5410, R118 ;  /* 0x0000541077767816 */ /* 0x000fc40000000076 */
[----:B------:R-:W-:Y:S01]  /*12090*/  PRMT R120, R121, 0x5410, R120 ;  /* 0x0000541079787816 */ /* 0x000fe20000000078 */
[----:B------:R-:W-:Y:S01]  /*120a0*/  STS [R85+0x4], R112 ;  /* 0x0000047055007388 */ /* 0x000fe20000000800 */
[----:B------:R-:W-:Y:S02]  /*120b0*/  PRMT R122, R123, 0x5410, R122 ;  /* 0x000054107b7a7816 */ /* 0x000fe4000000007a */
[----:B------:R-:W-:Y:S01]  /*120c0*/  PRMT R124, R125, 0x5410, R124 ;  /* 0x000054107d7c7816 */ /* 0x000fe2000000007c */
[----:B------:R-:W-:Y:S01]  /*120d0*/  STS [R85+0x8], R114 ;  /* 0x0000087255007388 */ /* 0x000fe20000000800 */
[----:B------:R-:W-:Y:S01]  /*120e0*/  PRMT R126, R127, 0x5410, R126 ;  /* 0x000054107f7e7816 */ /* 0x000fe2000000007e */
[----:B0-----:R-:W0:Y:S01]  /*120f0*/  LDC.64 R2, c[0x0][0x388] ;  /* 0x0000e200ff027b82 */ /* 0x001e220000000a00 */
        /* <DEDUP_REMOVED lines=68> */
[----:B------:R-:W-:Y:S04]  /*12540*/  LDS R83, [R85+0x98] ;  /* 0x0000980055537984 */ /* 0x000fe80000000800 */
        /* <DEDUP_REMOVED lines=40> */
[----:B------:R-:W-:-:S04]  /*127d0*/  IADD3 R89, P0, P1, R87, R100, R6 ;  /* 0x0000006457597210 */ /* 0x000fc8000791e006 */
[----:B------:R-:W-:Y:S01]  /*127e0*/  IADD3.X R0, PT, PT, RZ, RZ, RZ, P0, P1 ;  /* 0x000000ffff007210 */ /* 0x000fe200007e24ff */
        /* <DEDUP_REMOVED lines=46> */
.L_x_61:
        /* <DEDUP_REMOVED lines=11> */
.L_x_96:


//--------------------- .text._ZN3cub18CUB_300001_SM_10006detail10merge_sort30DeviceMergeSortPartitionKernelIN6thrust24THRUST_300001_SM_1000_NS10device_ptrI14key_value_pairEEj13KeyComparatorS7_EEvbT_PT2_T0_SD_PSD_T1_SD_i --------------------------
	.section	.text._ZN3cub18CUB_300001_SM_10006detail10merge_sort30DeviceMergeSortPartitionKernelIN6thrust24THRUST_300001_SM_1000_NS10device_ptrI14key_value_pairEEj13KeyComparatorS7_EEvbT_PT2_T0_SD_PSD_T1_SD_i,"ax",@progbits
	.align	128
        .global         _ZN3cub18CUB_300001_SM_10006detail10merge_sort30DeviceMergeSortPartitionKernelIN6thrust24THRUST_300001_SM_1000_NS10device_ptrI14key_value_pairEEj13KeyComparatorS7_EEvbT_PT2_T0_SD_PSD_T1_SD_i
        .type           _ZN3cub18CUB_300001_SM_10006detail10merge_sort30DeviceMergeSortPartitionKernelIN6thrust24THRUST_300001_SM_1000_NS10device_ptrI14key_value_pairEEj13KeyComparatorS7_EEvbT_PT2_T0_SD_PSD_T1_SD_i,@function
        .size           _ZN3cub18CUB_300001_SM_10006detail10merge_sort30DeviceMergeSortPartitionKernelIN6thrust24THRUST_300001_SM_1000_NS10device_ptrI14key_value_pairEEj13KeyComparatorS7_EEvbT_PT2_T0_SD_PSD_T1_SD_i,(.L_x_97 - _ZN3cub18CUB_300001_SM_10006detail10merge_sort30DeviceMergeSortPartitionKernelIN6thrust24THRUST_300001_SM_1000_NS10device_ptrI14key_value_pairEEj13KeyComparatorS7_EEvbT_PT2_T0_SD_PSD_T1_SD_i)
        .other          _ZN3cub18CUB_300001_SM_10006detail10merge_sort30DeviceMergeSortPartitionKernelIN6thrust24THRUST_300001_SM_1000_NS10device_ptrI14key_value_pairEEj13KeyComparatorS7_EEvbT_PT2_T0_SD_PSD_T1_SD_i,@"STO_CUDA_ENTRY STV_DEFAULT"
_ZN3cub18CUB_300001_SM_10006detail10merge_sort30DeviceMergeSortPartitionKernelIN6thrust24THRUST_300001_SM_1000_NS10device_ptrI14key_value_pairEEj13KeyComparatorS7_EEvbT_PT2_T0_SD_PSD_T1_SD_i:
.text._ZN3cub18CUB_300001_SM_10006detail10merge_sort30DeviceMergeSortPartitionKernelIN6thrust24THRUST_300001_SM_1000_NS10device_ptrI14key_value_pairEEj13KeyComparatorS7_EEvbT_PT2_T0_SD_PSD_T1_SD_i:
[----:B------:R-:W-:Y:S01]  /*0000*/  LDC R1, c[0x0][0x37c] ;  /* 0x0000df00ff017b82 */ /* 0x000fe20000000800 */
[----:B------:R-:W0:Y:S01]  /*0010*/  S2R R0, SR_CTAID.X ;  /* 0x0000000000007919 */ /* 0x000e220000002500 */
[----:B------:R-:W0:Y:S01]  /*0020*/  LDCU UR4, c[0x0][0x360] ;  /* 0x00006c00ff0477ac */ /* 0x000e220008000800 */
[----:B------:R-:W0:Y:S01]  /*0030*/  S2R R3, SR_TID.X ;  /* 0x0000000000037919 */ /* 0x000e220000002100 */
[----:B------:R-:W1:Y:S01]  /*0040*/  LDCU UR6, c[0x0][0x39c] ;  /* 0x00007380ff0677ac */ /* 0x000e620008000800 */
[----:B0-----:R-:W-:-:S05]  /*0050*/  IMAD R0, R0, UR4, R3 ;  /* 0x0000000400007c24 */ /* 0x001fca000f8e0203 */
[----:B-1----:R-:W-:-:S13]  /*0060*/  ISETP.GE.U32.AND P0, PT, R0, UR6, PT ;  /* 0x0000000600007c0c */ /* 0x002fda000bf06070 */
[----:B------:R-:W-:Y:S05]  /*0070*/  @P0 EXIT ;  /* 0x000000000000094d */ /* 0x000fea0003800000 */
[----:B------:R-:W0:Y:S01]  /*0080*/  LDCU UR5, c[0x0][0x3ac] ;  /* 0x00007580ff0577ac */ /* 0x000e220008000800 */
[----:B------:R-:W-:Y:S01]  /*0090*/  VIADD R2, R0, 0x1 ;  /* 0x0000000100027836 */ /* 0x000fe20000000000 */
[----:B------:R-:W-:Y:S01]  /*00a0*/  ACQBULK ;  /* 0x000000000000782e */ /* 0x000fe20000000000 */
[----:B------:R-:W1:Y:S03]  /*00b0*/  LDCU UR7, c[0x0][0x3b0] ;  /* 0x00007600ff0777ac */ /* 0x000e660008000800 */
[----:B------:R-:W-:Y:S01]  /*00c0*/  ISETP.NE.AND P0, PT, R2, UR6, PT ;  /* 0x0000000602007c0c */ /* 0x000fe2000bf05270 */
[----:B------:R-:W2:Y:S01]  /*00d0*/  LDCU UR10, c[0x0][0x398] ;  /* 0x00007300ff0a77ac */ /* 0x000ea20008000800 */
[----:B------:R-:W3:Y:S01]  /*00e0*/  LDCU.64 UR8, c[0x0][0x358] ;  /* 0x00006b00ff0877ac */ /* 0x000ee20008000a00 */
[----:B0-----:R-:W-:-:S10]  /*00f0*/  UIADD3 UR4, UPT, UPT, -UR5, URZ, URZ ;  /* 0x000000ff05047290 */ /* 0x001fd4000fffe1ff */
[----:B------:R-:W0:Y:S01]  /*0100*/  @!P0 LDC.64 R4, c[0x0][0x3a0] ;  /* 0x0000e800ff048b82 */ /* 0x000e220000000a00 */
[----:B------:R-:W-:Y:S01]  /*0110*/  LOP3.LUT R2, R0, UR4, RZ, 0xc0, !PT ;  /* 0x0000000400027c12 */ /* 0x000fe2000f8ec0ff */
[----:B------:R-:W-:-:S04]  /*0120*/  USHF.R.U32.HI UR4, URZ, 0x1, UR5 ;  /* 0x00000001ff047899 */ /* 0x000fc80008011605 */
[----:B-1----:R-:W-:Y:S01]  /*0130*/  IMAD R3, R2, UR7, RZ ;  /* 0x0000000702037c24 */ /* 0x002fe2000f8e02ff */
[----:B------:R-:W-:-:S04]  /*0140*/  UIMAD UR4, UR4, UR7, URZ ;  /* 0x00000007040472a4 */ /* 0x000fc8000f8e02ff */
[----:B------:R-:W-:-:S04]  /*0150*/  LOP3.LUT R2, RZ, R3, RZ, 0x33, !PT ;  /* 0x00000003ff027212 */ /* 0x000fc800078e33ff */
[----:B------:R-:W-:-:S04]  /*0160*/  VIMNMX.U32 R2, PT, PT, R2, UR4, PT ;  /* 0x0000000402027c48 */ /* 0x000fc8000bfe0000 */
[----:B--2---:R-:W-:Y:S01]  /*0170*/  VIADDMNMX.U32 R2, R2, R3, UR10, PT ;  /* 0x0000000a02027e46 */ /* 0x004fe2000b800003 */
[----:B0-----:R-:W-:Y:S01]  /*0180*/  @!P0 IMAD.WIDE.U32 R4, R0, 0x4, R4 ;  /* 0x0000000400048825 */ /* 0x001fe200078e0004 */
[----:B------:R-:W-:Y:S02]  /*0190*/  VIMNMX.U32 R3, PT, PT, R3, UR10, PT ;  /* 0x0000000a03037c48 */ /* 0x000fe4000bfe0000 */
[----:B------:R-:W-:Y:S02]  /*01a0*/  LOP3.LUT R6, RZ, R2, RZ, 0x33, !PT ;  /* 0x00000002ff067212 */ /* 0x000fe400078e33ff */
[----:B---3--:R0:W-:Y:S02]  /*01b0*/  @!P0 STG.E desc[UR8][R4.64], R2 ;  /* 0x0000000204008986 */ /* 0x0081e4000c101908 */
[----:B------:R-:W-:-:S04]  /*01c0*/  VIMNMX.U32 R7, PT, PT, R6, UR4, PT ;  /* 0x0000000406077c48 */ /* 0x000fc8000bfe0000 */
[----:B------:R-:W-:Y:S01]  /*01d0*/  VIADDMNMX.U32 R7, R7, R2, UR10, PT ;  /* 0x0000000a07077e46 */ /* 0x000fe2000b800002 */
[----:B------:R-:W-:Y:S06]  /*01e0*/  @!P0 EXIT ;  /* 0x000000000000894d */ /* 0x000fec0003800000 */
[----:B------:R-:W1:Y:S01]  /*01f0*/  LDCU.U8 UR6, c[0x0][0x380] ;  /* 0x00007000ff0677ac */ /* 0x000e620008000000 */
[----:B------:R-:W-:Y:S01]  /*0200*/  BSSY.RECONVERGENT B0, `(.L_x_62) ;  /* 0x0000044000007945 */ /* 0x000fe20003800200 */
[----:B------:R-:W-:-:S06]  /*0210*/  UIADD3 UR4, UPT, UPT, UR5, -0x1, URZ ;  /* 0xffffffff05047890 */ /* 0x000fcc000fffe0ff */
[----:B0-----:R-:W-:-:S05]  /*0220*/  LOP3.LUT R4, R0, UR4, RZ, 0xc0, !PT ;  /* 0x0000000400047c12 */ /* 0x001fca000f8ec0ff */
[----:B------:R-:W-:Y:S01]  /*0230*/  IMAD R4, R4, UR7, RZ ;  /* 0x0000000704047c24 */ /* 0x000fe2000f8e02ff */
[----:B-1----:R-:W-:-:S04]  /*0240*/  UPRMT UR6, UR6, 0x8880, URZ ;  /* 0x0000888006067896 */ /* 0x002fc800080000ff */
[----:B------:R-:W-:-:S03]  /*0250*/  VIADDMNMX.U32 R4, R7, -R3, R4, PT ;  /* 0x8000000307047246 */ /* 0x000fc60003800004 */
[----:B------:R-:W-:Y:S02]  /*0260*/  UMOV UR4, UR6 ;  /* 0x0000000600047c82 */ /* 0x000fe40008000000 */
[----:B------:R-:W-:-:S09]  /*0270*/  UISETP.NE.AND UP0, UPT, UR4, URZ, UPT ;  /* 0x000000ff0400728c */ /* 0x000fd2000bf05270 */
[----:B------:R-:W-:Y:S05]  /*0280*/  BRA.U !UP0, `(.L_x_63) ;  /* 0x00000001087c7547 */ /* 0x000fea000b800000 */
[----:B------:R-:W-:Y:S01]  /*0290*/  IMAD.IADD R7, R7, 0x1, -R2 ;  /* 0x0000000107077824 */ /* 0x000fe200078e0a02 */
[----:B------:R-:W-:Y:S01]  /*02a0*/  VIADDMNMX.U32 R5, R2, -R3, R4, PT ;  /* 0x8000000302057246 */ /* 0x000fe20003800004 */
[----:B------:R-:W-:Y:S03]  /*02b0*/  BSSY.RECONVERGENT B1, `(.L_x_64) ;  /* 0x000001b000017945 */ /* 0x000fe60003800200 */
[----:B------:R-:W-:-:S05]  /*02c0*/  VIMNMX.U32 R6, PT, PT, R4, R7, !PT ;  /* 0x0000000704067248 */ /* 0x000fca0007fe0000 */
[----:B------:R-:W-:-:S05]  /*02d0*/  IMAD.IADD R6, R6, 0x1, -R7 ;  /* 0x0000000106067824 */ /* 0x000fca00078e0a07 */
[----:B------:R-:W-:-:S13]  /*02e0*/  ISETP.GE.U32.AND P0, PT, R6, R5, PT ;  /* 0x000000050600720c */ /* 0x000fda0003f06070 */
[----:B------:R-:W-:Y:S05]  /*02f0*/  @P0 BRA `(.L_x_65) ;  /* 0x0000000000580947 */ /* 0x000fea0003800000 */
[----:B------:R-:W0:Y:S02]  /*0300*/  LDC.64 R8, c[0x0][0x388] ;  /* 0x0000e200ff087b82 */ /* 0x000e240000000a00 */
.L_x_66:
[----:B------:R-:W-:-:S05]  /*0310*/  IMAD.IADD R7, R5, 0x1, -R6 ;  /* 0x0000000105077824 */ /* 0x000fca00078e0a06 */
[----:B------:R-:W-:-:S04]  /*0320*/  LEA.HI R14, R7, R6, RZ, 0x1f ;  /* 0x00000006070e7211 */ /* 0x000fc800078ff8ff */
[-C--:B------:R-:W-:Y:S02]  /*0330*/  LOP3.LUT R7, RZ, R14.reuse, RZ, 0x33, !PT ;  /* 0x0000000eff077212 */ /* 0x080fe400078e33ff */
[----:B------:R-:W-:-:S03]  /*0340*/  IADD3 R13, P0, PT, R3, R14, RZ ;  /* 0x0000000e030d7210 */ /* 0x000fc60007f1e0ff */
[----:B------:R-:W-:Y:S02]  /*0350*/  IMAD.IADD R7, R4, 0x1, R7 ;  /* 0x0000000104077824 */ /* 0x000fe400078e0207 */
[----:B------:R-:W-:Y:S02]  /*0360*/  IMAD.X R10, RZ, RZ, RZ, P0 ;  /* 0x000000ffff0a7224 */ /* 0x000fe400000e06ff */
[----:B0-----:R-:W-:Y:S01]  /*0370*/  IMAD.WIDE.U32 R12, R13, 0x9c, R8 ;  /* 0x0000009c0d0c7825 */ /* 0x001fe200078e0008 */
[----:B------:R-:W-:-:S03]  /*0380*/  IADD3 R7, P1, PT, R2, R7, RZ ;  /* 0x0000000702077210 */ /* 0x000fc60007f3e0ff */
[----:B------:R-:W-:Y:S02]  /*0390*/  IMAD R17, R10, 0x9c, RZ ;  /* 0x0000009c0a117824 */ /* 0x000fe400078e02ff */
[----:B------:R-:W-:Y:S02]  /*03a0*/  IMAD.X R15, RZ, RZ, RZ, P1 ;  /* 0x000000ffff0f7224 */ /* 0x000fe400008e06ff */
[----:B------:R-:W-:-:S04]  /*03b0*/  IMAD.WIDE.U32 R10, R7, 0x9c, R8 ;  /* 0x0000009c070a7825 */ /* 0x000fc800078e0008 */
[----:B------:R-:W-:Y:S02]  /*03c0*/  IMAD R15, R15, 0x9c, RZ ;  /* 0x0000009c0f0f7824 */ /* 0x000fe400078e02ff */
[----:B------:R-:W-:Y:S02]  /*03d0*/  IMAD.IADD R13, R13, 0x1, R17 ;  /* 0x000000010d0d7824 */ /* 0x000fe400078e0211 */
[----:B------:R-:W-:-:S03]  /*03e0*/  IMAD.IADD R11, R11, 0x1, R15 ;  /* 0x000000010b0b7824 */ /* 0x000fc600078e020f */
[----:B------:R-:W2:Y:S04]  /*03f0*/  LDG.E R12, desc[UR8][R12.64] ;  /* 0x000000080c0c7981 */ /* 0x000ea8000c1e1900 */
[----:B------:R-:W2:Y:S02]  /*0400*/  LDG.E R11, desc[UR8][R10.64] ;  /* 0x000000080a0b7981 */ /* 0x000ea4000c1e1900 */
[----:B--2---:R-:W-:-:S04]  /*0410*/  ISETP.GE.AND P0, PT, R11, R12, PT ;  /* 0x0000000c0b00720c */ /* 0x004fc80003f06270 */
[----:B------:R-:W-:-:S09]  /*0420*/  SEL R5, R14, R5, !P0 ;  /* 0x000000050e057207 */ /* 0x000fd20004000000 */
[----:B------:R-:W-:-:S05]  /*0430*/  @P0 VIADD R6, R14, 0x1 ;  /* 0x000000010e060836 */ /* 0x000fca0000000000 */
[----:B------:R-:W-:-:S13]  /*0440*/  ISETP.GE.U32.AND P0, PT, R6, R5, PT ;  /* 0x000000050600720c */ /* 0x000fda0003f06070 */
[----:B------:R-:W-:Y:S05]  /*0450*/  @!P0 BRA `(.L_x_66) ;  /* 0xfffffffc00ac8947 */ /* 0x000fea000383ffff */
.L_x_65:
[----:B------:R-:W-:Y:S05]  /*0460*/  BSYNC.RECONVERGENT B1 ;  /* 0x0000000000017941 */ /* 0x000fea0003800200 */
.L_x_64:
[----:B------:R-:W-:Y:S05]  /*0470*/  BRA `(.L_x_67) ;  /* 0x0000000000707947 */ /* 0x000fea0003800000 */
.L_x_63:
[C---:B------:R-:W-:Y:S02]  /*0480*/  IADD3 R7, PT, PT, -R2.reuse, R7, RZ ;  /* 0x0000000702077210 */ /* 0x040fe40007ffe1ff */
[----:B------:R-:W-:Y:S02]  /*0490*/  VIADDMNMX.U32 R5, R2, -R3, R4, PT ;  /* 0x8000000302057246 */ /* 0x000fe40003800004 */
[----:B------:R-:W-:-:S05]  /*04a0*/  VIMNMX.U32 R6, PT, PT, R4, R7, !PT ;  /* 0x0000000704067248 */ /* 0x000fca0007fe0000 */
[----:B------:R-:W-:-:S05]  /*04b0*/  IMAD.IADD R6, R6, 0x1, -R7 ;  /* 0x0000000106067824 */ /* 0x000fca00078e0a07 */
[----:B------:R-:W-:-:S13]  /*04c0*/  ISETP.GE.U32.AND P0, PT, R6, R5, PT ;  /* 0x000000050600720c */ /* 0x000fda0003f06070 */
[----:B------:R-:W-:Y:S05]  /*04d0*/  @P0 BRA `(.L_x_67) ;  /* 0x0000000000580947 */ /* 0x000fea0003800000 */
[----:B------:R-:W0:Y:S02]  /*04e0*/  LDC.64 R8, c[0x0][0x390] ;  /* 0x0000e400ff087b82 */ /* 0x000e240000000a00 */
.L_x_68:
        /* <DEDUP_REMOVED lines=10> */
[----:B------:R-:W-:Y:S01]  /*0590*/  IMAD.WIDE.U32 R10, R7, 0x9c, R8 ;  /* 0x0000009c070a7825 */ /* 0x000fe200078e0008 */
[----:B------:R-:W-:-:S03]  /*05a0*/  IADD3 R13, PT, PT, R13, R17, RZ ;  /* 0x000000110d0d7210 */ /* 0x000fc60007ffe0ff */
[----:B------:R-:W-:Y:S02]  /*05b0*/  IMAD R15, R15, 0x9c, RZ ;  /* 0x0000009c0f0f7824 */ /* 0x000fe400078e02ff */
[----:B------:R-:W2:Y:S02]  /*05c0*/  LDG.E R12, desc[UR8][R12.64] ;  /* 0x000000080c0c7981 */ /* 0x000ea4000c1e1900 */
[----:B------:R-:W-:-:S06]  /*05d0*/  IMAD.IADD R11, R11, 0x1, R15 ;  /* 0x000000010b0b7824 */ /* 0x000fcc00078e020f */
[----:B------:R-:W2:Y:S02]  /*05e0*/  LDG.E R11, desc[UR8][R10.64] ;  /* 0x000000080a0b7981 */ /* 0x000ea4000c1e1900 */
[----:B--2---:R-:W-:-:S04]  /*05f0*/  ISETP.GE.AND P0, PT, R11, R12, PT ;  /* 0x0000000c0b00720c */ /* 0x004fc80003f06270 */
[----:B------:R-:W-:-:S09]  /*0600*/  SEL R5, R14, R5, !P0 ;  /* 0x000000050e057207 */ /* 0x000fd20004000000 */
[----:B------:R-:W-:-:S05]  /*0610*/  @P0 VIADD R6, R14, 0x1 ;  /* 0x000000010e060836 */ /* 0x000fca0000000000 */
[----:B------:R-:W-:-:S13]  /*0620*/  ISETP.GE.U32.AND P0, PT, R6, R5, PT ;  /* 0x000000050600720c */ /* 0x000fda0003f06070 */
[----:B------:R-:W-:Y:S05]  /*0630*/  @!P0 BRA `(.L_x_68) ;  /* 0xfffffffc00ac8947 */ /* 0x000fea000383ffff */
.L_x_67:
[----:B------:R-:W-:Y:S05]  /*0640*/  BSYNC.RECONVERGENT B0 ;  /* 0x0000000000007941 */ /* 0x000fea0003800200 */
.L_x_62:
[----:B------:R-:W0:Y:S01]  /*0650*/  LDC.64 R4, c[0x0][0x3a0] ;  /* 0x0000e800ff047b82 */ /* 0x000e220000000a00 */
[----:B------:R-:W-:Y:S02]  /*0660*/  IMAD.IADD R3, R3, 0x1, R6 ;  /* 0x0000000103037824 */ /* 0x000fe400078e0206 */
[----:B0-----:R-:W-:-:S05]  /*0670*/  IMAD.WIDE.U32 R4, R0, 0x4, R4 ;  /* 0x0000000400047825 */ /* 0x001fca00078e0004 */
[----:B------:R-:W-:Y:S01]  /*0680*/  STG.E desc[UR8][R4.64], R3 ;  /* 0x0000000304007986 */ /* 0x000fe2000c101908 */
[----:B------:R-:W-:Y:S05]  /*0690*/  EXIT ;  /* 0x000000000000794d */ /* 0x000fea0003800000 */
.L_x_69:
        /* <DEDUP_REMOVED lines=14> */
.L_x_97:


//--------------------- .text._ZN3cub18CUB_300001_SM_10006detail10merge_sort30DeviceMergeSortBlockSortKernelINS2_10policy_hubIN6thrust24THRUST_300001_SM_1000_NS10device_ptrI14key_value_pairEEE9Policy600ES9_PNS0_8NullTypeES9_SD_j13KeyComparatorS8_SC_EEvbT0_T1_T2_T3_T4_PT6_PT7_T5_NS1_7vsmem_tE --------------------------
	.section	.text._ZN3cub18CUB_300001_SM_10006detail10merge_sort30DeviceMergeSortBlockSortKernelINS2_10policy_hubIN6thrust24THRUST_300001_SM_1000_NS10device_ptrI14key_value_pairEEE9Policy600ES9_PNS0_8NullTypeES9_SD_j13KeyComparatorS8_SC_EEvbT0_T1_T2_T3_T4_PT6_PT7_T5_NS1_7vsmem_tE,"ax",@progbits
	.align	128
        .global         _ZN3cub18CUB_300001_SM_10006detail10merge_sort30DeviceMergeSortBlockSortKernelINS2_10policy_hubIN6thrust24THRUST_300001_SM_1000_NS10device_ptrI14key_value_pairEEE9Policy600ES9_PNS0_8NullTypeES9_SD_j13KeyComparatorS8_SC_EEvbT0_T1_T2_T3_T4_PT6_PT7_T5_NS1_7vsmem_tE
        .type           _ZN3cub18CUB_300001_SM_10006detail10merge_sort30DeviceMergeSortBlockSortKernelINS2_10policy_hubIN6thrust24THRUST_300001_SM_1000_NS10device_ptrI14key_value_pairEEE9Policy600ES9_PNS0_8NullTypeES9_SD_j13KeyComparatorS8_SC_EEvbT0_T1_T2_T3_T4_PT6_PT7_T5_NS1_7vsmem_tE,@function
        .size           _ZN3cub18CUB_300001_SM_10006detail10merge_sort30DeviceMergeSortBlockSortKernelINS2_10policy_hubIN6thrust24THRUST_300001_SM_1000_NS10device_ptrI14key_value_pairEEE9Policy600ES9_PNS0_8NullTypeES9_SD_j13KeyComparatorS8_SC_EEvbT0_T1_T2_T3_T4_PT6_PT7_T5_NS1_7vsmem_tE,(.L_x_98 - _ZN3cub18CUB_300001_SM_10006detail10merge_sort30DeviceMergeSortBlockSortKernelINS2_10policy_hubIN6thrust24THRUST_300001_SM_1000_NS10device_ptrI14key_value_pairEEE9Policy600ES9_PNS0_8NullTypeES9_SD_j13KeyComparatorS8_SC_EEvbT0_T1_T2_T3_T4_PT6_PT7_T5_NS1_7vsmem_tE)
        .other          _ZN3cub18CUB_300001_SM_10006detail10merge_sort30DeviceMergeSortBlockSortKernelINS2_10policy_hubIN6thrust24THRUST_300001_SM_1000_NS10device_ptrI14key_value_pairEEE9Policy600ES9_PNS0_8NullTypeES9_SD_j13KeyComparatorS8_SC_EEvbT0_T1_T2_T3_T4_PT6_PT7_T5_NS1_7vsmem_tE,@"STO_CUDA_ENTRY STV_DEFAULT"
_ZN3cub18CUB_300001_SM_10006detail10merge_sort30DeviceMergeSortBlockSortKernelINS2_10policy_hubIN6thrust24THRUST_300001_SM_1000_NS10device_ptrI14key_value_pairEEE9Policy600ES9_PNS0_8NullTypeES9_SD_j13KeyComparatorS8_SC_EEvbT0_T1_T2_T3_T4_PT6_PT7_T5_NS1_7vsmem_tE:
.text._ZN3cub18CUB_300001_SM_10006detail10merge_sort30DeviceMergeSortBlockSortKernelINS2_10policy_hubIN6thrust24THRUST_300001_SM_1000_NS10device_ptrI14key_value_pairEEE9Policy600ES9_PNS0_8NullTypeES9_SD_j13KeyComparatorS8_SC_EEvbT0_T1_T2_T3_T4_PT6_PT7_T5_NS1_7vsmem_tE:
[----:B------:R-:W-:Y:S01]  /*0000*/  LDC R1, c[0x0][0x37c] ;  /* 0x0000df00ff017b82 */ /* 0x000fe20000000800 */
[----:B------:R-:W0:Y:S01]  /*0010*/  S2R R5, SR_CTAID.X ;  /* 0x0000000000057919 */ /* 0x000e220000002500 */
[----:B------:R-:W1:Y:S01]  /*0020*/  LDCU UR4, c[0x0][0x370] ;  /* 0x00006e00ff0477ac */ /* 0x000e620008000800 */
[----:B------:R-:W2:Y:S01]  /*0030*/  LDCU.64 UR8, c[0x0][0x358] ;  /* 0x00006b00ff0877ac */ /* 0x000ea20008000a00 */
[----:B-1----:R-:W-:-:S06]  /*0040*/  UIADD3 UR4, UPT, UPT, UR4, -0x1, URZ ;  /* 0xffffffff04047890 */ /* 0x002fcc000fffe0ff */
[C---:B0-----:R-:W-:Y:S01]  /*0050*/  ISETP.GE.U32.AND P0, PT, R5.reuse, UR4, PT ;  /* 0x0000000405007c0c */ /* 0x041fe2000bf06070 */
[----:B------:R-:W-:-:S12]  /*0060*/  IMAD.SHL.U32 R5, R5, 0x100, RZ ;  /* 0x0000010005057824 */ /* 0x000fd800078e00ff */
[----:B--2---:R-:W-:Y:S05]  /*0070*/  @P0 BRA `(.L_x_70) ;  /* 0x0000007800b00947 */ /* 0x004fea0003800000 */
        /* <DEDUP_REMOVED lines=10> */
[----:B------:R-:W-:-:S02]  /*0120*/  IMAD.X R4, RZ, RZ, RZ, P0 ;  /* 0x000000ffff047224 */ /* 0x000fc400000e06ff */
[----:B-1----:R-:W-:-:S04]  /*0130*/  IMAD.WIDE.U32 R2, R11, 0x9c, R2 ;  /* 0x0000009c0b027825 */ /* 0x002fc800078e0002 */
[----:B---3--:R-:W-:Y:S02]  /*0140*/  IMAD.IADD R0, R0, 0x1, R9 ;  /* 0x0000000100007824 */ /* 0x008fe400078e0209 */
[----:B------:R-:W-:Y:S02]  /*0150*/  IMAD R7, R4, 0x9c, RZ ;  /* 0x0000009c04077824 */ /* 0x000fe400078e02ff */
[----:B------:R-:W-:Y:S02]  /*0160*/  IMAD R0, R0, 0x9c, R5 ;  /* 0x0000009c00007824 */ /* 0x000fe400078e0205 */
[----:B------:R-:W-:Y:S02]  /*0170*/  IMAD.IADD R5, R3, 0x1, R7 ;  /* 0x0000000103057824 */ /* 0x000fe400078e0207 */
[----:B------:R-:W-:-:S07]  /*0180*/  IMAD.MOV.U32 R4, RZ, RZ, R0 ;  /* 0x000000ffff047224 */ /* 0x000fce00078e0000 */
.L_x_71:
        /* <DEDUP_REMOVED lines=287> */
.L_x_75:
        /* <DEDUP_REMOVED lines=57> */
[----:B------:R-:W-:Y:S02]  /*1710*/  PRMT R125, R124, 0x3340, R125 ;  /* 0x000033407c7d7816 */ /* 0x000fe4000000007d */
[C---:B------:R-:W-:Y:S01]  /*1720*/  ISETP.GE.AND P0, PT, R7.reuse, R2, PT ;  /* 0x000000020700720c */ /* 0x040fe20003f06270 */
[----:B------:R-:W-:Y:S01]  /*1730*/  IMAD.IADD R2, R7, 0x1, -R2 ;  /* 0x0000000107027824 */ /* 0x000fe200078e0a02 */
        /* <DEDUP_REMOVED lines=26> */
[----:B------:R-:W-:Y:S02]  /*18e0*/  LOP3.LUT R103, R92, 0xffff, RZ, 0xc0, !PT ;  /* 0x0000ffff5c677812 */ /* 0x000fe400078ec0ff */
[----:B0-----:R-:W-:-:S02]  /*18f0*/  VIADDMNMX R3, R14, -R11, R7, PT ;  /* 0x8000000b0e037246 */ /* 0x001fc40003800107 */
[----:B------:R-:W-:Y:S02]  /*1900*/  SEL R2, R2, RZ, P0 ;  /* 0x000000ff02027207 */ /* 0x000fe40000000000 */
        /* <DEDUP_REMOVED lines=106> */
[----:B------:R-:W-:-:S02]  /*1fb0*/  ISETP.GE.AND P0, PT, R2, R3, PT ;  /* 0x000000030200720c */ /* 0x000fc40003f06270 */
        /* <DEDUP_REMOVED lines=134> */
.L_x_74:
        /* <DEDUP_REMOVED lines=15> */
.L_x_73:
[----:B------:R-:W-:Y:S05]  /*2910*/  BSYNC.RECONVERGENT B0 ;  /* 0x0000000000007941 */ /* 0x000fea0003800200 */
.L_x_72:
        /* <DEDUP_REMOVED lines=164> */
[----:B------:R-:W4:Y:S01]  /*3360*/  LDS R48, [R20+0x6c] ;  /* 0x00006c0014307984 */ /* 0x000f220000000800 */
[----:B------:R-:W-:-:S02]  /*3370*/  SEL R36, R50, R41, P0 ;  /* 0x0000002932247207 */ /* 0x000fc40000000000 */
[C---:B------:R-:W-:Y:S01]  /*3380*/  PRMT R52, R38.reuse, 0x7772, RZ ;  /* 0x0000777226347816 */ /* 0x040fe200000000ff */
[----:B------:R-:W-:Y:S01]  /*3390*/  LDS R128, [R20+0x8] ;  /* 0x0000080014807984 */ /* 0x000fe20000000800 */
        /* <DEDUP_REMOVED lines=242> */
[----:B------:R-:W1:Y:S01]  /*42c0*/  LDS R119, [R19+0x1c] ;  /* 0x00001c0013777984 */ /* 0x000e620000000800 */
[----:B------:R-:W-:-:S02]  /*42d0*/  PRMT R154, R116, 0x7772, RZ ;  /* 0x00007772749a7816 */ /* 0x000fc400000000ff */
[C---:B------:R-:W-:Y:S02]  /*42e0*/  PRMT R152, R116.reuse, 0x7771, RZ ;  /* 0x0000777174987816 */ /* 0x040fe400000000ff */
[----:B------:R-:W-:Y:S02]  /*42f0*/  PRMT R153, R116, 0x7770, RZ ;  /* 0x0000777074997816 */ /* 0x000fe400000000ff */
[C---:B------:R-:W-:Y:S02]  /*4300*/  PRMT R124, R120.reuse, 0x7770, RZ ;  /* 0x00007770787c7816 */ /* 0x040fe400000000ff */
[----:B------:R-:W-:Y:S02]  /*4310*/  PRMT R116, R120, 0x7773, RZ ;  /* 0x0000777378747816 */ /* 0x000fe400000000ff */
[----:B------:R-:W-:Y:S02]  /*4320*/  SEL R153, R124, R153, P0 ;  /* 0x000000997c997207 */ /* 0x000fe40000000000 */
[----:B------:R-:W-:Y:S01]  /*4330*/  SEL R155, R116, R155, P0 ;  /* 0x0000009b749b7207 */ /* 0x000fe20000000000 */
[----:B------:R-:W2:Y:S01]  /*4340*/  LDS R124, [R20+0x18] ;  /* 0x00001800147c7984 */ /* 0x000ea20000000800 */
[----:B------:R-:W-:-:S02]  /*4350*/  PRMT R112, R112, 0x7770, RZ ;  /* 0x0000777070707816 */ /* 0x000fc400000000ff */
[C---:B------:R-:W-:Y:S01]  /*4360*/  PRMT R127, R120.reuse, 0x7771, RZ ;  /* 0x00007771787f7816 */ /* 0x040fe200000000ff */
[----:B------:R-:W3:Y:S01]  /*4370*/  LDS R116, [R19+0x18] ;  /* 0x0000180013747984 */ /* 0x000ee20000000800 */
[----:B------:R-:W-:Y:S02]  /*4380*/  SEL R112, R125, R112, P0 ;  /* 0x000000707d707207 */ /* 0x000fe40000000000 */
        /* <DEDUP_REMOVED lines=12> */
[----:B------:R-:W4:Y:S01]  /*4450*/  LDS R117, [R19+0x14] ;  /* 0x0000140013757984 */ /* 0x000f220000000800 */
[----:B------:R-:W-:Y:S02]  /*4460*/  PRMT R120, R122, 0x7770, RZ ;  /* 0x000077707a787816 */ /* 0x000fe400000000ff */
[----:B0-----:R-:W-:Y:S01]  /*4470*/  PRMT R145, R118, 0x7770, RZ ;  /* 0x0000777076917816 */ /* 0x001fe200000000ff */
[----:B------:R-:W0:Y:S01]  /*4480*/  LDS R121, [R20+0x14] ;  /* 0x0000140014797984 */ /* 0x000e220000000800 */
        /* <DEDUP_REMOVED lines=13> */
[C---:B-1----:R-:W-:Y:S02]  /*4560*/  PRMT R143, R119.reuse, 0x7773, RZ ;  /* 0x00007773778f7816 */ /* 0x042fe400000000ff */
        /* <DEDUP_REMOVED lines=11> */
[----:B--2---:R-:W-:Y:S01]  /*4620*/  PRMT R127, R124, 0x7771, RZ ;  /* 0x000077717c7f7816 */ /* 0x004fe200000000ff */
[----:B------:R-:W1:Y:S01]  /*4630*/  LDS R123, [R19+0xc] ;  /* 0x00000c00137b7984 */ /* 0x000e620000000800 */
[----:B---3--:R-:W-:Y:S02]  /*4640*/  PRMT R136, R116, 0x7771, RZ ;  /* 0x0000777174887816 */ /* 0x008fe400000000ff */
[----:B------:R-:W-:Y:S01]  /*4650*/  SEL R143, R118, R143, P0 ;  /* 0x0000008f768f7207 */ /* 0x000fe20000000000 */
[----:B------:R-:W-:Y:S01]  /*4660*/  LDS R20, [R20+0x4] ;  /* 0x0000040014147984 */ /* 0x000fe20000000800 */
[----:B------:R-:W-:-:S02]  /*4670*/  SEL R136, R127, R136, P0 ;  /* 0x000000887f887207 */ /* 0x000fc40000000000 */
[----:B------:R-:W-:Y:S01]  /*4680*/  PRMT R137, R116, 0x7770, RZ ;  /* 0x0000777074897816 */ /* 0x000fe200000000ff */
[----:B------:R-:W2:Y:S01]  /*4690*/  LDS R127, [R19+0x8] ;  /* 0x00000800137f7984 */ /* 0x000ea20000000800 */
[----:B------:R-:W-:Y:S02]  /*46a0*/  PRMT R118, R124, 0x7770, RZ ;  /* 0x000077707c767816 */ /* 0x000fe400000000ff */
[C---:B------:R-:W-:Y:S01]  /*46b0*/  PRMT R139, R116.reuse, 0x7773, RZ ;  /* 0x00007773748b7816 */ /* 0x040fe200000000ff */
[----:B------:R-:W3:Y:S01]  /*46c0*/  LDS R19, [R19+0x4] ;  /* 0x0000040013137984 */ /* 0x000ee20000000800 */
[----:B------:R-:W-:Y:S02]  /*46d0*/  PRMT R138, R116, 0x7772, RZ ;  /* 0x00007772748a7816 */ /* 0x000fe400000000ff */
[----:B------:R-:W-:Y:S02]  /*46e0*/  PRMT R116, R124, 0x7773, RZ ;  /* 0x000077737c747816 */ /* 0x000fe400000000ff */
[----:B------:R-:W-:-:S02]  /*46f0*/  SEL R142, R119, R142, P0 ;  /* 0x0000008e778e7207 */ /* 0x000fc40000000000 */
[----:B------:R-:W-:Y:S02]  /*4700*/  SEL R137, R118, R137, P0 ;  /* 0x0000008976897207 */ /* 0x000fe40000000000 */
[----:B------:R-:W-:Y:S02]  /*4710*/  PRMT R119, R124, 0x7772, RZ ;  /* 0x000077727c777816 */ /* 0x000fe400000000ff */
[----:B----4-:R-:W-:Y:S02]  /*4720*/  PRMT R133, R117, 0x7773, RZ ;  /* 0x0000777375857816 */ /* 0x010fe400000000ff */
[----:B0-----:R-:W-:Y:S02]  /*4730*/  PRMT R118, R121, 0x7773, RZ ;  /* 0x0000777379767816 */ /* 0x001fe400000000ff */
        /* <DEDUP_REMOVED lines=23> */
[----:B-1----:R-:W-:Y:S02]  /*48b0*/  PRMT R121, R123, 0x7773, RZ ;  /* 0x000077737b797816 */ /* 0x002fe400000000ff */
        /* <DEDUP_REMOVED lines=12> */
[----:B--2---:R-:W-:Y:S02]  /*4980*/  PRMT R125, R127, 0x7773, RZ ;  /* 0x000077737f7d7816 */ /* 0x004fe400000000ff */
        /* <DEDUP_REMOVED lines=12> */
[----:B---3--:R-:W-:-:S02]  /*4a50*/  PRMT R129, R19, 0x7773, RZ ;  /* 0x0000777313817816 */ /* 0x008fc400000000ff */
[C---:B------:R-:W-:Y:S02]  /*4a60*/  PRMT R130, R20.reuse, 0x7773, RZ ;  /* 0x0000777314827816 */ /* 0x040fe400000000ff */
[----:B------:R-:W-:Y:S02]  /*4a70*/  PRMT R131, R20, 0x7772, RZ ;  /* 0x0000777214837816 */ /* 0x000fe400000000ff */
[----:B------:R-:W-:Y:S02]  /*4a80*/  SEL R129, R130, R129, P0 ;  /* 0x0000008182817207 */ /* 0x000fe40000000000 */
[----:B------:R-:W-:Y:S02]  /*4a90*/  PRMT R130, R19, 0x7772, RZ ;  /* 0x0000777213827816 */ /* 0x000fe400000000ff */
[----:B------:R-:W-:Y:S02]  /*4aa0*/  PRMT R132, R20, 0x7770, RZ ;  /* 0x0000777014847816 */ /* 0x000fe400000000ff */
[----:B------:R-:W-:-:S02]  /*4ab0*/  SEL R130, R131, R130, P0 ;  /* 0x0000008283827207 */ /* 0x000fc40000000000 */
[----:B------:R-:W-:Y:S02]  /*4ac0*/  PRMT R131, R19, 0x7770, RZ ;  /* 0x0000777013837816 */ /* 0x000fe400000000ff */
        /* <DEDUP_REMOVED lines=63> */
[----:B------:R-:W2:Y:S01]  /*4ec0*/  S2R R7, SR_CTAID.X ;  /* 0x0000000000077919 */ /* 0x000ea20000002500 */
[----:B------:R-:W-:Y:S02]  /*4ed0*/  LOP3.LUT R125, R125, 0xffff, RZ, 0xc0, !PT ;  /* 0x0000ffff7d7d7812 */ /* 0x000fe400078ec0ff */
[----:B------:R-:W-:-:S02]  /*4ee0*/  LOP3.LUT R124, R124, 0xffff, RZ, 0xc0, !PT ;  /* 0x0000ffff7c7c7812 */ /* 0x000fc400078ec0ff */
[----:B------:R-:W-:Y:S02]  /*4ef0*/  LOP3.LUT R123, R123, 0xffff, RZ, 0xc0, !PT ;  /* 0x0000ffff7b7b7812 */ /* 0x000fe400078ec0ff */
[----:B------:R-:W-:Y:S02]  /*4f00*/  PRMT R118, R125, 0x3340, R118 ;  /* 0x000033407d767816 */ /* 0x000fe40000000076 */
[----:B0-----:R-:W-:Y:S02]  /*4f10*/  PRMT R3, R123, 0x3340, R124 ;  /* 0x000033407b037816 */ /* 0x001fe4000000007c */
[----:B------:R-:W-:Y:S02]  /*4f20*/  LOP3.LUT R12, R12, 0xffff, RZ, 0xc0, !PT ;  /* 0x0000ffff0c0c7812 */ /* 0x000fe400078ec0ff */
[----:B------:R-:W-:Y:S02]  /*4f30*/  LOP3.LUT R11, R11, 0xffff, RZ, 0xc0, !PT ;  /* 0x0000ffff0b0b7812 */ /* 0x000fe400078ec0ff */
[----:B------:R-:W-:-:S02]  /*4f40*/  PRMT R3, R3, 0x5410, R118 ;  /* 0x0000541003037816 */ /* 0x000fc40000000076 */
[----:B------:R-:W-:Y:S02]  /*4f50*/  PRMT R12, R11, 0x3340, R12 ;  /* 0x000033400b0c7816 */ /* 0x000fe4000000000c */
[----:B------:R-:W-:Y:S01]  /*4f60*/  LOP3.LUT R11, R2, 0xffff, RZ, 0xc0, !PT ;  /* 0x0000ffff020b7812 */ /* 0x000fe200078ec0ff */
[----:B------:R0:W-:Y:S01]  /*4f70*/  STS [R0+0x8], R3 ;  /* 0x0000080300007388 */ /* 0x0001e20000000800 */
[----:B------:R-:W-:Y:S02]  /*4f80*/  LOP3.LUT R119, R120, 0xffff, RZ, 0xc0, !PT ;  /* 0x0000ffff78777812 */ /* 0x000fe400078ec0ff */
        /* <DEDUP_REMOVED lines=41> */
[----:B------:R-:W-:Y:S01]  /*5220*/  PRMT R100, R103, 0x3340, R106 ;  /* 0x0000334067647816 */ /* 0x000fe2000000006a */
[----:B------:R3:W-:Y:S01]  /*5230*/  STS [R0+0x98], R5 ;  /* 0x0000980500007388 */ /* 0x0007e20000000800 */
[----:B-1----:R-:W-:Y:S02]  /*5240*/  LOP3.LUT R4, R107, 0x3e0, RZ, 0xc0, !PT ;  /* 0x000003e06b047812 */ /* 0x002fe400078ec0ff */
        /* <DEDUP_REMOVED lines=117> */
[----:B--2---:R-:W-:Y:S02]  /*59a0*/  LEA R4, P0, R7, R4, 0x8 ;  /* 0x0000000407047211 */ /* 0x004fe400078040ff */
        /* <DEDUP_REMOVED lines=57> */
[----:B------:R-:W-:Y:S01]  /*5d40*/  LOP3.LUT R107, R4, 0x1f, R107, 0xf8, !PT ;  /* 0x0000001f046b7812 */ /* 0x000fe200078ef86b */
[----:B------:R-:W-:Y:S01]  /*5d50*/  IMAD.X R4, RZ, RZ, RZ, P0 ;  /* 0x000000ffff047224 */ /* 0x000fe200000e06ff */
[----:B------:R-:W-:-:S02]  /*5d60*/  PRMT R117, R117, 0x5410, R116 ;  /* 0x0000541075757816 */ /* 0x000fc40000000074 */
[----:B------:R-:W-:Y:S01]  /*5d70*/  PRMT R119, R120, 0x5410, R119 ;  /* 0x0000541078777816 */ /* 0x000fe20000000077 */
[----:B0-----:R-:W-:Y:S01]  /*5d80*/  IMAD.WIDE.U32 R2, R107, 0x9c, R2 ;  /* 0x0000009c6b027825 */ /* 0x001fe200078e0002 */
        /* <DEDUP_REMOVED lines=73> */
.L_x_77:
[----:B---3--:R0:W1:Y:S01]  /*6220*/  LDS R5, [R0] ;  /* 0x0000000000057984 */ /* 0x0080620000000800 */
        /* <DEDUP_REMOVED lines=9> */
.L_x_76:
[----:B------:R-:W-:Y:S01]  /*62c0*/  LOP3.LUT R30, R30, 0xffff, RZ, 0xc0, !PT ;  /* 0x0000ffff1e1e7812 */ /* 0x000fe200078ec0ff */
[----:B------:R0:W-:Y:S01]  /*62d0*/  STS [R0], R3 ;  /* 0x0000000300007388 */ /* 0x0001e20000000800 */
[----:B------:R-:W-:Y:S02]  /*62e0*/  LOP3.LUT R29, R29, 0xffff, RZ, 0xc0, !PT ;  /* 0x0000ffff1d1d7812 */ /* 0x000fe400078ec0ff */
[----:B------:R-:W-:Y:S02]  /*62f0*/  LOP3.LUT R118, R117, 0xffff, RZ, 0xc0, !PT ;  /* 0x0000ffff75767812 */ /* 0x000fe400078ec0ff */
[----:B------:R-:W-:Y:S02]  /*6300*/  PRMT R29, R29, 0x3340, R30 ;  /* 0x000033401d1d7816 */ /* 0x000fe4000000001e */
[----:B------:R-:W1:Y:S01]  /*6310*/  S2R R30, SR_CTAID.X ;  /* 0x00000000001e7919 */ /* 0x000e620000002500 */
        /* <DEDUP_REMOVED lines=168> */
[----:B-1----:R-:W-:Y:S02]  /*6da0*/  LEA R107, P0, R30, R107, 0x8 ;  /* 0x0000006b1e6b7211 */ /* 0x002fe400078040ff */
[----:B------:R-:W-:Y:S02]  /*6db0*/  PRMT R124, R125, 0x3340, R124 ;  /* 0x000033407d7c7816 */ /* 0x000fe4000000007c */
[----:B------:R-:W-:Y:S01]  /*6dc0*/  PRMT R128, R129, 0x3340, R128 ;  /* 0x0000334081807816 */ /* 0x000fe20000000080 */
[----:B0-----:R-:W-:Y:S01]  /*6dd0*/  IMAD.WIDE.U32 R2, R107, 0x9c, R2 ;  /* 0x0000009c6b027825 */ /* 0x001fe200078e0002 */
        /* <DEDUP_REMOVED lines=214> */
.L_x_70:
[----:B------:R-:W0:Y:S01]  /*7b40*/  LDC.64 R2, c[0x0][0x388] ;  /* 0x0000e200ff027b82 */ /* 0x000e220000000a00 */
[----:B------:R-:W-:Y:S01]  /*7b50*/  ACQBULK ;  /* 0x000000000000782e */ /* 0x000fe20000000000 */
[----:B------:R-:W1:Y:S06]  /*7b60*/  S2R R83, SR_TID.X ;  /* 0x0000000000537919 */ /* 0x000e6c0000002100 */
[----:B------:R-:W2:Y:S01]  /*7b70*/  LDC R21, c[0x0][0x3a8] ;  /* 0x0000ea00ff157b82 */ /* 0x000ea20000000800 */
[----:B0-----:R-:W-:-:S05]  /*7b80*/  IMAD.WIDE.U32 R2, R5, 0x9c, R2 ;  /* 0x0000009c05027825 */ /* 0x001fca00078e0002 */
[----:B------:R-:W3:Y:S04]  /*7b90*/  LDG.E R18, desc[UR8][R2.64+0x38] ;  /* 0x0000380802127981 */ /* 0x000ee8000c1e1900 */
[----:B------:R-:W4:Y:S04]  /*7ba0*/  LDG.E R127, desc[UR8][R2.64+0x98] ;  /* 0x00009808027f7981 */ /* 0x000f28000c1e1900 */
[----:B------:R-:W2:Y:S04]  /*7bb0*/  LDG.E R20, desc[UR8][R2.64+0x40] ;  /* 0x0000400802147981 */ /* 0x000ea8000c1e1900 */
        /* <DEDUP_REMOVED lines=34> */
[----:B------:R-:W2:Y:S01]  /*7de0*/  LDG.E R131, desc[UR8][R2.64+0x94] ;  /* 0x0000940802837981 */ /* 0x000ea2000c1e1900 */
[----:B---3--:R-:W-:-:S02]  /*7df0*/  PRMT R29, R18, 0x7770, RZ ;  /* 0x00007770121d7816 */ /* 0x008fc400000000ff */
[C---:B------:R-:W-:Y:S02]  /*7e00*/  PRMT R28, R18.reuse, 0x7771, RZ ;  /* 0x00007771121c7816 */ /* 0x040fe400000000ff */
[C---:B------:R-:W-:Y:S02]  /*7e10*/  PRMT R27, R18.reuse, 0x7772, RZ ;  /* 0x00007772121b7816 */ /* 0x040fe400000000ff */
[----:B------:R-:W-:Y:S02]  /*7e20*/  PRMT R18, R18, 0x7773, RZ ;  /* 0x0000777312127816 */ /* 0x000fe400000000ff */
[C---:B----4-:R-:W-:Y:S02]  /*7e30*/  PRMT R130, R127.reuse, 0x7770, RZ ;  /* 0x000077707f827816 */ /* 0x050fe400000000ff */
[C---:B------:R-:W-:Y:S02]  /*7e40*/  PRMT R129, R127.reuse, 0x7771, RZ ;  /* 0x000077717f817816 */ /* 0x040fe400000000ff */
[----:B------:R-:W-:-:S02]  /*7e50*/  PRMT R128, R127, 0x7772, RZ ;  /* 0x000077727f807816 */ /* 0x000fc400000000ff */
[----:B--2---:R-:W-:Y:S02]  /*7e60*/  PRMT R158, R20, 0x7773, RZ ;  /* 0x00007773149e7816 */ /* 0x004fe400000000ff */
[----:B------:R-:W-:Y:S02]  /*7e70*/  PRMT R127, R127, 0x7773, RZ ;  /* 0x000077737f7f7816 */ /* 0x000fe400000000ff */
[C---:B------:R-:W-:Y:S02]  /*7e80*/  PRMT R163, R26.reuse, 0x7770, RZ ;  /* 0x000077701aa37816 */ /* 0x040fe400000000ff */
[C---:B------:R-:W-:Y:S02]  /*7e90*/  PRMT R164, R26.reuse, 0x7771, RZ ;  /* 0x000077711aa47816 */ /* 0x040fe400000000ff */
[C---:B------:R-:W-:Y:S02]  /*7ea0*/  PRMT R165, R26.reuse, 0x7772, RZ ;  /* 0x000077721aa57816 */ /* 0x040fe400000000ff */
[----:B------:R-:W-:-:S02]  /*7eb0*/  PRMT R166, R26, 0x7773, RZ ;  /* 0x000077731aa67816 */ /* 0x000fc400000000ff */
[----:B------:R-:W-:Y:S02]  /*7ec0*/  PRMT R26, R18, 0x7610, R26 ;  /* 0x00007610121a7816 */ /* 0x000fe4000000001a */
[----:B------:R-:W-:Y:S02]  /*7ed0*/  PRMT R18, R158, 0x7610, R18 ;  /* 0x000076109e127816 */ /* 0x000fe40000000012 */
[----:B------:R-:W-:Y:S02]  /*7ee0*/  PRMT R158, R127, 0x7610, R158 ;  /* 0x000076107f9e7816 */ /* 0x000fe4000000009e */
[----:B------:R0:W5:Y:S01]  /*7ef0*/  LDG.E R127, desc[UR8][R2.64] ;  /* 0x00000008027f7981 */ /* 0x000162000c1e1900 */
[----:B------:R-:W-:-:S05]  /*7f00*/  IMAD.MOV R0, RZ, RZ, -R5 ;  /* 0x000000ffff007224 */ /* 0x000fca00078e0a05 */
[----:B------:R-:W-:-:S04]  /*7f10*/  VIADDMNMX R0, R0, R21, 0x100, PT ;  /* 0x0000010000007446 */ /* 0x000fc80003800115 */
[----:B-1----:R-:W-:Y:S02]  /*7f20*/  ISETP.GE.AND P0, PT, R83, R0, PT ;  /* 0x000000005300720c */ /* 0x002fe40003f06270 */
        /* <DEDUP_REMOVED lines=57> */
[----:B------:R-:W-:Y:S01]  /*82c0*/  PRMT R157, R20, 0x7772, RZ ;  /* 0x00007772149d7816 */ /* 0x000fe200000000ff */
[----:B------:R-:W-:Y:S01]  /*82d0*/  BSSY.RECONVERGENT B0, `(.L_x_78) ;  /* 0x0000173000007945 */ /* 0x000fe20003800200 */
        /* <DEDUP_REMOVED lines=9> */
[----:B------:R-:W-:Y:S02]  /*8370*/  PRMT R172, R84, 0x7771, RZ ;  /* 0x0000777154ac7816 */ /* 0x000fe400000000ff */
[----:B------:R-:W-:Y:S02]  /*8380*/  PRMT R21, R20, 0x7770, RZ ;  /* 0x0000777014157816 */ /* 0x000fe400000000ff */
[----:B------:R-:W-:Y:S02]  /*8390*/  PRMT R22, R19, 0x7610, R22 ;  /* 0x0000761013167816 */ /* 0x000fe40000000016 */
        /* <DEDUP_REMOVED lines=147> */
[----:B---3--:R-:W-:Y:S02]  /*8cd0*/  PRMT R156, R22, 0x7770, RZ ;  /* 0x00007770169c7816 */ /* 0x008fe400000000ff */
[C---:B----4-:R-:W-:Y:S02]  /*8ce0*/  PRMT R125, R154.reuse, 0x7770, RZ ;  /* 0x000077709a7d7816 */ /* 0x050fe400000000ff */
[----:B------:R-:W-:-:S02]  /*8cf0*/  PRMT R126, R154, 0x7771, RZ ;  /* 0x000077719a7e7816 */ /* 0x000fc400000000ff */
[----:B------:R-:W-:Y:S02]  /*8d00*/  PRMT R155, R154, 0x7772, RZ ;  /* 0x000077729a9b7816 */ /* 0x000fe400000000ff */
[C---:B------:R-:W-:Y:S02]  /*8d10*/  PRMT R160, R26.reuse, 0x7770, RZ ;  /* 0x000077701aa07816 */ /* 0x040fe400000000ff */
[C---:B------:R-:W-:Y:S02]  /*8d20*/  PRMT R161, R26.reuse, 0x7771, RZ ;  /* 0x000077711aa17816 */ /* 0x040fe400000000ff */
[C---:B------:R-:W-:Y:S02]  /*8d30*/  PRMT R162, R26.reuse, 0x7772, RZ ;  /* 0x000077721aa27816 */ /* 0x040fe400000000ff */
[----:B------:R-:W-:Y:S02]  /*8d40*/  PRMT R163, R26, 0x7773, RZ ;  /* 0x000077731aa37816 */ /* 0x000fe400000000ff */
[----:B------:R-:W-:-:S02]  /*8d50*/  PRMT R154, R154, 0x7773, RZ ;  /* 0x000077739a9a7816 */ /* 0x000fc400000000ff */
[C---:B------:R-:W-:Y:S02]  /*8d60*/  PRMT R153, R150.reuse, 0x7770, RZ ;  /* 0x0000777096997816 */ /* 0x040fe400000000ff */
[----:B------:R-:W-:Y:S02]  /*8d70*/  PRMT R26, R17, 0x7610, R26 ;  /* 0x00007610111a7816 */ /* 0x000fe4000000001a */
[----:B------:R-:W-:Y:S02]  /*8d80*/  PRMT R152, R150, 0x7771, RZ ;  /* 0x0000777196987816 */ /* 0x000fe400000000ff */
[----:B------:R-:W-:Y:S02]  /*8d90*/  PRMT R17, R156, 0x7610, R17 ;  /* 0x000076109c117816 */ /* 0x000fe40000000011 */
[----:B------:R-:W-:Y:S02]  /*8da0*/  PRMT R151, R150, 0x7772, RZ ;  /* 0x0000777296977816 */ /* 0x000fe400000000ff */
[----:B------:R-:W-:-:S02]  /*8db0*/  PRMT R156, R155, 0x7610, R156 ;  /* 0x000076109b9c7816 */ /* 0x000fc4000000009c */
[----:B------:R-:W-:Y:S02]  /*8dc0*/  PRMT R150, R150, 0x7773, RZ ;  /* 0x0000777396967816 */ /* 0x000fe400000000ff */
[----:B------:R-:W-:Y:S02]  /*8dd0*/  PRMT R155, R154, 0x7610, R155 ;  /* 0x000076109a9b7816 */ /* 0x000fe4000000009b */
[C---:B------:R-:W-:Y:S02]  /*8de0*/  PRMT R149, R146.reuse, 0x7770, RZ ;  /* 0x0000777092957816 */ /* 0x040fe400000000ff */
[----:B------:R-:W-:Y:S02]  /*8df0*/  PRMT R154, R153, 0x7610, R154 ;  /* 0x00007610999a7816 */ /* 0x000fe4000000009a */
[----:B------:R-:W-:Y:S02]  /*8e00*/  PRMT R148, R146, 0x7771, RZ ;  /* 0x0000777192947816 */ /* 0x000fe400000000ff */
[----:B------:R-:W-:-:S02]  /*8e10*/  PRMT R153, R152, 0x7610, R153 ;  /* 0x0000761098997816 */ /* 0x000fc40000000099 */
        /* <DEDUP_REMOVED lines=78> */
[----:B------:R-:W-:Y:S02]  /*9300*/  PRMT R18, R18, 0x7773, RZ ;  /* 0x0000777312127816 */ /* 0x000fe400000000ff */
[----:B------:R-:W-:Y:S02]  /*9310*/  PRMT R130, R130, 0x7773, RZ ;  /* 0x0000777382827816 */ /* 0x000fe400000000ff */
        /* <DEDUP_REMOVED lines=28> */
[C---:B0-----:R-:W-:Y:S02]  /*94e0*/  PRMT R3, R38.reuse, 0x7772, RZ ;  /* 0x0000777226037816 */ /* 0x041fe400000000ff */
[----:B------:R-:W-:Y:S02]  /*94f0*/  PRMT R2, R38, 0x7773, RZ ;  /* 0x0000777326027816 */ /* 0x000fe400000000ff */
[----:B------:R-:W-:Y:S02]  /*9500*/  PRMT R133, R132, 0x7610, R133 ;  /* 0x0000761084857816 */ /* 0x000fe40000000085 */
[----:B------:R-:W-:Y:S02]  /*9510*/  PRMT R132, R131, 0x7610, R132 ;  /* 0x0000761083847816 */ /* 0x000fe40000000084 */
[C---:B------:R-:W-:Y:S02]  /*9520*/  PRMT R21, R19.reuse, 0x7770, RZ ;  /* 0x0000777013157816 */ /* 0x040fe400000000ff */
[----:B------:R-:W-:-:S02]  /*9530*/  PRMT R20, R19, 0x7771, RZ ;  /* 0x0000777113147816 */ /* 0x000fc400000000ff */
[----:B------:R-:W-:Y:S02]  /*9540*/  PRMT R34, R15, 0x7610, R34 ;  /* 0x000076100f227816 */ /* 0x000fe40000000022 */
[----:B------:R-:W-:Y:S02]  /*9550*/  PRMT R30, R16, 0x7610, R30 ;  /* 0x00007610101e7816 */ /* 0x000fe4000000001e */
[----:B------:R-:W-:Y:S02]  /*9560*/  PRMT R22, R18, 0x7610, R22 ;  /* 0x0000761012167816 */ /* 0x000fe40000000016 */
[----:B------:R-:W-:Y:S02]  /*9570*/  PRMT R131, R130, 0x7610, R131 ;  /* 0x0000761082837816 */ /* 0x000fe40000000083 */
        /* <DEDUP_REMOVED lines=71> */
[----:B------:R-:W-:-:S07]  /*99f0*/  PRMT R158, R2, 0x7610, R158 ;  /* 0x00007610029e7816 */ /* 0x000fce000000009e */
.L_x_79:
[----:B------:R-:W-:Y:S05]  /*9a00*/  BSYNC.RECONVERGENT B0 ;  /* 0x0000000000007941 */ /* 0x000fea0003800200 */
.L_x_78:
[----:B------:R-:W0:Y:S01]  /*9a10*/  S2R R128, SR_CgaCtaId ;  /* 0x0000000000807919 */ /* 0x000e220000008800 */
[----:B------:R-:W-:Y:S02]  /*9a20*/  LOP3.LUT R68, R68, 0xffff, RZ, 0xc0, !PT ;  /* 0x0000ffff44447812 */ /* 0x000fe400078ec0ff */
[----:B------:R-:W-:Y:S01]  /*9a30*/  LOP3.LUT R69, R69, 0xffff, RZ, 0xc0, !PT ;  /* 0x0000ffff45457812 */ /* 0x000fe200078ec0ff */
[----:B------:R-:W1:Y:S01]  /*9a40*/  S2R R2, SR_LANEID ;  /* 0x0000000000027919 */ /* 0x000e620000000000 */
        /* <DEDUP_REMOVED lines=13> */
[----:B------:R-:W-:Y:S02]  /*9b20*/  MOV R3, 0x400 ;  /* 0x0000040000037802 */ /* 0x000fe40000000f00 */
[----:B------:R-:W-:Y:S02]  /*9b30*/  PRMT R50, R55, 0x3340, R54 ;  /* 0x0000334037327816 */ /* 0x000fe40000000036 */
[----:B------:R-:W-:Y:S01]  /*9b40*/  LOP3.LUT R38, R38, 0xffff, RZ, 0xc0, !PT ;  /* 0x0000ffff26267812 */ /* 0x000fe200078ec0ff */
[----:B-1----:R-:W-:Y:S01]  /*9b50*/  IMAD.IADD R2, R83, 0x1, R2 ;  /* 0x0000000153027824 */ /* 0x002fe200078e0202 */
        /* <DEDUP_REMOVED lines=9> */
[----:B0-----:R-:W-:Y:S02]  /*9bf0*/  LEA R3, R128, R3, 0x18 ;  /* 0x0000000380037211 */ /* 0x001fe400078ec0ff */
[----:B------:R-:W-:Y:S02]  /*9c00*/  LOP3.LUT R72, R72, 0xffff, RZ, 0xc0, !PT ;  /* 0x0000ffff48487812 */ /* 0x000fe400078ec0ff */
[----:B------:R-:W-:Y:S01]  /*9c10*/  LOP3.LUT R73, R73, 0xffff, RZ, 0xc0, !PT ;  /* 0x0000ffff49497812 */ /* 0x000fe200078ec0ff */
[----:B------:R-:W-:Y:S01]  /*9c20*/  IMAD R128, R2, 0x9c, R3 ;  /* 0x0000009c02807824 */ /* 0x000fe200078e0203 */
[----:B------:R-:W-:-:S02]  /*9c30*/  PRMT R34, R39, 0x3340, R38 ;  /* 0x0000334027227816 */ /* 0x000fc40000000026 */
[----:B------:R-:W-:Y:S02]  /*9c40*/  LOP3.LUT R22, R22, 0xffff, RZ, 0xc0, !PT ;  /* 0x0000ffff16167812 */ /* 0x000fe400078ec0ff */
[----:B------:R-:W-:Y:S01]  /*9c50*/  LOP3.LUT R23, R23, 0xffff, RZ, 0xc0, !PT ;  /* 0x0000ffff17177812 */ /* 0x000fe200078ec0ff */
[----:B-----5:R-:W-:Y:S01]  /*9c60*/  STS [R128], R127 ;  /* 0x0000007f80007388 */ /* 0x020fe20000000800 */
        /* <DEDUP_REMOVED lines=287> */
[C---:B------:R-:W-:Y:S01]  /*ae60*/  PRMT R5, R3.reuse, 0x7771, RZ ;  /* 0x0000777103057816 */ /* 0x040fe200000000ff */
[----:B------:R-:W0:Y:S01]  /*ae70*/  LDS R50, [R128+0x6c] ;  /* 0x00006c0080327984 */ /* 0x000e220000000800 */
[C---:B------:R-:W-:Y:S02]  /*ae80*/  PRMT R6, R3.reuse, 0x7772, RZ ;  /* 0x0000777203067816 */ /* 0x040fe400000000ff */
[----:B------:R-:W-:Y:S01]  /*ae90*/  PRMT R7, R3, 0x7773, RZ ;  /* 0x0000777303077816 */ /* 0x000fe200000000ff */
[----:B------:R-:W0:Y:S01]  /*aea0*/  LDS R54, [R128+0x68] ;  /* 0x0000680080367984 */ /* 0x000e220000000800 */
[----:B-1----:R-:W-:Y:S02]  /*aeb0*/  PRMT R9, R8, 0x7770, RZ ;  /* 0x0000777008097816 */ /* 0x002fe400000000ff */
[----:B------:R-:W-:Y:S01]  /*aec0*/  PRMT R3, R4, 0x7610, R3 ;  /* 0x0000761004037816 */ /* 0x000fe20000000003 */
[----:B------:R-:W1:Y:S01]  /*aed0*/  LDS R58, [R128+0x64] ;  /* 0x00006400803a7984 */ /* 0x000e620000000800 */
[----:B------:R-:W-:-:S02]  /*aee0*/  PRMT R11, R8, 0x7772, RZ ;  /* 0x00007772080b7816 */ /* 0x000fc400000000ff */
[----:B------:R-:W-:Y:S01]  /*aef0*/  PRMT R4, R5, 0x7610, R4 ;  /* 0x0000761005047816 */ /* 0x000fe20000000004 */
[----:B------:R-:W1:Y:S01]  /*af00*/  LDS R62, [R128+0x60] ;  /* 0x00006000803e7984 */ /* 0x000e620000000800 */
[C---:B--2---:R-:W-:Y:S02]  /*af10*/  PRMT R14, R13.reuse, 0x7770, RZ ;  /* 0x000077700d0e7816 */ /* 0x044fe400000000ff */
[----:B------:R-:W-:Y:S01]  /*af20*/  PRMT R5, R6, 0x7610, R5 ;  /* 0x0000761006057816 */ /* 0x000fe20000000005 */
[----:B------:R-:W2:Y:S01]  /*af30*/  LDS R66, [R128+0x5c] ;  /* 0x00005c0080427984 */ /* 0x000ea20000000800 */
[----:B------:R-:W-:Y:S02]  /*af40*/  PRMT R17, R13, 0x7773, RZ ;  /* 0x000077730d117816 */ /* 0x000fe400000000ff */
[----:B------:R-:W-:Y:S01]  /*af50*/  PRMT R6, R7, 0x7610, R6 ;  /* 0x0000761007067816 */ /* 0x000fe20000000006 */
[----:B------:R-:W2:Y:S01]  /*af60*/  LDS R70, [R128+0x58] ;  /* 0x0000580080467984 */ /* 0x000ea20000000800 */
[----:B------:R-:W-:-:S02]  /*af70*/  PRMT R16, R13, 0x7772, RZ ;  /* 0x000077720d107816 */ /* 0x000fc400000000ff */
[----:B---3--:R-:W-:Y:S01]  /*af80*/  PRMT R21, R18, 0x7772, RZ ;  /* 0x0000777212157816 */ /* 0x008fe200000000ff */
[----:B------:R-:W3:Y:S01]  /*af90*/  LDS R74, [R128+0x54] ;  /* 0x00005400804a7984 */ /* 0x000ee20000000800 */
[----:B------:R-:W-:Y:S02]  /*afa0*/  PRMT R7, R9, 0x7610, R7 ;  /* 0x0000761009077816 */ /* 0x000fe40000000007 */
[----:B------:R-:W-:Y:S01]  /*afb0*/  PRMT R10, R8, 0x7771, RZ ;  /* 0x00007771080a7816 */ /* 0x000fe200000000ff */
[----:B------:R-:W3:Y:S01]  /*afc0*/  LDS R78, [R128+0x50] ;  /* 0x00005000804e7984 */ /* 0x000ee20000000800 */
[----:B------:R-:W-:Y:S02]  /*afd0*/  PRMT R20, R18, 0x7771, RZ ;  /* 0x0000777112147816 */ /* 0x000fe400000000ff */
[----:B----4-:R-:W-:Y:S01]  /*afe0*/  PRMT R25, R22, 0x7772, RZ ;  /* 0x0000777216197816 */ /* 0x010fe200000000ff */
        /* <DEDUP_REMOVED lines=8> */
[----:B------:R-:W-:Y:S01]  /*b070*/  PRMT R15, R13, 0x7771, RZ ;  /* 0x000077710d0f7816 */ /* 0x000fe200000000ff */
[----:B------:R-:W4:Y:S01]  /*b080*/  LDS R135, [R128+0x18] ;  /* 0x0000180080877984 */ /* 0x000f220000000800 */
[----:B------:R-:W-:-:S02]  /*b090*/  PRMT R28, R26, 0x7771, RZ ;  /* 0x000077711a1c7816 */ /* 0x000fc400000000ff */
[----:B------:R-:W-:Y:S01]  /*b0a0*/  PRMT R33, R30, 0x7772, RZ ;  /* 0x000077721e217816 */ /* 0x000fe200000000ff */
[----:B------:R-:W4:Y:S01]  /*b0b0*/  LDS R86, [R128+0x48] ;  /* 0x0000480080567984 */ /* 0x000f220000000800 */
[----:B------:R-:W-:Y:S02]  /*b0c0*/  PRMT R14, R17, 0x7610, R14 ;  /* 0x00007610110e7816 */ /* 0x000fe4000000000e */
[----:B------:R-:W-:Y:S01]  /*b0d0*/  PRMT R19, R18, 0x7770, RZ ;  /* 0x0000777012137816 */ /* 0x000fe200000000ff */
[----:B------:R-:W4:Y:S01]  /*b0e0*/  LDS R131, [R128+0x14] ;  /* 0x0000140080837984 */ /* 0x000f220000000800 */
[----:B------:R-:W-:Y:S02]  /*b0f0*/  PRMT R32, R30, 0x7771, RZ ;  /* 0x000077711e207816 */ /* 0x000fe400000000ff */
[----:B------:R-:W-:Y:S01]  /*b100*/  PRMT R37, R34, 0x7772, RZ ;  /* 0x0000777222257816 */ /* 0x000fe200000000ff */
[----:B------:R-:W4:Y:S01]  /*b110*/  LDS R117, [R128+0x10] ;  /* 0x0000100080757984 */ /* 0x000f220000000800 */
[----:B------:R-:W-:-:S02]  /*b120*/  PRMT R13, R16, 0x7610, R13 ;  /* 0x00007610100d7816 */ /* 0x000fc4000000000d */
        /* <DEDUP_REMOVED lines=32> */
[----:B0-----:R-:W-:Y:S02]  /*b330*/  PRMT R53, R50, 0x7772, RZ ;  /* 0x0000777232357816 */ /* 0x001fe400000000ff */
[----:B------:R-:W-:Y:S01]  /*b340*/  PRMT R15, R19, 0x7610, R15 ;  /* 0x00007610130f7816 */ /* 0x000fe2000000000f */
[----:B------:R-:W0:Y:S01]  /*b350*/  LDS R150, [R128+0x24] ;  /* 0x0000240080967984 */ /* 0x000e220000000800 */
[----:B------:R-:W-:-:S02]  /*b360*/  PRMT R28, R32, 0x7610, R28 ;  /* 0x00007610201c7816 */ /* 0x000fc4000000001c */
[----:B------:R-:W-:Y:S01]  /*b370*/  PRMT R33, R37, 0x7610, R33 ;  /* 0x0000761025217816 */ /* 0x000fe20000000021 */
[----:B------:R0:W0:Y:S01]  /*b380*/  LDS R2, [R128] ;  /* 0x0000000080027984 */ /* 0x0000220000000800 */
        /* <DEDUP_REMOVED lines=8> */
[----:B-1----:R-:W-:Y:S02]  /*b410*/  PRMT R61, R58, 0x7772, RZ ;  /* 0x000077723a3d7816 */ /* 0x002fe400000000ff */
        /* <DEDUP_REMOVED lines=11> */
[----:B--2---:R-:W-:Y:S02]  /*b4d0*/  PRMT R69, R66, 0x7772, RZ ;  /* 0x0000777242457816 */ /* 0x004fe400000000ff */
        /* <DEDUP_REMOVED lines=11> */
[----:B---3--:R-:W-:Y:S02]  /*b590*/  PRMT R77, R74, 0x7772, RZ ;  /* 0x000077724a4d7816 */ /* 0x008fe400000000ff */
        /* <DEDUP_REMOVED lines=11> */
[----:B----4-:R-:W-:Y:S02]  /*b650*/  PRMT R156, R82, 0x7772, RZ ;  /* 0x00007772529c7816 */ /* 0x010fe400000000ff */
[----:B------:R-:W-:Y:S02]  /*b660*/  PRMT R47, R51, 0x7610, R47 ;  /* 0x00007610332f7816 */ /* 0x000fe4000000002f */
[----:B------:R-:W-:-:S02]  /*b670*/  PRMT R60, R64, 0x7610, R60 ;  /* 0x00007610403c7816 */ /* 0x000fc4000000003c */
[----:B------:R-:W-:Y:S02]  /*b680*/  PRMT R65, R69, 0x7610, R65 ;  /* 0x0000761045417816 */ /* 0x000fe40000000041 */
[----:B------:R-:W-:Y:S02]  /*b690*/  PRMT R71, R70, 0x7770, RZ ;  /* 0x0000777046477816 */ /* 0x000fe400000000ff */
        /* <DEDUP_REMOVED lines=43> */
[----:B0-----:R-:W-:Y:S02]  /*b950*/  PRMT R128, R129, 0x7772, RZ ;  /* 0x0000777281807816 */ /* 0x001fe400000000ff */
        /* <DEDUP_REMOVED lines=86> */
[----:B------:R-:W-:Y:S08]  /*bec0*/  BAR.SYNC.DEFER_BLOCKING 0x0 ;  /* 0x0000000000007b1d */ /* 0x000ff00000010000 */
[----:B------:R-:W-:Y:S01]  /*bed0*/  PREEXIT ;  /* 0x000000000000782d */ /* 0x000fe20000000000 */
[----:B------:R-:W-:-:S05]  /*bee0*/  UMOV UR4, 0x2 ;  /* 0x0000000200047882 */ /* 0x000fca0000000000 */
.L_x_83:
        /* <DEDUP_REMOVED lines=26> */
[----:B------:R-:W-:Y:S02]  /*c090*/  PRMT R4, R3, 0x3340, R4 ;  /* 0x0000334003047816 */ /* 0x000fe40000000004 */
[----:B------:R-:W-:Y:S02]  /*c0a0*/  PRMT R120, R117, 0x3340, R162 ;  /* 0x0000334075787816 */ /* 0x000fe400000000a2 */
[----:B------:R-:W-:Y:S02]  /*c0b0*/  MOV R117, 0x400 ;  /* 0x0000040000757802 */ /* 0x000fe40000000f00 */
[----:B-1----:R-:W-:Y:S01]  /*c0c0*/  LOP3.LUT R3, R6, UR5, RZ, 0xc0, !PT ;  /* 0x0000000506037c12 */ /* 0x002fe2000f8ec0ff */
[----:B------:R-:W-:Y:S01]  /*c0d0*/  USHF.R.U32.HI UR5, URZ, 0x1, UR4 ;  /* 0x00000001ff057899 */ /* 0x000fe20008011604 */
[----:B------:R-:W-:Y:S02]  /*c0e0*/  PRMT R8, R8, 0x5410, R9 ;  /* 0x0000541008087816 */ /* 0x000fe40000000009 */
[----:B------:R-:W-:-:S02]  /*c0f0*/  VIMNMX R9, PT, PT, R0, R3, PT ;  /* 0x0000000300097248 */ /* 0x000fc40003fe0100 */
[----:B0-----:R-:W-:Y:S02]  /*c100*/  LEA R117, R130, R117, 0x18 ;  /* 0x0000007582757211 */ /* 0x001fe400078ec0ff */
[----:B------:R-:W-:Y:S02]  /*c110*/  LOP3.LUT R16, R16, 0xffff, RZ, 0xc0, !PT ;  /* 0x0000ffff10107812 */ /* 0x000fe400078ec0ff */
[----:B------:R-:W-:Y:S02]  /*c120*/  LOP3.LUT R15, R15, 0xffff, RZ, 0xc0, !PT ;  /* 0x0000ffff0f0f7812 */ /* 0x000fe400078ec0ff */
[----:B------:R-:W-:Y:S02]  /*c130*/  LOP3.LUT R12, R12, 0xffff, RZ, 0xc0, !PT ;  /* 0x0000ffff0c0c7812 */ /* 0x000fe400078ec0ff */
[----:B------:R-:W-:Y:S02]  /*c140*/  LOP3.LUT R11, R11, 0xffff, RZ, 0xc0, !PT ;  /* 0x0000ffff0b0b7812 */ /* 0x000fe400078ec0ff */
[----:B------:R-:W-:-:S02]  /*c150*/  VIADDMNMX R10, R9, UR5, R0, PT ;  /* 0x00000005090a7c46 */ /* 0x000fc4000b800100 */
[----:B------:R-:W-:Y:S01]  /*c160*/  PRMT R16, R15, 0x3340, R16 ;  /* 0x000033400f107816 */ /* 0x000fe20000000010 */
[----:B------:R-:W-:Y:S01]  /*c170*/  IMAD R15, R6, 0x9c, R117 ;  /* 0x0000009c060f7824 */ /* 0x000fe200078e0275 */
[----:B------:R-:W-:Y:S02]  /*c180*/  PRMT R12, R11, 0x3340, R12 ;  /* 0x000033400b0c7816 */ /* 0x000fe4000000000c */
[----:B------:R-:W-:Y:S02]  /*c190*/  VIADDMNMX R11, R10, UR5, R0, PT ;  /* 0x000000050a0b7c46 */ /* 0x000fe4000b800100 */
[----:B------:R-:W-:Y:S01]  /*c1a0*/  LOP3.LUT R3, R6, UR6, RZ, 0xc0, !PT ;  /* 0x0000000606037c12 */ /* 0x000fe2000f8ec0ff */
[----:B------:R0:W-:Y:S01]  /*c1b0*/  STS [R15], R2 ;  /* 0x000000020f007388 */ /* 0x0001e20000000800 */
[----:B------:R-:W-:Y:S02]  /*c1c0*/  LOP3.LUT R119, R123, 0xffff, RZ, 0xc0, !PT ;  /* 0x0000ffff7b777812 */ /* 0x000fe400078ec0ff */
[----:B------:R-:W-:Y:S01]  /*c1d0*/  LOP3.LUT R122, R122, 0xffff, RZ, 0xc0, !PT ;  /* 0x0000ffff7a7a7812 */ /* 0x000fe200078ec0ff */
[----:B------:R1:W-:Y:S01]  /*c1e0*/  STS [R15+0x94], R8 ;  /* 0x000094080f007388 */ /* 0x0003e20000000800 */
[----:B------:R-:W-:-:S02]  /*c1f0*/  VIMNMX R7, PT, PT, R0, R3, PT ;  /* 0x0000000300077248 */ /* 0x000fc40003fe0100 */
[----:B------:R-:W-:Y:S02]  /*c200*/  PRMT R119, R122, 0x3340, R119 ;  /* 0x000033407a777816 */ /* 0x000fe40000000077 */
[----:B------:R-:W-:Y:S01]  /*c210*/  LOP3.LUT R126, R140, 0xffff, RZ, 0xc0, !PT ;  /* 0x0000ffff8c7e7812 */ /* 0x000fe200078ec0ff */
[----:B0-----:R-:W-:Y:S01]  /*c220*/  IMAD.IADD R2, R11, 0x1, -R10 ;  /* 0x000000010b027824 */ /* 0x001fe200078e0a0a */
[----:B------:R-:W-:Y:S02]  /*c230*/  LOP3.LUT R137, R137, 0xffff, RZ, 0xc0, !PT ;  /* 0x0000ffff89897812 */ /* 0x000fe400078ec0ff */
[----:B------:R-:W-:Y:S02]  /*c240*/  LOP3.LUT R122, R159, 0xffff, RZ, 0xc0, !PT ;  /* 0x0000ffff9f7a7812 */ /* 0x000fe400078ec0ff */
[----:B------:R-:W-:Y:S02]  /*c250*/  LOP3.LUT R123, R158, 0xffff, RZ, 0xc0, !PT ;  /* 0x0000ffff9e7b7812 */ /* 0x000fe400078ec0ff */
[----:B------:R-:W-:-:S02]  /*c260*/  LOP3.LUT R157, R157, 0xffff, RZ, 0xc0, !PT ;  /* 0x0000ffff9d9d7812 */ /* 0x000fc400078ec0ff */
[----:B------:R-:W-:Y:S02]  /*c270*/  LOP3.LUT R136, R136, 0xffff, RZ, 0xc0, !PT ;  /* 0x0000ffff88887812 */ /* 0x000fe400078ec0ff */
[----:B------:R-:W-:Y:S02]  /*c280*/  LOP3.LUT R112, R112, 0xffff, RZ, 0xc0, !PT ;  /* 0x0000ffff70707812 */ /* 0x000fe400078ec0ff */
[----:B------:R-:W-:Y:S02]  /*c290*/  LOP3.LUT R113, R113, 0xffff, RZ, 0xc0, !PT ;  /* 0x0000ffff71717812 */ /* 0x000fe400078ec0ff */
[C---:B------:R-:W-:Y:S01]  /*c2a0*/  ISETP.GE.AND P0, PT, R7.reuse, R2, PT ;  /* 0x000000020700720c */ /* 0x040fe20003f06270 */
[----:B------:R-:W-:Y:S01]  /*c2b0*/  IMAD.IADD R2, R7, 0x1, -R2 ;  /* 0x0000000107027824 */ /* 0x000fe200078e0a02 */
        /* <DEDUP_REMOVED lines=25> */
[----:B------:R-:W-:-:S02]  /*c450*/  VIADDMNMX R3, R10, -R9, R7, PT ;  /* 0x800000090a037246 */ /* 0x000fc40003800107 */
[----:B------:R-:W-:Y:S02]  /*c460*/  SEL R2, R2, RZ, P0 ;  /* 0x000000ff02027207 */ /* 0x000fe40000000000 */
[----:B------:R-:W-:Y:S02]  /*c470*/  PRMT R115, R128, 0x3340, R115 ;  /* 0x0000334080737816 */ /* 0x000fe40000000073 */
[----:B------:R-:W-:Y:S02]  /*c480*/  PRMT R125, R134, 0x3340, R133 ;  /* 0x00003340867d7816 */ /* 0x000fe40000000085 */
        /* <DEDUP_REMOVED lines=107> */
[----:B------:R-:W-:Y:S02]  /*cb40*/  ISETP.GE.AND P0, PT, R2, R3, PT ;  /* 0x000000030200720c */ /* 0x000fe40003f06270 */
        /* <DEDUP_REMOVED lines=132> */
.L_x_82:
        /* <DEDUP_REMOVED lines=15> */
.L_x_81:
[----:B------:R-:W-:Y:S05]  /*d480*/  BSYNC.RECONVERGENT B0 ;  /* 0x0000000000007941 */ /* 0x000fea0003800200 */
.L_x_80:
[----:B------:R-:W-:Y:S01]  /*d490*/  IMAD.IADD R9, R9, 0x1, R2 ;  /* 0x0000000109097824 */ /* 0x000fe200078e0202 */
[----:B------:R-:W-:Y:S01]  /*d4a0*/  IADD3 R2, PT, PT, -R2, R10, R7 ;  /* 0x0000000a02027210 */ /* 0x000fe20007ffe107 */
[----:B------:R-:W-:Y:S01]  /*d4b0*/  UISETP.GE.U32.AND UP0, UPT, UR4, 0x81, UPT ;  /* 0x000000810400788c */ /* 0x000fe2000bf06070 */
[----:B------:R-:W-:Y:S01]  /*d4c0*/  PLOP3.LUT P0, PT, PT, PT, PT, 0x8, 0x80 ;  /* 0x000000000080781c */ /* 0x000fe20003f0e170 */
[--C-:B------:R-:W-:Y:S01]  /*d4d0*/  IMAD R19, R9, 0x9c, R117.reuse ;  /* 0x0000009c09137824 */ /* 0x100fe200078e0275 */
[C---:B------:R-:W-:Y:S01]  /*d4e0*/  ISETP.GE.AND P1, PT, R2.reuse, R11, PT ;  /* 0x0000000b0200720c */ /* 0x040fe20003f26270 */
[----:B-1----:R-:W-:Y:S01]  /*d4f0*/  IMAD R20, R2, 0x9c, R117 ;  /* 0x0000009c02147824 */ /* 0x002fe200078e0275 */
[----:B------:R-:W-:Y:S02]  /*d500*/  USHF.L.U32 UR5, UR4, 0x1, URZ ;  /* 0x0000000104057899 */ /* 0x000fe400080006ff */
[----:B------:R-:W-:Y:S04]  /*d510*/  LDS R5, [R19] ;  /* 0x0000000013057984 */ /* 0x000fe80000000800 */
[----:B------:R-:W0:Y:S01]  /*d520*/  LDS R6, [R20] ;  /* 0x0000000014067984 */ /* 0x000e220000000800 */
[----:B------:R-:W-:-:S03]  /*d530*/  UMOV UR4, UR5 ;  /* 0x0000000500047c82 */ /* 0x000fc60008000000 */
        /* <DEDUP_REMOVED lines=15> */
[----:B------:R-:W-:Y:S02]  /*d630*/  SEL R2, R6, R5, P0 ;  /* 0x0000000506027207 */ /* 0x000fe40000000000 */
[C---:B------:R-:W-:Y:S01]  /*d640*/  PRMT R6, R3.reuse, 0x7773, RZ ;  /* 0x0000777303067816 */ /* 0x040fe200000000ff */
[----:B------:R-:W1:Y:S01]  /*d650*/  LDS R29, [R19+0x80] ;  /* 0x00008000131d7984 */ /* 0x000e620000000800 */
[----:B------:R-:W-:Y:S02]  /*d660*/  PRMT R5, R3, 0x7772, RZ ;  /* 0x0000777203057816 */ /* 0x000fe400000000ff */
[C---:B--2---:R-:W-:Y:S01]  /*d670*/  PRMT R13, R4.reuse, 0x7773, RZ ;  /* 0x00007773040d7816 */ /* 0x044fe200000000ff */
[----:B------:R-:W2:Y:S01]  /*d680*/  LDS R30, [R20+0x80] ;  /* 0x00008000141e7984 */ /* 0x000ea20000000800 */
[----:B------:R-:W-:-:S02]  /*d690*/  PRMT R10, R4, 0x7772, RZ ;  /* 0x00007772040a7816 */ /* 0x000fc400000000ff */
[C---:B------:R-:W-:Y:S01]  /*d6a0*/  PRMT R14, R4.reuse, 0x7770, RZ ;  /* 0x00007770040e7816 */ /* 0x040fe200000000ff */
[----:B------:R-:W2:Y:S01]  /*d6b0*/  LDS R33, [R19+0x7c] ;  /* 0x00007c0013217984 */ /* 0x000ea20000000800 */
[----:B------:R-:W-:Y:S02]  /*d6c0*/  PRMT R3, R3, 0x7770, RZ ;  /* 0x0000777003037816 */ /* 0x000fe400000000ff */
[----:B------:R-:W-:Y:S01]  /*d6d0*/  PRMT R4, R4, 0x7771, RZ ;  /* 0x0000777104047816 */ /* 0x000fe200000000ff */
[----:B------:R-:W2:Y:S01]  /*d6e0*/  LDS R34, [R20+0x7c] ;  /* 0x00007c0014227984 */ /* 0x000ea20000000800 */
[----:B------:R-:W-:Y:S02]  /*d6f0*/  SEL R6, R13, R6, P0 ;  /* 0x000000060d067207 */ /* 0x000fe40000000000 */
[----:B------:R-:W-:Y:S01]  /*d700*/  SEL R5, R10, R5, P0 ;  /* 0x000000050a057207 */ /* 0x000fe20000000000 */
[----:B------:R-:W2:Y:S01]  /*d710*/  LDS R37, [R19+0x78] ;  /* 0x0000780013257984 */ /* 0x000ea20000000800 */
[----:B------:R-:W-:-:S02]  /*d720*/  SEL R3, R14, R3, P0 ;  /* 0x000000030e037207 */ /* 0x000fc40000000000 */
[----:B------:R-:W-:Y:S01]  /*d730*/  SEL R4, R4, R9, P0 ;  /* 0x0000000904047207 */ /* 0x000fe20000000000 */
[----:B------:R-:W2:Y:S01]  /*d740*/  LDS R38, [R20+0x78] ;  /* 0x0000780014267984 */ /* 0x000ea20000000800 */
[C---:B---3--:R-:W-:Y:S02]  /*d750*/  PRMT R10, R7.reuse, 0x7773, RZ ;  /* 0x00007773070a7816 */ /* 0x048fe400000000ff */
[C---:B------:R-:W-:Y:S01]  /*d760*/  PRMT R9, R7.reuse, 0x7772, RZ ;  /* 0x0000777207097816 */ /* 0x040fe200000000ff */
[----:B------:R-:W3:Y:S01]  /*d770*/  LDS R42, [R20+0x74] ;  /* 0x00007400142a7984 */ /* 0x000ee20000000800 */
[----:B------:R-:W-:Y:S02]  /*d780*/  PRMT R13, R7, 0x7771, RZ ;  /* 0x00007771070d7816 */ /* 0x000fe400000000ff */
[C---:B----4-:R-:W-:Y:S01]  /*d790*/  PRMT R17, R8.reuse, 0x7773, RZ ;  /* 0x0000777308117816 */ /* 0x050fe200000000ff */
[----:B------:R-:W4:Y:S01]  /*d7a0*/  LDS R41, [R19+0x74] ;  /* 0x0000740013297984 */ /* 0x000f220000000800 */
[----:B------:R-:W-:-:S02]  /*d7b0*/  PRMT R14, R8, 0x7772, RZ ;  /* 0x00007772080e7816 */ /* 0x000fc400000000ff */
[C---:B------:R-:W-:Y:S01]  /*d7c0*/  PRMT R18, R8.reuse, 0x7770, RZ ;  /* 0x0000777008127816 */ /* 0x040fe200000000ff */
[----:B------:R-:W-:Y:S01]  /*d7d0*/  LDS R46, [R20+0x70] ;  /* 0x00007000142e7984 */ /* 0x000fe20000000800 */
[----:B------:R-:W-:Y:S02]  /*d7e0*/  PRMT R7, R7, 0x7770, RZ ;  /* 0x0000777007077816 */ /* 0x000fe400000000ff */
[----:B------:R-:W-:Y:S01]  /*d7f0*/  PRMT R8, R8, 0x7771, RZ ;  /* 0x0000777108087816 */ /* 0x000fe200000000ff */
[----:B------:R-:W-:Y:S01]  /*d800*/  LDS R47, [R19+0x6c] ;  /* 0x00006c00132f7984 */ /* 0x000fe20000000800 */
[----:B------:R-:W-:Y:S02]  /*d810*/  SEL R10, R17, R10, P0 ;  /* 0x0000000a110a7207 */ /* 0x000fe40000000000 */
[----:B------:R-:W-:Y:S01]  /*d820*/  SEL R9, R14, R9, P0 ;  /* 0x000000090e097207 */ /* 0x000fe20000000000 */
[----:B------:R-:W-:Y:S01]  /*d830*/  LDS R51, [R19+0x68] ;  /* 0x0000680013337984 */ /* 0x000fe20000000800 */
[----:B------:R-:W-:-:S02]  /*d840*/  SEL R7, R18, R7, P0 ;  /* 0x0000000712077207 */ /* 0x000fc40000000000 */
[----:B------:R-:W-:Y:S01]  /*d850*/  SEL R8, R8, R13, P0 ;  /* 0x0000000d08087207 */ /* 0x000fe20000000000 */
[----:B------:R-:W-:Y:S01]  /*d860*/  LDS R55, [R19+0x64] ;  /* 0x0000640013377984 */ /* 0x000fe20000000800 */
[C---:B-----5:R-:W-:Y:S02]  /*d870*/  PRMT R14, R11.reuse, 0x7773, RZ ;  /* 0x000077730b0e7816 */ /* 0x060fe400000000ff */
        /* <DEDUP_REMOVED lines=38> */
[C---:B------:R-:W-:Y:S02]  /*dae0*/  PRMT R27, R21.reuse, 0x7771, RZ ;  /* 0x00007771151b7816 */ /* 0x040fe400000000ff */
[----:B------:R-:W-:Y:S01]  /*daf0*/  PRMT R28, R21, 0x7770, RZ ;  /* 0x00007770151c7816 */ /* 0x000fe200000000ff */
[----:B------:R-:W-:Y:S01]  /*db00*/  LDS R84, [R20+0x48] ;  /* 0x0000480014547984 */ /* 0x000fe20000000800 */
[----:B------:R-:W-:-:S02]  /*db10*/  PRMT R32, R22, 0x7773, RZ ;  /* 0x0000777316207816 */ /* 0x000fc400000000ff */
[C---:B------:R-:W-:Y:S01]  /*db20*/  PRMT R21, R22.reuse, 0x7772, RZ ;  /* 0x0000777216157816 */ /* 0x040fe200000000ff */
[----:B------:R-:W-:Y:S01]  /*db30*/  LDS R87, [R19+0x44] ;  /* 0x0000440013577984 */ /* 0x000fe20000000800 */
[C---:B------:R-:W-:Y:S02]  /*db40*/  PRMT R31, R22.reuse, 0x7770, RZ ;  /* 0x00007770161f7816 */ /* 0x040fe400000000ff */
        /* <DEDUP_REMOVED lines=8> */
[C---:B0-----:R-:W-:Y:S02]  /*dbd0*/  PRMT R27, R25.reuse, 0x7773, RZ ;  /* 0x00007773191b7816 */ /* 0x041fe400000000ff */
[C---:B------:R-:W-:Y:S01]  /*dbe0*/  PRMT R28, R25.reuse, 0x7772, RZ ;  /* 0x00007772191c7816 */ /* 0x040fe200000000ff */
[----:B------:R-:W-:Y:S01]  /*dbf0*/  LDS R95, [R19+0x3c] ;  /* 0x00003c00135f7984 */ /* 0x000fe20000000800 */
[C---:B------:R-:W-:Y:S02]  /*dc00*/  PRMT R31, R25.reuse, 0x7771, RZ ;  /* 0x00007771191f7816 */ /* 0x040fe400000000ff */
[----:B------:R-:W-:Y:S01]  /*dc10*/  PRMT R32, R25, 0x7770, RZ ;  /* 0x0000777019207816 */ /* 0x000fe200000000ff */
[----:B------:R-:W-:Y:S01]  /*dc20*/  LDS R96, [R20+0x3c] ;  /* 0x00003c0014607984 */ /* 0x000fe20000000800 */
[----:B-1----:R-:W-:-:S02]  /*dc30*/  PRMT R36, R26, 0x7773, RZ ;  /* 0x000077731a247816 */ /* 0x002fc400000000ff */
        /* <DEDUP_REMOVED lines=17> */
[----:B--2---:R-:W-:-:S02]  /*dd50*/  PRMT R40, R30, 0x7773, RZ ;  /* 0x000077731e287816 */ /* 0x004fc400000000ff */
        /* <DEDUP_REMOVED lines=13> */
[----:B------:R-:W0:Y:S01]  /*de30*/  LDS R44, [R19+0x70] ;  /* 0x00007000132c7984 */ /* 0x000e220000000800 */
        /* <DEDUP_REMOVED lines=11> */
[----:B------:R-:W1:Y:S01]  /*def0*/  LDS R48, [R20+0x6c] ;  /* 0x00006c0014307984 */ /* 0x000e620000000800 */
[----:B------:R-:W-:-:S02]  /*df00*/  SEL R36, R43, R40, P0 ;  /* 0x000000282b247207 */ /* 0x000fc40000000000 */
[----:B------:R-:W-:Y:S02]  /*df10*/  SEL R35, R50, R39, P0 ;  /* 0x0000002732237207 */ /* 0x000fe40000000000 */
        /* <DEDUP_REMOVED lines=8> */
[----:B------:R-:W-:Y:S02]  /*dfa0*/  SEL R38, R50, R39, P0 ;  /* 0x0000002732267207 */ /* 0x000fe40000000000 */
[----:B------:R-:W-:Y:S02]  /*dfb0*/  SEL R37, R37, R40, P0 ;  /* 0x0000002825257207 */ /* 0x000fe40000000000 */
[----:B------:R-:W-:-:S02]  /*dfc0*/  SEL R39, R52, R43, P0 ;  /* 0x0000002b34277207 */ /* 0x000fc40000000000 */
[----:B------:R-:W-:Y:S01]  /*dfd0*/  SEL R40, R54, R45, P0 ;  /* 0x0000002d36287207 */ /* 0x000fe20000000000 */
[----:B------:R-:W2:Y:S01]  /*dfe0*/  LDS R52, [R20+0x68] ;  /* 0x0000680014347984 */ /* 0x000ea20000000800 */
[----:B---3--:R-:W-:Y:S02]  /*dff0*/  PRMT R56, R42, 0x7772, RZ ;  /* 0x000077722a387816 */ /* 0x008fe400000000ff */
[C---:B----4-:R-:W-:Y:S02]  /*e000*/  PRMT R45, R41.reuse, 0x7772, RZ ;  /* 0x00007772292d7816 */ /* 0x050fe400000000ff */
[C---:B------:R-:W-:Y:S02]  /*e010*/  PRMT R43, R41.reuse, 0x7773, RZ ;  /* 0x00007773292b7816 */ /* 0x040fe400000000ff */
[C---:B------:R-:W-:Y:S02]  /*e020*/  PRMT R49, R41.reuse, 0x7771, RZ ;  /* 0x0000777129317816 */ /* 0x040fe400000000ff */
[----:B------:R-:W-:-:S02]  /*e030*/  PRMT R50, R41, 0x7770, RZ ;  /* 0x0000777029327816 */ /* 0x000fc400000000ff */
[----:B------:R-:W-:Y:S02]  /*e040*/  SEL R41, R56, R45, P0 ;  /* 0x0000002d38297207 */ /* 0x000fe40000000000 */
[----:B------:R-:W3:Y:S01]  /*e050*/  LDS R56, [R20+0x64] ;  /* 0x0000640014387984 */ /* 0x000ee20000000800 */
[C---:B------:R-:W-:Y:S02]  /*e060*/  PRMT R54, R42.reuse, 0x7773, RZ ;  /* 0x000077732a367816 */ /* 0x040fe400000000ff */
[C---:B------:R-:W-:Y:S02]  /*e070*/  PRMT R53, R42.reuse, 0x7770, RZ ;  /* 0x000077702a357816 */ /* 0x040fe400000000ff */
[----:B------:R-:W-:Y:S02]  /*e080*/  PRMT R58, R42, 0x7771, RZ ;  /* 0x000077712a3a7816 */ /* 0x000fe400000000ff */
[----:B------:R-:W-:Y:S02]  /*e090*/  SEL R42, R54, R43, P0 ;  /* 0x0000002b362a7207 */ /* 0x000fe40000000000 */
[----:B------:R-:W-:-:S02]  /*e0a0*/  SEL R45, R53, R50, P0 ;  /* 0x00000032352d7207 */ /* 0x000fc40000000000 */
[----:B------:R-:W-:Y:S02]  /*e0b0*/  SEL R43, R58, R49, P0 ;  /* 0x000000313a2b7207 */ /* 0x000fe40000000000 */
        /* <DEDUP_REMOVED lines=11> */
[----:B------:R-:W-:Y:S02]  /*e170*/  SEL R44, R58, R53, P0 ;  /* 0x000000353a2c7207 */ /* 0x000fe40000000000 */
[C---:B------:R-:W-:Y:S02]  /*e180*/  PRMT R156, R47.reuse, 0x7773, RZ ;  /* 0x000077732f9c7816 */ /* 0x040fe400000000ff */
[C---:B------:R-:W-:Y:S02]  /*e190*/  PRMT R49, R47.reuse, 0x7772, RZ ;  /* 0x000077722f317816 */ /* 0x040fe400000000ff */
[----:B------:R-:W-:Y:S02]  /*e1a0*/  PRMT R53, R47, 0x7771, RZ ;  /* 0x000077712f357816 */ /* 0x000fe400000000ff */
[C---:B-1----:R-:W-:Y:S02]  /*e1b0*/  PRMT R57, R48.reuse, 0x7773, RZ ;  /* 0x0000777330397816 */ /* 0x042fe400000000ff */
[----:B------:R-:W-:-:S02]  /*e1c0*/  PRMT R54, R48, 0x7772, RZ ;  /* 0x0000777230367816 */ /* 0x000fc400000000ff */
[C---:B------:R-:W-:Y:S02]  /*e1d0*/  PRMT R58, R48.reuse, 0x7770, RZ ;  /* 0x00007770303a7816 */ /* 0x040fe400000000ff */
[----:B------:R-:W-:Y:S02]  /*e1e0*/  PRMT R47, R47, 0x7770, RZ ;  /* 0x000077702f2f7816 */ /* 0x000fe400000000ff */
        /* <DEDUP_REMOVED lines=8> */
[C---:B--2---:R-:W-:Y:S02]  /*e270*/  PRMT R61, R52.reuse, 0x7773, RZ ;  /* 0x00007773343d7816 */ /* 0x044fe400000000ff */
        /* <DEDUP_REMOVED lines=11> */
[C---:B---3--:R-:W-:Y:S02]  /*e330*/  PRMT R65, R56.reuse, 0x7773, RZ ;  /* 0x0000777338417816 */ /* 0x048fe400000000ff */
        /* <DEDUP_REMOVED lines=11> */
[C---:B------:R-:W-:Y:S02]  /*e3f0*/  PRMT R69, R60.reuse, 0x7773, RZ ;  /* 0x000077733c457816 */ /* 0x040fe400000000ff */
        /* <DEDUP_REMOVED lines=124> */
[----:B------:R-:W-:Y:S02]  /*ebc0*/  PRMT R99, R99, 0x7770, RZ ;  /* 0x0000777063637816 */ /* 0x000fe400000000ff */
        /* <DEDUP_REMOVED lines=8> */
[----:B------:R-:W-:Y:S02]  /*ec50*/  SEL R99, R114, R99, P0 ;  /* 0x0000006372637207 */ /* 0x000fe40000000000 */
[C---:B------:R-:W-:Y:S02]  /*ec60*/  PRMT R113, R104.reuse, 0x7772, RZ ;  /* 0x0000777268717816 */ /* 0x040fe400000000ff */
[----:B------:R-:W-:Y:S02]  /*ec70*/  PRMT R114, R104, 0x7771, RZ ;  /* 0x0000777168727816 */ /* 0x000fe400000000ff */
[----:B------:R-:W-:Y:S02]  /*ec80*/  SEL R103, R116, R103, P0 ;  /* 0x0000006774677207 */ /* 0x000fe40000000000 */
[----:B------:R-:W-:Y:S01]  /*ec90*/  SEL R104, R110, R105, P0 ;  /* 0x000000696e687207 */ /* 0x000fe20000000000 */
[----:B------:R-:W0:Y:S01]  /*eca0*/  LDS R116, [R19+0x24] ;  /* 0x0000240013747984 */ /* 0x000e220000000800 */
[----:B------:R-:W-:-:S02]  /*ecb0*/  SEL R105, R113, R106, P0 ;  /* 0x0000006a71697207 */ /* 0x000fc40000000000 */
[----:B------:R-:W-:Y:S02]  /*ecc0*/  SEL R106, R114, R109, P0 ;  /* 0x0000006d726a7207 */ /* 0x000fe40000000000 */
[----:B------:R-:W-:Y:S02]  /*ecd0*/  PRMT R117, R108, 0x7772, RZ ;  /* 0x000077726c757816 */ /* 0x000fe400000000ff */
[C---:B------:R-:W-:Y:S02]  /*ece0*/  PRMT R109, R107.reuse, 0x7773, RZ ;  /* 0x000077736b6d7816 */ /* 0x040fe400000000ff */
[C---:B------:R-:W-:Y:S02]  /*ecf0*/  PRMT R110, R107.reuse, 0x7772, RZ ;  /* 0x000077726b6e7816 */ /* 0x040fe400000000ff */
[C---:B------:R-:W-:Y:S02]  /*ed00*/  PRMT R113, R107.reuse, 0x7771, RZ ;  /* 0x000077716b717816 */ /* 0x040fe400000000ff */
[----:B------:R-:W-:-:S02]  /*ed10*/  PRMT R107, R107, 0x7770, RZ ;  /* 0x000077706b6b7816 */ /* 0x000fc400000000ff */
[C---:B------:R-:W-:Y:S02]  /*ed20*/  PRMT R122, R108.reuse, 0x7770, RZ ;  /* 0x000077706c7a7816 */ /* 0x040fe400000000ff */
[C---:B------:R-:W-:Y:S02]  /*ed30*/  PRMT R118, R108.reuse, 0x7771, RZ ;  /* 0x000077716c767816 */ /* 0x040fe400000000ff */
[----:B------:R-:W-:Y:S02]  /*ed40*/  PRMT R114, R108, 0x7773, RZ ;  /* 0x000077736c727816 */ /* 0x000fe400000000ff */
        /* <DEDUP_REMOVED lines=150> */
[----:B------:R-:W-:-:S02]  /*f6b0*/  SEL R131, R20, R131, P0 ;  /* 0x0000008314837207 */ /* 0x000fc40000000000 */
        /* <DEDUP_REMOVED lines=49> */
[----:B------:R-:W4:Y:S05]  /*f9d0*/  S2R R130, SR_LANEID ;  /* 0x0000000000827919 */ /* 0x000f2a0000000000 */
[----:B------:R-:W5:Y:S01]  /*f9e0*/  S2UR UR4, SR_CTAID.X ;  /* 0x00000000000479c3 */ /* 0x000f620000002500 */
[----:B-1----:R-:W-:-:S04]  /*f9f0*/  UPRMT UR5, UR5, 0x8880, URZ ;  /* 0x0000888005057896 */ /* 0x002fc800080000ff */
[----:B------:R-:W-:Y:S02]  /*fa00*/  UISETP.NE.AND UP0, UPT, UR5, URZ, UPT ;  /* 0x000000ff0500728c */ /* 0x000fe4000bf05270 */
[----:B--2---:R-:W-:Y:S01]  /*fa10*/  ULEA UR6, UR7, UR6, 0x18 ;  /* 0x0000000607067291 */ /* 0x004fe2000f8ec0ff */
[----:B0-----:R-:W-:Y:S01]  /*fa20*/  LOP3.LUT R115, R115, 0x3e0, RZ, 0xc0, !PT ;  /* 0x000003e073737812 */ /* 0x001fe200078ec0ff */
[----:B-----5:R-:W-:Y:S01]  /*fa30*/  USHF.L.U32 UR4, UR4, 0x8, URZ ;  /* 0x0000000804047899 */ /* 0x020fe200080006ff */
[----:B---3--:R-:W-:-:S03]  /*fa40*/  LEA R164, R164, R117, 0x18 ;  /* 0x00000075a4a47211 */ /* 0x008fc600078ec0ff */
[----:B----4-:R-:W-:-:S04]  /*fa50*/  IMAD.IADD R115, R115, 0x1, R130 ;  /* 0x0000000173737824 */ /* 0x010fc800078e0282 */
[----:B------:R-:W-:Y:S02]  /*fa60*/  IMAD R117, R115, 0x9c, R164 ;  /* 0x0000009c73757824 */ /* 0x000fe400078e02a4 */
[----:B------:R-:W0:Y:S01]  /*fa70*/  S2R R115, SR_TID.X ;  /* 0x0000000000737919 */ /* 0x000e220000002100 */
[----:B------:R-:W-:Y:S06]  /*fa80*/  BAR.SYNC.DEFER_BLOCKING 0x0 ;  /* 0x0000000000007b1d */ /* 0x000fec0000010000 */
[----:B------:R-:W-:Y:S05]  /*fa90*/  BRA.U !UP0, `(.L_x_84) ;  /* 0x00000019083c7547 */ /* 0x000fea000b800000 */
[----:B------:R-:W-:Y:S01]  /*faa0*/  LOP3.LUT R118, R118, 0xffff, RZ, 0xc0, !PT ;  /* 0x0000ffff76767812 */ /* 0x000fe200078ec0ff */
[----:B------:R1:W-:Y:S01]  /*fab0*/  STS [R117], R2 ;  /* 0x0000000275007388 */ /* 0x0003e20000000800 */
[----:B------:R-:W-:Y:S02]  /*fac0*/  LOP3.LUT R121, R124, 0xffff, RZ, 0xc0, !PT ;  /* 0x0000ffff7c797812 */ /* 0x000fe400078ec0ff */
[----:B------:R-:W-:Y:S02]  /*fad0*/  LOP3.LUT R116, R116, 0xffff, RZ, 0xc0, !PT ;  /* 0x0000ffff74747812 */ /* 0x000fe400078ec0ff */
[----:B------:R-:W-:Y:S02]  /*fae0*/  LOP3.LUT R119, R128, 0xffff, RZ, 0xc0, !PT ;  /* 0x0000ffff80777812 */ /* 0x000fe400078ec0ff */
[----:B------:R-:W-:Y:S02]  /*faf0*/  PRMT R118, R121, 0x3340, R118 ;  /* 0x0000334079767816 */ /* 0x000fe40000000076 */
        /* <DEDUP_REMOVED lines=36> */
[----:B-1----:R-:W-:-:S02]  /*fd40*/  PRMT R2, R123, 0x3340, R162 ;  /* 0x000033407b027816 */ /* 0x002fc400000000a2 */
[----:B------:R-:W-:Y:S02]  /*fd50*/  LOP3.LUT R120, R159, 0xffff, RZ, 0xc0, !PT ;  /* 0x0000ffff9f787812 */ /* 0x000fe400078ec0ff */
[----:B------:R-:W-:Y:S02]  /*fd60*/  LOP3.LUT R125, R158, 0xffff, RZ, 0xc0, !PT ;  /* 0x0000ffff9e7d7812 */ /* 0x000fe400078ec0ff */
        /* <DEDUP_REMOVED lines=124> */
[----:B0-----:R-:W-:Y:S02]  /*10530*/  ISETP.NE.AND P0, PT, R115, RZ, PT ;  /* 0x000000ff7300720c */ /* 0x001fe40003f05270 */
        /* <DEDUP_REMOVED lines=117> */
[C---:B------:R-:W-:Y:S01]  /*10c90*/  LOP3.LUT R83, R115.reuse, 0x3e0, RZ, 0xc0, !PT ;  /* 0x000003e073537812 */ /* 0x040fe200078ec0ff */
        /* <DEDUP_REMOVED lines=63> */
[----:B------:R-:W-:-:S04]  /*11090*/  IADD3 R83, P0, P1, R6, UR4, R83 ;  /* 0x0000000406537c10 */ /* 0x000fc8000f91e053 */
[----:B------:R-:W-:Y:S01]  /*110a0*/  IADD3.X R6, PT, PT, RZ, RZ, RZ, P0, P1 ;  /* 0x000000ffff067210 */ /* 0x000fe200007e24ff */
        /* <DEDUP_REMOVED lines=46> */
.L_x_84:
        /* <DEDUP_REMOVED lines=349> */
[----:B------:R-:W-:-:S05]  /*12960*/  IADD3 R83, P0, PT, R115, UR4, RZ ;  /* 0x0000000473537c10 */ /* 0x000fca000ff1e0ff */
[----:B------:R-:W-:Y:S02]  /*12970*/  IMAD.X R6, RZ, RZ, RZ, P0 ;  /* 0x000000ffff067224 */ /* 0x000fe400000e06ff */
        /* <DEDUP_REMOVED lines=46> */
.L_x_85:
        /* <DEDUP_REMOVED lines=10> */
.L_x_98:


//--------------------- .text._ZN3cub18CUB_300001_SM_10006detail11EmptyKernelIvEEvv --------------------------
	.section	.text._ZN3cub18CUB_300001_SM_10006detail11EmptyKernelIvEEvv,"ax",@progbits
	.align	128
        .global         _ZN3cub18CUB_300001_SM_10006detail11EmptyKernelIvEEvv
        .type           _ZN3cub18CUB_300001_SM_10006detail11EmptyKernelIvEEvv,@function
        .size           _ZN3cub18CUB_300001_SM_10006detail11EmptyKernelIvEEvv,(.L_x_99 - _ZN3cub18CUB_300001_SM_10006detail11EmptyKernelIvEEvv)
        .other          _ZN3cub18CUB_300001_SM_10006detail11EmptyKernelIvEEvv,@"STO_CUDA_ENTRY STV_DEFAULT"
_ZN3cub18CUB_300001_SM_10006detail11EmptyKernelIvEEvv:
.text._ZN3cub18CUB_300001_SM_10006detail11EmptyKernelIvEEvv:
[----:B------:R-:W-:Y:S01]  /*0000*/  LDC R1, c[0x0][0x37c] ;  /* 0x0000df00ff017b82 */ /* 0x000fe20000000800 */
[----:B------:R-:W-:Y:S05]  /*0010*/  EXIT ;  /* 0x000000000000794d */ /* 0x000fea0003800000 */
.L_x_86:
        /* <DEDUP_REMOVED lines=14> */
.L_x_99:


//--------------------- .text._Z19populate_sorted_arrPK14key_value_pairP12sorted_entryi --------------------------
	.section	.text._Z19populate_sorted_arrPK14key_value_pairP12sorted_entryi,"ax",@progbits
	.align	128
        .global         _Z19populate_sorted_arrPK14key_value_pairP12sorted_entryi
        .type           _Z19populate_sorted_arrPK14key_value_pairP12sorted_entryi,@function
        .size           _Z19populate_sorted_arrPK14key_value_pairP12sorted_entryi,(.L_x_100 - _Z19populate_sorted_arrPK14key_value_pairP12sorted_entryi)
        .other          _Z19populate_sorted_arrPK14key_value_pairP12sorted_entryi,@"STO_CUDA_ENTRY STV_DEFAULT"
_Z19populate_sorted_arrPK14key_value_pairP12sorted_entryi:
.text._Z19populate_sorted_arrPK14key_value_pairP12sorted_entryi:
[----:B------:R-:W-:Y:S01]  /*0000*/  LDC R1, c[0x0][0x37c] ;  /* 0x0000df00ff017b82 */ /* 0x000fe20000000800 */
[----:B------:R-:W0:Y:S07]  /*0010*/  S2R R9, SR_TID.X ;  /* 0x0000000000097919 */ /* 0x000e2e0000002100 */
[----:B------:R-:W0:Y:S01]  /*0020*/  S2UR UR4, SR_CTAID.X ;  /* 0x00000000000479c3 */ /* 0x000e220000002500 */
[----:B------:R-:W1:Y:S07]  /*0030*/  LDCU UR5, c[0x0][0x390] ;  /* 0x00007200ff0577ac */ /* 0x000e6e0008000800 */
[----:B------:R-:W0:Y:S02]  /*0040*/  LDC R0, c[0x0][0x360] ;  /* 0x0000d800ff007b82 */ /* 0x000e240000000800 */
[----:B0-----:R-:W-:-:S05]  /*0050*/  IMAD R9, R0, UR4, R9 ;  /* 0x0000000400097c24 */ /* 0x001fca000f8e0209 */
[----:B-1----:R-:W-:-:S13]  /*0060*/  ISETP.GE.AND P0, PT, R9, UR5, PT ;  /* 0x0000000509007c0c */ /* 0x002fda000bf06270 */
[----:B------:R-:W-:Y:S05]  /*0070*/  @P0 EXIT ;  /* 0x000000000000094d */ /* 0x000fea0003800000 */
[----:B------:R-:W0:Y:S01]  /*0080*/  LDC.64 R2, c[0x0][0x380] ;  /* 0x0000e000ff027b82 */ /* 0x000e220000000a00 */
[----:B------:R-:W1:Y:S01]  /*0090*/  LDCU.64 UR4, c[0x0][0x358] ;  /* 0x00006b00ff0477ac */ /* 0x000e620008000a00 */
[----:B0-----:R-:W-:-:S05]  /*00a0*/  IMAD.WIDE R2, R9, 0x9c, R2 ;  /* 0x0000009c09027825 */ /* 0x001fca00078e0202 */
[----:B-1----:R0:W5:Y:S01]  /*00b0*/  LDG.E R11, desc[UR4][R2.64] ;  /* 0x00000004020b7981 */ /* 0x002162000c1e1900 */
[----:B------:R-:W-:Y:S01]  /*00c0*/  ISETP.NE.AND P0, PT, R9, RZ, PT ;  /* 0x000000ff0900720c */ /* 0x000fe20003f05270 */
[----:B------:R-:W-:-:S12]  /*00d0*/  BSSY.RECONVERGENT B0, `(.L_x_87) ;  /* 0x0000005000007945 */ /* 0x000fd80003800200 */
[----:B0-----:R-:W-:Y:S05]  /*00e0*/  @!P0 BRA `(.L_x_88) ;  /* 0x00000000000c8947 */ /* 0x001fea0003800000 */
[----:B------:R-:W2:Y:S02]  /*00f0*/  LDG.E R2, desc[UR4][R2.64+-0x9c] ;  /* 0xffff640402027981 */ /* 0x000ea4000c1e1900 */
[----:B--2--5:R-:W-:-:S13]  /*0100*/  ISETP.NE.AND P0, PT, R11, R2, PT ;  /* 0x000000020b00720c */ /* 0x024fda0003f05270 */
[----:B------:R-:W-:Y:S05]  /*0110*/  @!P0 EXIT ;  /* 0x000000000000894d */ /* 0x000fea0003800000 */
.L_x_88:
[----:B------:R-:W-:Y:S05]  /*0120*/  BSYNC.RECONVERGENT B0 ;  /* 0x0000000000007941 */ /* 0x000fea0003800200 */
.L_x_87:
[----:B------:R-:W0:Y:S01]  /*0130*/  LDC.64 R2, c[0x0][0x388] ;  /* 0x0000e200ff027b82 */ /* 0x000e220000000a00 */
[----:B------:R-:W-:Y:S02]  /*0140*/  IMAD.MOV.U32 R13, RZ, RZ, -0x1 ;  /* 0xffffffffff0d7424 */ /* 0x000fe400078e00ff */
[----:B------:R-:W-:Y:S01]  /*0150*/  HFMA2 R0, -RZ, RZ, 0, 0 ;  /* 0x00000000ff007431 */ /* 0x000fe200000001ff */
[----:B------:R-:W1:Y:S04]  /*0160*/  LDCU UR6, c[0x0][0x390] ;  /* 0x00007200ff0677ac */ /* 0x000e680008000800 */
[----:B------:R-:W2:Y:S01]  /*0170*/  LDC.64 R6, c[0x0][0x380] ;  /* 0x0000e000ff067b82 */ /* 0x000ea20000000a00 */
[----:B0-----:R-:W-:-:S05]  /*0180*/  IMAD.WIDE R2, R9, 0x18, R2 ;  /* 0x0000001809027825 */ /* 0x001fca00078e0202 */
[----:B------:R0:W-:Y:S01]  /*0190*/  STG.E desc[UR4][R2.64+0x4], R13 ;  /* 0x0000040d02007986 */ /* 0x0001e2000c101904 */
[----:B------:R-:W-:-:S03]  /*01a0*/  IADD3 R4, P0, PT, R2, 0x4, RZ ;  /* 0x0000000402047810 */ /* 0x000fc60007f1e0ff */
[----:B------:R0:W-:Y:S02]  /*01b0*/  STG.E desc[UR4][R2.64+0x8], R13 ;  /* 0x0000080d02007986 */ /* 0x0001e4000c101904 */
[----:B------:R-:W-:Y:S02]  /*01c0*/  IMAD.X R5, RZ, RZ, R3, P0 ;  /* 0x000000ffff057224 */ /* 0x000fe400000e0603 */
[----:B------:R0:W-:Y:S04]  /*01d0*/  STG.E desc[UR4][R2.64+0xc], R13 ;  /* 0x00000c0d02007986 */ /* 0x0001e8000c101904 */
[----:B------:R0:W-:Y:S04]  /*01e0*/  STG.E desc[UR4][R2.64+0x10], R13 ;  /* 0x0000100d02007986 */ /* 0x0001e8000c101904 */
[----:B------:R0:W-:Y:S04]  /*01f0*/  STG.E desc[UR4][R2.64+0x14], R13 ;  /* 0x0000140d02007986 */ /* 0x0001e8000c101904 */
[----:B-12--5:R0:W-:Y:S02]  /*0200*/  STG.E desc[UR4][R2.64], R11 ;  /* 0x0000000b02007986 */ /* 0x0261e4000c101904 */
.L_x_91:
[----:B01----:R-:W-:Y:S01]  /*0210*/  IMAD.IADD R13, R9, 0x1, R0 ;  /* 0x00000001090d7824 */ /* 0x003fe200078e0200 */
[----:B------:R-:W-:Y:S01]  /*0220*/  BSSY.RECONVERGENT B0, `(.L_x_89) ;  /* 0x0000007000007945 */ /* 0x000fe20003800200 */
[----:B------:R-:W-:-:S03]  /*0230*/  PLOP3.LUT P0, PT, PT, PT, PT, 0x8, 0x80 ;  /* 0x000000000080781c */ /* 0x000fc60003f0e170 */
[----:B------:R-:W-:-:S13]  /*0240*/  ISETP.GE.AND P1, PT, R13, UR6, PT ;  /* 0x000000060d007c0c */ /* 0x000fda000bf26270 */
[----:B------:R-:W-:Y:S05]  /*0250*/  @P1 BRA `(.L_x_90) ;  /* 0x00000000000c1947 */ /* 0x000fea0003800000 */
[----:B------:R-:W-:-:S06]  /*0260*/  IMAD.WIDE R2, R13, 0x9c, R6 ;  /* 0x0000009c0d027825 */ /* 0x000fcc00078e0206 */
[----:B------:R-:W2:Y:S02]  /*0270*/  LDG.E R2, desc[UR4][R2.64] ;  /* 0x0000000402027981 */ /* 0x000ea4000c1e1900 */
[----:B--2---:R-:W-:-:S13]  /*0280*/  ISETP.EQ.AND P0, PT, R2, R11, PT ;  /* 0x0000000b0200720c */ /* 0x004fda0003f02270 */
.L_x_90:
[----:B------:R-:W-:Y:S05]  /*0290*/  BSYNC.RECONVERGENT B0 ;  /* 0x0000000000007941 */ /* 0x000fea0003800200 */
.L_x_89:
[----:B------:R-:W-:-:S13]  /*02a0*/  ISETP.GT.U32.OR P0, PT, R0, 0x4, !P0 ;  /* 0x000000040000780c */ /* 0x000fda0004704470 */
[----:B------:R-:W-:Y:S05]  /*02b0*/  @P0 EXIT ;  /* 0x000000000000094d */ /* 0x000fea0003800000 */
[C---:B------:R-:W-:Y:S01]  /*02c0*/  IMAD.WIDE.U32 R2, R0.reuse, 0x4, R4 ;  /* 0x0000000400027825 */ /* 0x040fe200078e0004 */
[----:B------:R-:W-:-:S04]  /*02d0*/  IADD3 R0, PT, PT, R0, 0x1, RZ ;  /* 0x0000000100007810 */ /* 0x000fc80007ffe0ff */
[----:B------:R1:W-:Y:S01]  /*02e0*/  STG.E desc[UR4][R2.64], R13 ;  /* 0x0000000d02007986 */ /* 0x0003e2000c101904 */
[----:B------:R-:W-:Y:S05]  /*02f0*/  BRA `(.L_x_91) ;  /* 0xfffffffc00c47947 */ /* 0x000fea000383ffff */
.L_x_92:
        /* <DEDUP_REMOVED lines=16> */
.L_x_100:


//--------------------- .nv.shared._ZN3cub18CUB_300001_SM_10006detail10merge_sort26DeviceMergeSortMergeKernelINS2_10policy_hubIN6thrust24THRUST_300001_SM_1000_NS10device_ptrI14key_value_pairEEE9Policy600ES9_PNS0_8NullTypeES9_SD_m13KeyComparatorS8_SC_EEvbT2_T3_T4_PT6_PT7_T5_PSH_SH_NS1_7vsmem_tE --------------------------
	.section	.nv.shared._ZN3cub18CUB_300001_SM_10006detail10merge_sort26DeviceMergeSortMergeKernelINS2_10policy_hubIN6thrust24THRUST_300001_SM_1000_NS10device_ptrI14key_value_pairEEE9Policy600ES9_PNS0_8NullTypeES9_SD_m13KeyComparatorS8_SC_EEvbT2_T3_T4_PT6_PT7_T5_PSH_SH_NS1_7vsmem_tE,"aw",@nobits
	.sectionflags	@""
	.align	16
.nv.shared._ZN3cub18CUB_300001_SM_10006detail10merge_sort26DeviceMergeSortMergeKernelINS2_10policy_hubIN6thrust24THRUST_300001_SM_1000_NS10device_ptrI14key_value_pairEEE9Policy600ES9_PNS0_8NullTypeES9_SD_m13KeyComparatorS8_SC_EEvbT2_T3_T4_PT6_PT7_T5_PSH_SH_NS1_7vsmem_tE:
	.zero		41120


//--------------------- .nv.shared.reserved.0     --------------------------
	.section	.nv.shared.reserved.0,"aw",@nobits
	.weak		__nv_reservedSMEM_offset_0_alias
	.size		__nv_reservedSMEM_offset_0_alias, 0, 64
	.other		__nv_reservedSMEM_offset_0_alias,@"STO_CUDA_RESERVED_SHARED STV_DEFAULT"
__nv_reservedSMEM_offset_0_alias:
	.zero		0
	.zero		64


//--------------------- .nv.global                --------------------------
	.section	.nv.global,"aw",@nobits
.nv.global:
	.type		_ZN34_INTERNAL_cd6a8025_4_k_cu_d775cb956thrust24THRUST_300001_SM_1000_NS12placeholders2_8E,@object
	.size		_ZN34_INTERNAL_cd6a8025_4_k_cu_d775cb956thrust24THRUST_300001_SM_1000_NS12placeholders2_8E,(_ZN34_INTERNAL_cd6a8025_4_k_cu_d775cb954cuda3std3__436_GLOBAL__N__cd6a8025_4_k_cu_d775cb956ignoreE - _ZN34_INTERNAL_cd6a8025_4_k_cu_d775cb956thrust24THRUST_300001_SM_1000_NS12placeholders2_8E)
_ZN34_INTERNAL_cd6a8025_4_k_cu_d775cb956thrust24THRUST_300001_SM_1000_NS12placeholders2_8E:
	.zero		1
	.type		_ZN34_INTERNAL_cd6a8025_4_k_cu_d775cb954cuda3std3__436_GLOBAL__N__cd6a8025_4_k_cu_d775cb956ignoreE,@object
	.size		_ZN34_INTERNAL_cd6a8025_4_k_cu_d775cb954cuda3std3__436_GLOBAL__N__cd6a8025_4_k_cu_d775cb956ignoreE,(_ZN34_INTERNAL_cd6a8025_4_k_cu_d775cb954cuda3std6ranges3__45__cpo4dataE - _ZN34_INTERNAL_cd6a8025_4_k_cu_d775cb954cuda3std3__436_GLOBAL__N__cd6a8025_4_k_cu_d775cb956ignoreE)
_ZN34_INTERNAL_cd6a8025_4_k_cu_d775cb954cuda3std3__436_GLOBAL__N__cd6a8025_4_k_cu_d775cb956ignoreE:
	.zero		1
	.type		_ZN34_INTERNAL_cd6a8025_4_k_cu_d775cb954cuda3std6ranges3__45__cpo4dataE,@object
	.size		_ZN34_INTERNAL_cd6a8025_4_k_cu_d775cb954cuda3std6ranges3__45__cpo4dataE,(_ZN34_INTERNAL_cd6a8025_4_k_cu_d775cb956thrust24THRUST_300001_SM_1000_NS6system3cpp3parE - _ZN34_INTERNAL_cd6a8025_4_k_cu_d775cb954cuda3std6ranges3__45__cpo4dataE)
_ZN34_INTERNAL_cd6a8025_4_k_cu_d775cb954cuda3std6ranges3__45__cpo4dataE:
	.zero		1
	.type		_ZN34_INTERNAL_cd6a8025_4_k_cu_d775cb956thrust24THRUST_300001_SM_1000_NS6system3cpp3parE,@object
	.size		_ZN34_INTERNAL_cd6a8025_4_k_cu_d775cb956thrust24THRUST_300001_SM_1000_NS6system3cpp3parE,(_ZN34_INTERNAL_cd6a8025_4_k_cu_d775cb954cuda3std3__45__cpo5beginE - _ZN34_INTERNAL_cd6a8025_4_k_cu_d775cb956thrust24THRUST_300001_SM_1000_NS6system3cpp3parE)
_ZN34_INTERNAL_cd6a8025_4_k_cu_d775cb956thrust24THRUST_300001_SM_1000_NS6system3cpp3parE:
	.zero		1
	.type		_ZN34_INTERNAL_cd6a8025_4_k_cu_d775cb954cuda3std3__45__cpo5beginE,@object
	.size		_ZN34_INTERNAL_cd6a8025_4_k_cu_d775cb954cuda3std3__45__cpo5beginE,(_ZN34_INTERNAL_cd6a8025_4_k_cu_d775cb954cuda3std6ranges3__45__cpo5beginE - _ZN34_INTERNAL_cd6a8025_4_k_cu_d775cb954cuda3std3__45__cpo5beginE)
_ZN34_INTERNAL_cd6a8025_4_k_cu_d775cb954cuda3std3__45__cpo5beginE:
	.zero		1
	.type		_ZN34_INTERNAL_cd6a8025_4_k_cu_d775cb954cuda3std6ranges3__45__cpo5beginE,@object
	.size		_ZN34_INTERNAL_cd6a8025_4_k_cu_d775cb954cuda3std6ranges3__45__cpo5beginE,(_ZN34_INTERNAL_cd6a8025_4_k_cu_d775cb956thrust24THRUST_300001_SM_1000_NS6deviceE - _ZN34_INTERNAL_cd6a8025_4_k_cu_d775cb954cuda3std6ranges3__45__cpo5beginE)
_ZN34_INTERNAL_cd6a8025_4_k_cu_d775cb954cuda3std6ranges3__45__cpo5beginE:
	.zero		1
	.type		_ZN34_INTERNAL_cd6a8025_4_k_cu_d775cb956thrust24THRUST_300001_SM_1000_NS6deviceE,@object
	.size		_ZN34_INTERNAL_cd6a8025_4_k_cu_d775cb956thrust24THRUST_300001_SM_1000_NS6deviceE,(_ZN34_INTERNAL_cd6a8025_4_k_cu_d775cb954cuda3std3__47nulloptE - _ZN34_INTERNAL_cd6a8025_4_k_cu_d775cb956thrust24THRUST_300001_SM_1000_NS6deviceE)
_ZN34_INTERNAL_cd6a8025_4_k_cu_d775cb956thrust24THRUST_300001_SM_1000_NS6deviceE:
	.zero		1
	.type		_ZN34_INTERNAL_cd6a8025_4_k_cu_d775cb954cuda3std3__47nulloptE,@object
	.size		_ZN34_INTERNAL_cd6a8025_4_k_cu_d775cb954cuda3std3__47nulloptE,(_ZN34_INTERNAL_cd6a8025_4_k_cu_d775cb954cuda3std6ranges3__45__cpo8distanceE - _ZN34_INTERNAL_cd6a8025_4_k_cu_d775cb954cuda3std3__47nulloptE)
_ZN34_INTERNAL_cd6a8025_4_k_cu_d775cb954cuda3std3__47nulloptE:
	.zero		1
	.type		_ZN34_INTERNAL_cd6a8025_4_k_cu_d775cb954cuda3std6ranges3__45__cpo8distanceE,@object
	.size		_ZN34_INTERNAL_cd6a8025_4_k_cu_d775cb954cuda3std6ranges3__45__cpo8distanceE,(_ZN34_INTERNAL_cd6a8025_4_k_cu_d775cb956thrust24THRUST_300001_SM_1000_NS12placeholders2_4E - _ZN34_INTERNAL_cd6a8025_4_k_cu_d775cb954cuda3std6ranges3__45__cpo8distanceE)
_ZN34_INTERNAL_cd6a8025_4_k_cu_d775cb954cuda3std6ranges3__45__cpo8distanceE:
	.zero		1
	.type		_ZN34_INTERNAL_cd6a8025_4_k_cu_d775cb956thrust24THRUST_300001_SM_1000_NS12placeholders2_4E,@object
	.size		_ZN34_INTERNAL_cd6a8025_4_k_cu_d775cb956thrust24THRUST_300001_SM_1000_NS12placeholders2_4E,(_ZN34_INTERNAL_cd6a8025_4_k_cu_d775cb954cuda3std3__45__cpo6rbeginE - _ZN34_INTERNAL_cd6a8025_4_k_cu_d775cb956thrust24THRUST_300001_SM_1000_NS12placeholders2_4E)
_ZN34_INTERNAL_cd6a8025_4_k_cu_d775cb956thrust24THRUST_300001_SM_1000_NS12placeholders2_4E:
	.zero		1
	.type		_ZN34_INTERNAL_cd6a8025_4_k_cu_d775cb954cuda3std3__45__cpo6rbeginE,@object
	.size		_ZN34_INTERNAL_cd6a8025_4_k_cu_d775cb954cuda3std3__45__cpo6rbeginE,(_ZN34_INTERNAL_cd6a8025_4_k_cu_d775cb954cuda3std6ranges3__45__cpo7advanceE - _ZN34_INTERNAL_cd6a8025_4_k_cu_d775cb954cuda3std3__45__cpo6rbeginE)
_ZN34_INTERNAL_cd6a8025_4_k_cu_d775cb954cuda3std3__45__cpo6rbeginE:
	.zero		1
	.type		_ZN34_INTERNAL_cd6a8025_4_k_cu_d775cb954cuda3std6ranges3__45__cpo7advanceE,@object
	.size		_ZN34_INTERNAL_cd6a8025_4_k_cu_d775cb954cuda3std6ranges3__45__cpo7advanceE,(_ZN34_INTERNAL_cd6a8025_4_k_cu_d775cb956thrust24THRUST_300001_SM_1000_NS12placeholders3_10E - _ZN34_INTERNAL_cd6a8025_4_k_cu_d775cb954cuda3std6ranges3__45__cpo7advanceE)
_ZN34_INTERNAL_cd6a8025_4_k_cu_d775cb954cuda3std6ranges3__45__cpo7advanceE:
	.zero		1
	.type		_ZN34_INTERNAL_cd6a8025_4_k_cu_d775cb956thrust24THRUST_300001_SM_1000_NS12placeholders3_10E,@object
	.size		_ZN34_INTERNAL_cd6a8025_4_k_cu_d775cb956thrust24THRUST_300001_SM_1000_NS12placeholders3_10E,(_ZN34_INTERNAL_cd6a8025_4_k_cu_d775cb954cuda3std3__48in_placeE - _ZN34_INTERNAL_cd6a8025_4_k_cu_d775cb956thrust24THRUST_300001_SM_1000_NS12placeholders3_10E)
_ZN34_INTERNAL_cd6a8025_4_k_cu_d775cb956thrust24THRUST_300001_SM_1000_NS12placeholders3_10E:
	.zero		1
	.type		_ZN34_INTERNAL_cd6a8025_4_k_cu_d775cb954cuda3std3__48in_placeE,@object
	.size		_ZN34_INTERNAL_cd6a8025_4_k_cu_d775cb954cuda3std3__48in_placeE,(_ZN34_INTERNAL_cd6a8025_4_k_cu_d775cb954cuda3std6ranges3__45__cpo4sizeE - _ZN34_INTERNAL_cd6a8025_4_k_cu_d775cb954cuda3std3__48in_placeE)
_ZN34_INTERNAL_cd6a8025_4_k_cu_d775cb954cuda3std3__48in_placeE:
	.zero		1
	.type		_ZN34_INTERNAL_cd6a8025_4_k_cu_d775cb954cuda3std6ranges3__45__cpo4sizeE,@object
	.size		_ZN34_INTERNAL_cd6a8025_4_k_cu_d775cb954cuda3std6ranges3__45__cpo4sizeE,(_ZN34_INTERNAL_cd6a8025_4_k_cu_d775cb956thrust24THRUST_300001_SM_1000_NS12placeholders2_2E - _ZN34_INTERNAL_cd6a8025_4_k_cu_d775cb954cuda3std6ranges3__45__cpo4sizeE)
_ZN34_INTERNAL_cd6a8025_4_k_cu_d775cb954cuda3std6ranges3__45__cpo4sizeE:
	.zero		1
	.type		_ZN34_INTERNAL_cd6a8025_4_k_cu_d775cb956thrust24THRUST_300001_SM_1000_NS12placeholders2_2E,@object
	.size		_ZN34_INTERNAL_cd6a8025_4_k_cu_d775cb956thrust24THRUST_300001_SM_1000_NS12placeholders2_2E,(_ZN34_INTERNAL_cd6a8025_4_k_cu_d775cb954cuda3std3__45__cpo6cbeginE - _ZN34_INTERNAL_cd6a8025_4_k_cu_d775cb956thrust24THRUST_300001_SM_1000_NS12placeholders2_2E)
_ZN34_INTERNAL_cd6a8025_4_k_cu_d775cb956thrust24THRUST_300001_SM_1000_NS12placeholders2_2E:
	.zero		1
	.type		_ZN34_INTERNAL_cd6a8025_4_k_cu_d775cb954cuda3std3__45__cpo6cbeginE,@object
	.size		_ZN34_INTERNAL_cd6a8025_4_k_cu_d775cb954cuda3std3__45__cpo6cbeginE,(_ZN34_INTERNAL_cd6a8025_4_k_cu_d775cb954cuda3std6ranges3__45__cpo6cbeginE - _ZN34_INTERNAL_cd6a8025_4_k_cu_d775cb954cuda3std3__45__cpo6cbeginE)
_ZN34_INTERNAL_cd6a8025_4_k_cu_d775cb954cuda3std3__45__cpo6cbeginE:
	.zero		1
	.type		_ZN34_INTERNAL_cd6a8025_4_k_cu_d775cb954cuda3std6ranges3__45__cpo6cbeginE,@object
	.size		_ZN34_INTERNAL_cd6a8025_4_k_cu_d775cb954cuda3std6ranges3__45__cpo6cbeginE,(_ZN34_INTERNAL_cd6a8025_4_k_cu_d775cb956thrust24THRUST_300001_SM_1000_NS12placeholders2_6E - _ZN34_INTERNAL_cd6a8025_4_k_cu_d775cb954cuda3std6ranges3__45__cpo6cbeginE)
_ZN34_INTERNAL_cd6a8025_4_k_cu_d775cb954cuda3std6ranges3__45__cpo6cbeginE:
	.zero		1
	.type		_ZN34_INTERNAL_cd6a8025_4_k_cu_d775cb956thrust24THRUST_300001_SM_1000_NS12placeholders2_6E,@object
	.size		_ZN34_INTERNAL_cd6a8025_4_k_cu_d775cb956thrust24THRUST_300001_SM_1000_NS12placeholders2_6E,(_ZN34_INTERNAL_cd6a8025_4_k_cu_d775cb954cuda3std3__45__cpo7crbeginE - _ZN34_INTERNAL_cd6a8025_4_k_cu_d775cb956thrust24THRUST_300001_SM_1000_NS12placeholders2_6E)
_ZN34_INTERNAL_cd6a8025_4_k_cu_d775cb956thrust24THRUST_300001_SM_1000_NS12placeholders2_6E:
	.zero		1
	.type		_ZN34_INTERNAL_cd6a8025_4_k_cu_d775cb954cuda3std3__45__cpo7crbeginE,@object
	.size		_ZN34_INTERNAL_cd6a8025_4_k_cu_d775cb954cuda3std3__45__cpo7crbeginE,(_ZN34_INTERNAL_cd6a8025_4_k_cu_d775cb954cuda3std6ranges3__45__cpo4nextE - _ZN34_INTERNAL_cd6a8025_4_k_cu_d775cb954cuda3std3__45__cpo7crbeginE)
_ZN34_INTERNAL_cd6a8025_4_k_cu_d775cb954cuda3std3__45__cpo7crbeginE:
	.zero		1
	.type		_ZN34_INTERNAL_cd6a8025_4_k_cu_d775cb954cuda3std6ranges3__45__cpo4nextE,@object
	.size		_ZN34_INTERNAL_cd6a8025_4_k_cu_d775cb954cuda3std6ranges3__45__cpo4nextE,(_ZN34_INTERNAL_cd6a8025_4_k_cu_d775cb954cuda3std6ranges3__45__cpo4swapE - _ZN34_INTERNAL_cd6a8025_4_k_cu_d775cb954cuda3std6ranges3__45__cpo4nextE)
_ZN34_INTERNAL_cd6a8025_4_k_cu_d775cb954cuda3std6ranges3__45__cpo4nextE:
	.zero		1
	.type		_ZN34_INTERNAL_cd6a8025_4_k_cu_d775cb954cuda3std6ranges3__45__cpo4swapE,@object
	.size		_ZN34_INTERNAL_cd6a8025_4_k_cu_d775cb954cuda3std6ranges3__45__cpo4swapE,(_ZN34_INTERNAL_cd6a8025_4_k_cu_d775cb956thrust24THRUST_300001_SM_1000_NS8cuda_cub10par_nosyncE - _ZN34_INTERNAL_cd6a8025_4_k_cu_d775cb954cuda3std6ranges3__45__cpo4swapE)
_ZN34_INTERNAL_cd6a8025_4_k_cu_d775cb954cuda3std6ranges3__45__cpo4swapE:
	.zero		1
	.type		_ZN34_INTERNAL_cd6a8025_4_k_cu_d775cb956thrust24THRUST_300001_SM_1000_NS8cuda_cub10par_nosyncE,@object
	.size		_ZN34_INTERNAL_cd6a8025_4_k_cu_d775cb956thrust24THRUST_300001_SM_1000_NS8cuda_cub10par_nosyncE,(_ZN34_INTERNAL_cd6a8025_4_k_cu_d775cb956thrust24THRUST_300001_SM_1000_NS3seqE - _ZN34_INTERNAL_cd6a8025_4_k_cu_d775cb956thrust24THRUST_300001_SM_1000_NS8cuda_cub10par_nosyncE)
_ZN34_INTERNAL_cd6a8025_4_k_cu_d775cb956thrust24THRUST_300001_SM_1000_NS8cuda_cub10par_nosyncE:
	.zero		1
	.type		_ZN34_INTERNAL_cd6a8025_4_k_cu_d775cb956thrust24THRUST_300001_SM_1000_NS3seqE,@object
	.size		_ZN34_INTERNAL_cd6a8025_4_k_cu_d775cb956thrust24THRUST_300001_SM_1000_NS3seqE,(_ZN34_INTERNAL_cd6a8025_4_k_cu_d775cb954cuda3std3__420unreachable_sentinelE - _ZN34_INTERNAL_cd6a8025_4_k_cu_d775cb956thrust24THRUST_300001_SM_1000_NS3seqE)
_ZN34_INTERNAL_cd6a8025_4_k_cu_d775cb956thrust24THRUST_300001_SM_1000_NS3seqE:
	.zero		1
	.type		_ZN34_INTERNAL_cd6a8025_4_k_cu_d775cb954cuda3std3__420unreachable_sentinelE,@object
	.size		_ZN34_INTERNAL_cd6a8025_4_k_cu_d775cb954cuda3std3__420unreachable_sentinelE,(_ZN34_INTERNAL_cd6a8025_4_k_cu_d775cb954cuda3std6ranges3__45__cpo5ssizeE - _ZN34_INTERNAL_cd6a8025_4_k_cu_d775cb954cuda3std3__420unreachable_sentinelE)
_ZN34_INTERNAL_cd6a8025_4_k_cu_d775cb954cuda3std3__420unreachable_sentinelE:
	.zero		1
	.type		_ZN34_INTERNAL_cd6a8025_4_k_cu_d775cb954cuda3std6ranges3__45__cpo5ssizeE,@object
	.size		_ZN34_INTERNAL_cd6a8025_4_k_cu_d775cb954cuda3std6ranges3__45__cpo5ssizeE,(_ZN34_INTERNAL_cd6a8025_4_k_cu_d775cb956thrust24THRUST_300001_SM_1000_NS12placeholders2_3E - _ZN34_INTERNAL_cd6a8025_4_k_cu_d775cb954cuda3std6ranges3__45__cpo5ssizeE)
_ZN34_INTERNAL_cd6a8025_4_k_cu_d775cb954cuda3std6ranges3__45__cpo5ssizeE:
	.zero		1
	.type		_ZN34_INTERNAL_cd6a8025_4_k_cu_d775cb956thrust24THRUST_300001_SM_1000_NS12placeholders2_3E,@object
	.size		_ZN34_INTERNAL_cd6a8025_4_k_cu_d775cb956thrust24THRUST_300001_SM_1000_NS12placeholders2_3E,(_ZN34_INTERNAL_cd6a8025_4_k_cu_d775cb954cuda3std3__45__cpo4cendE - _ZN34_INTERNAL_cd6a8025_4_k_cu_d775cb956thrust24THRUST_300001_SM_1000_NS12placeholders2_3E)
_ZN34_INTERNAL_cd6a8025_4_k_cu_d775cb956thrust24THRUST_300001_SM_1000_NS12placeholders2_3E:
	.zero		1
	.type		_ZN34_INTERNAL_cd6a8025_4_k_cu_d775cb954cuda3std3__45__cpo4cendE,@object
	.size		_ZN34_INTERNAL_cd6a8025_4_k_cu_d775cb954cuda3std3__45__cpo4cendE,(_ZN34_INTERNAL_cd6a8025_4_k_cu_d775cb954cuda3std6ranges3__45__cpo4cendE - _ZN34_INTERNAL_cd6a8025_4_k_cu_d775cb954cuda3std3__45__cpo4cendE)
_ZN34_INTERNAL_cd6a8025_4_k_cu_d775cb954cuda3std3__45__cpo4cendE:
	.zero		1
	.type		_ZN34_INTERNAL_cd6a8025_4_k_cu_d775cb954cuda3std6ranges3__45__cpo4cendE,@object
	.size		_ZN34_INTERNAL_cd6a8025_4_k_cu_d775cb954cuda3std6ranges3__45__cpo4cendE,(_ZN34_INTERNAL_cd6a8025_4_k_cu_d775cb956thrust24THRUST_300001_SM_1000_NS12placeholders2_7E - _ZN34_INTERNAL_cd6a8025_4_k_cu_d775cb954cuda3std6ranges3__45__cpo4cendE)
_ZN34_INTERNAL_cd6a8025_4_k_cu_d775cb954cuda3std6ranges3__45__cpo4cendE:
	.zero		1
	.type		_ZN34_INTERNAL_cd6a8025_4_k_cu_d775cb956thrust24THRUST_300001_SM_1000_NS12placeholders2_7E,@object
	.size		_ZN34_INTERNAL_cd6a8025_4_k_cu_d775cb956thrust24THRUST_300001_SM_1000_NS12placeholders2_7E,(_ZN34_INTERNAL_cd6a8025_4_k_cu_d775cb954cuda3std3__45__cpo5crendE - _ZN34_INTERNAL_cd6a8025_4_k_cu_d775cb956thrust24THRUST_300001_SM_1000_NS12placeholders2_7E)
_ZN34_INTERNAL_cd6a8025_4_k_cu_d775cb956thrust24THRUST_300001_SM_1000_NS12placeholders2_7E:
	.zero		1
	.type		_ZN34_INTERNAL_cd6a8025_4_k_cu_d775cb954cuda3std3__45__cpo5crendE,@object
	.size		_ZN34_INTERNAL_cd6a8025_4_k_cu_d775cb954cuda3std3__45__cpo5crendE,(_ZN34_INTERNAL_cd6a8025_4_k_cu_d775cb954cuda3std6ranges3__45__cpo4prevE - _ZN34_INTERNAL_cd6a8025_4_k_cu_d775cb954cuda3std3__45__cpo5crendE)
_ZN34_INTERNAL_cd6a8025_4_k_cu_d775cb954cuda3std3__45__cpo5crendE:
	.zero		1
	.type		_ZN34_INTERNAL_cd6a8025_4_k_cu_d775cb954cuda3std6ranges3__45__cpo4prevE,@object
	.size		_ZN34_INTERNAL_cd6a8025_4_k_cu_d775cb954cuda3std6ranges3__45__cpo4prevE,(_ZN34_INTERNAL_cd6a8025_4_k_cu_d775cb954cuda3std6ranges3__45__cpo9iter_moveE - _ZN34_INTERNAL_cd6a8025_4_k_cu_d775cb954cuda3std6ranges3__45__cpo4prevE)
_ZN34_INTERNAL_cd6a8025_4_k_cu_d775cb954cuda3std6ranges3__45__cpo4prevE:
	.zero		1
	.type		_ZN34_INTERNAL_cd6a8025_4_k_cu_d775cb954cuda3std6ranges3__45__cpo9iter_moveE,@object
	.size		_ZN34_INTERNAL_cd6a8025_4_k_cu_d775cb954cuda3std6ranges3__45__cpo9iter_moveE,(_ZN34_INTERNAL_cd6a8025_4_k_cu_d775cb956thrust24THRUST_300001_SM_1000_NS6system6detail10sequential3seqE - _ZN34_INTERNAL_cd6a8025_4_k_cu_d775cb954cuda3std6ranges3__45__cpo9iter_moveE)
_ZN34_INTERNAL_cd6a8025_4_k_cu_d775cb954cuda3std6ranges3__45__cpo9iter_moveE:
	.zero		1
	.type		_ZN34_INTERNAL_cd6a8025_4_k_cu_d775cb956thrust24THRUST_300001_SM_1000_NS6system6detail10sequential3seqE,@object
	.size		_ZN34_INTERNAL_cd6a8025_4_k_cu_d775cb956thrust24THRUST_300001_SM_1000_NS6system6detail10sequential3seqE,(_ZN34_INTERNAL_cd6a8025_4_k_cu_d775cb956thrust24THRUST_300001_SM_1000_NS12placeholders2_9E - _ZN34_INTERNAL_cd6a8025_4_k_cu_d775cb956thrust24THRUST_300001_SM_1000_NS6system6detail10sequential3seqE)
_ZN34_INTERNAL_cd6a8025_4_k_cu_d775cb956thrust24THRUST_300001_SM_1000_NS6system6detail10sequential3seqE:
	.zero		1
	.type		_ZN34_INTERNAL_cd6a8025_4_k_cu_d775cb956thrust24THRUST_300001_SM_1000_NS12placeholders2_9E,@object
	.size		_ZN34_INTERNAL_cd6a8025_4_k_cu_d775cb956thrust24THRUST_300001_SM_1000_NS12placeholders2_9E,(_ZN34_INTERNAL_cd6a8025_4_k_cu_d775cb954cuda3std3__419piecewise_constructE - _ZN34_INTERNAL_cd6a8025_4_k_cu_d775cb956thrust24THRUST_300001_SM_1000_NS12placeholders2_9E)
_ZN34_INTERNAL_cd6a8025_4_k_cu_d775cb956thrust24THRUST_300001_SM_1000_NS12placeholders2_9E:
	.zero		1
	.type		_ZN34_INTERNAL_cd6a8025_4_k_cu_d775cb954cuda3std3__419piecewise_constructE,@object
	.size		_ZN34_INTERNAL_cd6a8025_4_k_cu_d775cb954cuda3std3__419piecewise_constructE,(_ZN34_INTERNAL_cd6a8025_4_k_cu_d775cb954cuda3std6ranges3__45__cpo5cdataE - _ZN34_INTERNAL_cd6a8025_4_k_cu_d775cb954cuda3std3__419piecewise_constructE)
_ZN34_INTERNAL_cd6a8025_4_k_cu_d775cb954cuda3std3__419piecewise_constructE:
	.zero		1
	.type		_ZN34_INTERNAL_cd6a8025_4_k_cu_d775cb954cuda3std6ranges3__45__cpo5cdataE,@object
	.size		_ZN34_INTERNAL_cd6a8025_4_k_cu_d775cb954cuda3std6ranges3__45__cpo5cdataE,(_ZN34_INTERNAL_cd6a8025_4_k_cu_d775cb956thrust24THRUST_300001_SM_1000_NS12placeholders2_1E - _ZN34_INTERNAL_cd6a8025_4_k_cu_d775cb954cuda3std6ranges3__45__cpo5cdataE)
_ZN34_INTERNAL_cd6a8025_4_k_cu_d775cb954cuda3std6ranges3__45__cpo5cdataE:
	.zero		1
	.type		_ZN34_INTERNAL_cd6a8025_4_k_cu_d775cb956thrust24THRUST_300001_SM_1000_NS12placeholders2_1E,@object
	.size		_ZN34_INTERNAL_cd6a8025_4_k_cu_d775cb956thrust24THRUST_300001_SM_1000_NS12placeholders2_1E,(_ZN34_INTERNAL_cd6a8025_4_k_cu_d775cb954cuda3std3__45__cpo3endE - _ZN34_INTERNAL_cd6a8025_4_k_cu_d775cb956thrust24THRUST_300001_SM_1000_NS12placeholders2_1E)
_ZN34_INTERNAL_cd6a8025_4_k_cu_d775cb956thrust24THRUST_300001_SM_1000_NS12placeholders2_1E:
	.zero		1
	.type		_ZN34_INTERNAL_cd6a8025_4_k_cu_d775cb954cuda3std3__45__cpo3endE,@object
	.size		_ZN34_INTERNAL_cd6a8025_4_k_cu_d775cb954cuda3std3__45__cpo3endE,(_ZN34_INTERNAL_cd6a8025_4_k_cu_d775cb954cuda3std6ranges3__45__cpo3endE - _ZN34_INTERNAL_cd6a8025_4_k_cu_d775cb954cuda3std3__45__cpo3endE)
_ZN34_INTERNAL_cd6a8025_4_k_cu_d775cb954cuda3std3__45__cpo3endE:
	.zero		1
	.type		_ZN34_INTERNAL_cd6a8025_4_k_cu_d775cb954cuda3std6ranges3__45__cpo3endE,@object
	.size		_ZN34_INTERNAL_cd6a8025_4_k_cu_d775cb954cuda3std6ranges3__45__cpo3endE,(_ZN34_INTERNAL_cd6a8025_4_k_cu_d775cb956thrust24THRUST_300001_SM_1000_NS12placeholders2_5E - _ZN34_INTERNAL_cd6a8025_4_k_cu_d775cb954cuda3std6ranges3__45__cpo3endE)
_ZN34_INTERNAL_cd6a8025_4_k_cu_d775cb954cuda3std6ranges3__45__cpo3endE:
	.zero		1
	.type		_ZN34_INTERNAL_cd6a8025_4_k_cu_d775cb956thrust24THRUST_300001_SM_1000_NS12placeholders2_5E,@object
	.size		_ZN34_INTERNAL_cd6a8025_4_k_cu_d775cb956thrust24THRUST_300001_SM_1000_NS12placeholders2_5E,(_ZN34_INTERNAL_cd6a8025_4_k_cu_d775cb954cuda3std3__45__cpo4rendE - _ZN34_INTERNAL_cd6a8025_4_k_cu_d775cb956thrust24THRUST_300001_SM_1000_NS12placeholders2_5E)
_ZN34_INTERNAL_cd6a8025_4_k_cu_d775cb956thrust24THRUST_300001_SM_1000_NS12placeholders2_5E:
	.zero		1
	.type		_ZN34_INTERNAL_cd6a8025_4_k_cu_d775cb954cuda3std3__45__cpo4rendE,@object
	.size		_ZN34_INTERNAL_cd6a8025_4_k_cu_d775cb954cuda3std3__45__cpo4rendE,(_ZN34_INTERNAL_cd6a8025_4_k_cu_d775cb954cuda3std6ranges3__45__cpo9iter_swapE - _ZN34_INTERNAL_cd6a8025_4_k_cu_d775cb954cuda3std3__45__cpo4rendE)
_ZN34_INTERNAL_cd6a8025_4_k_cu_d775cb954cuda3std3__45__cpo4rendE:
	.zero		1
	.type		_ZN34_INTERNAL_cd6a8025_4_k_cu_d775cb954cuda3std6ranges3__45__cpo9iter_swapE,@object
	.size		_ZN34_INTERNAL_cd6a8025_4_k_cu_d775cb954cuda3std6ranges3__45__cpo9iter_swapE,(_ZN34_INTERNAL_cd6a8025_4_k_cu_d775cb954cuda3std3__48unexpectE - _ZN34_INTERNAL_cd6a8025_4_k_cu_d775cb954cuda3std6ranges3__45__cpo9iter_swapE)
_ZN34_INTERNAL_cd6a8025_4_k_cu_d775cb954cuda3std6ranges3__45__cpo9iter_swapE:
	.zero		1
	.type		_ZN34_INTERNAL_cd6a8025_4_k_cu_d775cb954cuda3std3__48unexpectE,@object
	.size		_ZN34_INTERNAL_cd6a8025_4_k_cu_d775cb954cuda3std3__48unexpectE,(_ZN34_INTERNAL_cd6a8025_4_k_cu_d775cb956thrust24THRUST_300001_SM_1000_NS8cuda_cub3parE - _ZN34_INTERNAL_cd6a8025_4_k_cu_d775cb954cuda3std3__48unexpectE)
_ZN34_INTERNAL_cd6a8025_4_k_cu_d775cb954cuda3std3__48unexpectE:
	.zero		1
	.type		_ZN34_INTERNAL_cd6a8025_4_k_cu_d775cb956thrust24THRUST_300001_SM_1000_NS8cuda_cub3parE,@object
	.size		_ZN34_INTERNAL_cd6a8025_4_k_cu_d775cb956thrust24THRUST_300001_SM_1000_NS8cuda_cub3parE,(.L_29 - _ZN34_INTERNAL_cd6a8025_4_k_cu_d775cb956thrust24THRUST_300001_SM_1000_NS8cuda_cub3parE)
_ZN34_INTERNAL_cd6a8025_4_k_cu_d775cb956thrust24THRUST_300001_SM_1000_NS8cuda_cub3parE:
	.zero		1
.L_29:


//--------------------- .nv.shared._ZN3cub18CUB_300001_SM_10006detail10merge_sort30DeviceMergeSortBlockSortKernelINS2_10policy_hubIN6thrust24THRUST_300001_SM_1000_NS10device_ptrI14key_value_pairEEE9Policy600ES9_PNS0_8NullTypeES9_SD_m13KeyComparatorS8_SC_EEvbT0_T1_T2_T3_T4_PT6_PT7_T5_NS1_7vsmem_tE --------------------------
	.section	.nv.shared._ZN3cub18CUB_300001_SM_10006detail10merge_sort30DeviceMergeSortBlockSortKernelINS2_10policy_hubIN6thrust24THRUST_300001_SM_1000_NS10device_ptrI14key_value_pairEEE9Policy600ES9_PNS0_8NullTypeES9_SD_m13KeyComparatorS8_SC_EEvbT0_T1_T2_T3_T4_PT6_PT7_T5_NS1_7vsmem_tE,"aw",@nobits
	.sectionflags	@""
	.align	16
.nv.shared._ZN3cub18CUB_300001_SM_10006detail10merge_sort30DeviceMergeSortBlockSortKernelINS2_10policy_hubIN6thrust24THRUST_300001_SM_1000_NS10device_ptrI14key_value_pairEEE9Policy600ES9_PNS0_8NullTypeES9_SD_m13KeyComparatorS8_SC_EEvbT0_T1_T2_T3_T4_PT6_PT7_T5_NS1_7vsmem_tE:
	.zero		41120


//--------------------- .nv.shared._ZN3cub18CUB_300001_SM_10006detail10merge_sort26DeviceMergeSortMergeKernelINS2_10policy_hubIN6thrust24THRUST_300001_SM_1000_NS10device_ptrI14key_value_pairEEE9Policy600ES9_PNS0_8NullTypeES9_SD_j13KeyComparatorS8_SC_EEvbT2_T3_T4_PT6_PT7_T5_PSH_SH_NS1_7vsmem_tE --------------------------
	.section	.nv.shared._ZN3cub18CUB_300001_SM_10006detail10merge_sort26DeviceMergeSortMergeKernelINS2_10policy_hubIN6thrust24THRUST_300001_SM_1000_NS10device_ptrI14key_value_pairEEE9Policy600ES9_PNS0_8NullTypeES9_SD_j13KeyComparatorS8_SC_EEvbT2_T3_T4_PT6_PT7_T5_PSH_SH_NS1_7vsmem_tE,"aw",@nobits
	.sectionflags	@""
	.align	16
.nv.shared._ZN3cub18CUB_300001_SM_10006detail10merge_sort26DeviceMergeSortMergeKernelINS2_10policy_hubIN6thrust24THRUST_300001_SM_1000_NS10device_ptrI14key_value_pairEEE9Policy600ES9_PNS0_8NullTypeES9_SD_j13KeyComparatorS8_SC_EEvbT2_T3_T4_PT6_PT7_T5_PSH_SH_NS1_7vsmem_tE:
	.zero		41120


//--------------------- .nv.shared._ZN3cub18CUB_300001_SM_10006detail10merge_sort30DeviceMergeSortBlockSortKernelINS2_10policy_hubIN6thrust24THRUST_300001_SM_1000_NS10device_ptrI14key_value_pairEEE9Policy600ES9_PNS0_8NullTypeES9_SD_j13KeyComparatorS8_SC_EEvbT0_T1_T2_T3_T4_PT6_PT7_T5_NS1_7vsmem_tE --------------------------
	.section	.nv.shared._ZN3cub18CUB_300001_SM_10006detail10merge_sort30DeviceMergeSortBlockSortKernelINS2_10policy_hubIN6thrust24THRUST_300001_SM_1000_NS10device_ptrI14key_value_pairEEE9Policy600ES9_PNS0_8NullTypeES9_SD_j13KeyComparatorS8_SC_EEvbT0_T1_T2_T3_T4_PT6_PT7_T5_NS1_7vsmem_tE,"aw",@nobits
	.sectionflags	@""
	.align	16
.nv.shared._ZN3cub18CUB_300001_SM_10006detail10merge_sort30DeviceMergeSortBlockSortKernelINS2_10policy_hubIN6thrust24THRUST_300001_SM_1000_NS10device_ptrI14key_value_pairEEE9Policy600ES9_PNS0_8NullTypeES9_SD_j13KeyComparatorS8_SC_EEvbT0_T1_T2_T3_T4_PT6_PT7_T5_NS1_7vsmem_tE:
	.zero		41120


//--------------------- .nv.constant0._ZN3cub18CUB_300001_SM_10006detail10merge_sort26DeviceMergeSortMergeKernelINS2_10policy_hubIN6thrust24THRUST_300001_SM_1000_NS10device_ptrI14key_value_pairEEE9Policy600ES9_PNS0_8NullTypeES9_SD_m13KeyComparatorS8_SC_EEvbT2_T3_T4_PT6_PT7_T5_PSH_SH_NS1_7vsmem_tE --------------------------
	.section	.nv.constant0._ZN3cub18CUB_300001_SM_10006detail10merge_sort26DeviceMergeSortMergeKernelINS2_10policy_hubIN6thrust24THRUST_300001_SM_1000_NS10device_ptrI14key_value_pairEEE9Policy600ES9_PNS0_8NullTypeES9_SD_m13KeyComparatorS8_SC_EEvbT2_T3_T4_PT6_PT7_T5_PSH_SH_NS1_7vsmem_tE,"a",@progbits
	.sectionflags	@""
	.align	4
.nv.constant0._ZN3cub18CUB_300001_SM_10006detail10merge_sort26DeviceMergeSortMergeKernelINS2_10policy_hubIN6thrust24THRUST_300001_SM_1000_NS10device_ptrI14key_value_pairEEE9Policy600ES9_PNS0_8NullTypeES9_SD_m13KeyComparatorS8_SC_EEvbT2_T3_T4_PT6_PT7_T5_PSH_SH_NS1_7vsmem_tE:
	.zero		976


//--------------------- .nv.constant0._ZN3cub18CUB_300001_SM_10006detail10merge_sort30DeviceMergeSortPartitionKernelIN6thrust24THRUST_300001_SM_1000_NS10device_ptrI14key_value_pairEEm13KeyComparatorS7_EEvbT_PT2_T0_SD_PSD_T1_SD_i --------------------------
	.section	.nv.constant0._ZN3cub18CUB_300001_SM_10006detail10merge_sort30DeviceMergeSortPartitionKernelIN6thrust24THRUST_300001_SM_1000_NS10device_ptrI14key_value_pairEEm13KeyComparatorS7_EEvbT_PT2_T0_SD_PSD_T1_SD_i,"a",@progbits
	.sectionflags	@""
	.align	4
.nv.constant0._ZN3cub18CUB_300001_SM_10006detail10merge_sort30DeviceMergeSortPartitionKernelIN6thrust24THRUST_300001_SM_1000_NS10device_ptrI14key_value_pairEEm13KeyComparatorS7_EEvbT_PT2_T0_SD_PSD_T1_SD_i:
	.zero		964


//--------------------- .nv.constant0._ZN3cub18CUB_300001_SM_10006detail10merge_sort30DeviceMergeSortBlockSortKernelINS2_10policy_hubIN6thrust24THRUST_300001_SM_1000_NS10device_ptrI14key_value_pairEEE9Policy600ES9_PNS0_8NullTypeES9_SD_m13KeyComparatorS8_SC_EEvbT0_T1_T2_T3_T4_PT6_PT7_T5_NS1_7vsmem_tE --------------------------
	.section	.nv.constant0._ZN3cub18CUB_300001_SM_10006detail10merge_sort30DeviceMergeSortBlockSortKernelINS2_10policy_hubIN6thrust24THRUST_300001_SM_1000_NS10device_ptrI14key_value_pairEEE9Policy600ES9_PNS0_8NullTypeES9_SD_m13KeyComparatorS8_SC_EEvbT0_T1_T2_T3_T4_PT6_PT7_T5_NS1_7vsmem_tE,"a",@progbits
	.sectionflags	@""
	.align	4
.nv.constant0._ZN3cub18CUB_300001_SM_10006detail10merge_sort30DeviceMergeSortBlockSortKernelINS2_10policy_hubIN6thrust24THRUST_300001_SM_1000_NS10device_ptrI14key_value_pairEEE9Policy600ES9_PNS0_8NullTypeES9_SD_m13KeyComparatorS8_SC_EEvbT0_T1_T2_T3_T4_PT6_PT7_T5_NS1_7vsmem_tE:
	.zero		976


//--------------------- .nv.constant0._ZN3cub18CUB_300001_SM_10006detail10merge_sort26DeviceMergeSortMergeKernelINS2_10policy_hubIN6thrust24THRUST_300001_SM_1000_NS10device_ptrI14key_value_pairEEE9Policy600ES9_PNS0_8NullTypeES9_SD_j13KeyComparatorS8_SC_EEvbT2_T3_T4_PT6_PT7_T5_PSH_SH_NS1_7vsmem_tE --------------------------
	.section	.nv.constant0._ZN3cub18CUB_300001_SM_10006detail10merge_sort26DeviceMergeSortMergeKernelINS2_10policy_hubIN6thrust24THRUST_300001_SM_1000_NS10device_ptrI14key_value_pairEEE9Policy600ES9_PNS0_8NullTypeES9_SD_j13KeyComparatorS8_SC_EEvbT2_T3_T4_PT6_PT7_T5_PSH_SH_NS1_7vsmem_tE,"a",@progbits
	.sectionflags	@""
	.align	4
.nv.constant0._ZN3cub18CUB_300001_SM_10006detail10merge_sort26DeviceMergeSortMergeKernelINS2_10policy_hubIN6thrust24THRUST_300001_SM_1000_NS10device_ptrI14key_value_pairEEE9Policy600ES9_PNS0_8NullTypeES9_SD_j13KeyComparatorS8_SC_EEvbT2_T3_T4_PT6_PT7_T5_PSH_SH_NS1_7vsmem_tE:
	.zero		976


//--------------------- .nv.constant0._ZN3cub18CUB_300001_SM_10006detail10merge_sort30DeviceMergeSortPartitionKernelIN6thrust24THRUST_300001_SM_1000_NS10device_ptrI14key_value_pairEEj13KeyComparatorS7_EEvbT_PT2_T0_SD_PSD_T1_SD_i --------------------------
	.section	.nv.constant0._ZN3cub18CUB_300001_SM_10006detail10merge_sort30DeviceMergeSortPartitionKernelIN6thrust24THRUST_300001_SM_1000_NS10device_ptrI14key_value_pairEEj13KeyComparatorS7_EEvbT_PT2_T0_SD_PSD_T1_SD_i,"a",@progbits
	.sectionflags	@""
	.align	4
.nv.constant0._ZN3cub18CUB_300001_SM_10006detail10merge_sort30DeviceMergeSortPartitionKernelIN6thrust24THRUST_300001_SM_1000_NS10device_ptrI14key_value_pairEEj13KeyComparatorS7_EEvbT_PT2_T0_SD_PSD_T1_SD_i:
	.zero		948


//--------------------- .nv.constant0._ZN3cub18CUB_300001_SM_10006detail10merge_sort30DeviceMergeSortBlockSortKernelINS2_10policy_hubIN6thrust24THRUST_300001_SM_1000_NS10device_ptrI14key_value_pairEEE9Policy600ES9_PNS0_8NullTypeES9_SD_j13KeyComparatorS8_SC_EEvbT0_T1_T2_T3_T4_PT6_PT7_T5_NS1_7vsmem_tE --------------------------
	.section	.nv.constant0._ZN3cub18CUB_300001_SM_10006detail10merge_sort30DeviceMergeSortBlockSortKernelINS2_10policy_hubIN6thrust24THRUST_300001_SM_1000_NS10device_ptrI14key_value_pairEEE9Policy600ES9_PNS0_8NullTypeES9_SD_j13KeyComparatorS8_SC_EEvbT0_T1_T2_T3_T4_PT6_PT7_T5_NS1_7vsmem_tE,"a",@progbits
	.sectionflags	@""
	.align	4
.nv.constant0._ZN3cub18CUB_300001_SM_10006detail10merge_sort30DeviceMergeSortBlockSortKernelINS2_10policy_hubIN6thrust24THRUST_300001_SM_1000_NS10device_ptrI14key_value_pairEEE9Policy600ES9_PNS0_8NullTypeES9_SD_j13KeyComparatorS8_SC_EEvbT0_T1_T2_T3_T4_PT6_PT7_T5_NS1_7vsmem_tE:
	.zero		976


//--------------------- .nv.constant0._ZN3cub18CUB_300001_SM_10006detail11EmptyKernelIvEEvv --------------------------
	.section	.nv.constant0._ZN3cub18CUB_300001_SM_10006detail11EmptyKernelIvEEvv,"a",@progbits
	.sectionflags	@""
	.align	4
.nv.constant0._ZN3cub18CUB_300001_SM_10006detail11EmptyKernelIvEEvv:
	.zero		896


//--------------------- .nv.constant0._Z19populate_sorted_arrPK14key_value_pairP12sorted_entryi --------------------------
	.section	.nv.constant0._Z19populate_sorted_arrPK14key_value_pairP12sorted_entryi,"a",@progbits
	.sectionflags	@""
	.align	4
.nv.constant0._Z19populate_sorted_arrPK14key_value_pairP12sorted_entryi:
	.zero		916


//--------------------- SYMBOLS --------------------------

	.type		.nv.reservedSmem.offset0,@object
	.size		.nv.reservedSmem.offset0,0x4
	.type		.nv.reservedSmem.cap,@object
	.size		.nv.reservedSmem.cap,0x4
